def matmul_kernel(
    a_ptr,
    b_ptr,
    c_ptr,
    M,
    N,
    K,
    stride_am,
    stride_ak,
    stride_bk,
    stride_bn,
    stride_cm,
    stride_cn,
    BLOCK_M: tl.constexpr,
    BLOCK_N: tl.constexpr,
    BLOCK_K: tl.constexpr,
    GROUP_M: tl.constexpr,
):
    pid = tl.program_id(axis=0)
    num_pid_m = tl.cdiv(M, BLOCK_M)
    num_pid_n = tl.cdiv(N, BLOCK_N)
    num_pid_in_group = GROUP_M * num_pid_n
    group_id = pid // num_pid_in_group
    first_pid_m = group_id * GROUP_M
    group_size_m = min(num_pid_m - first_pid_m, GROUP_M)
    pid_m = first_pid_m + ((pid % num_pid_in_group) % group_size_m)
    pid_n = (pid % num_pid_in_group) // group_size_m

    offs_am = (pid_m * BLOCK_M + tl.arange(0, BLOCK_M)) % M
    offs_bn = (pid_n * BLOCK_N + tl.arange(0, BLOCK_N)) % N
    offs_k = tl.arange(0, BLOCK_K)
    a_ptrs = a_ptr + offs_am[:, None] * stride_am + offs_k[None, :] * stride_ak
    b_ptrs = b_ptr + offs_k[:, None] * stride_bk + offs_bn[None, :] * stride_bn

    acc = tl.zeros((BLOCK_M, BLOCK_N), dtype=tl.float32)
    for kk in range(0, tl.cdiv(K, BLOCK_K)):
        a = tl.load(a_ptrs, mask=offs_k[None, :] < K - kk * BLOCK_K, other=0.0)
        b = tl.load(b_ptrs, mask=offs_k[:, None] < K - kk * BLOCK_K, other=0.0)
        acc = tl.dot(a, b, acc)
        a_ptrs += BLOCK_K * stride_ak
        b_ptrs += BLOCK_K * stride_bk

    c = acc.to(c_ptr.dtype.element_ty)
    offs_cm = pid_m * BLOCK_M + tl.arange(0, BLOCK_M)
    offs_cn = pid_n * BLOCK_N + tl.arange(0, BLOCK_N)
    c_ptrs = c_ptr + offs_cm[:, None] * stride_cm + offs_cn[None, :] * stride_cn
    mask = (offs_cm[:, None] < M) & (offs_cn[None, :] < N)
    tl.store(c_ptrs, c, mask=mask)

# config = {"BLOCK_K": 128, "BLOCK_M": 64, "BLOCK_N": 128, "GROUP_M": 8, "arch": "sm_100", "dtype": "fp8e4m3", "num_ctas": 1, "num_stages": 2, "num_warps": 4}
# arch = sm_100


// ===== COMPILED SASS (sm_100a) =====

	.target	sm_100a

	.elftype	@"ET_EXEC"


//--------------------- .note.nv.tkinfo           --------------------------
	.section	.note.nv.tkinfo,"",@"SHT_NOTE"
	.sectionflags	@"SHF_NOTE_NV_TKINFO"
	.tkinfo
        /*0018*/ 	.word	0x00000081
        /*0030*/ 	.string	""
        /*0030*/ 	.string	"ptxas-blackwell"
        /*0030*/ 	.string	"Cuda compilation tools, release 12.9, V12.9.86"
        /*0030*/ 	.string	"Build cuda_12.9.r12.9/compiler.36037853_0"
        /*0030*/ 	.string	"-v  -suppress-debug-info  -lineinfo  -arch sm_100a "



//--------------------- .note.nv.cuver            --------------------------
	.section	.note.nv.cuver,"",@"SHT_NOTE"
	.sectionflags	@"SHF_NOTE_NV_CUVER"
        /*0018*/ 	.short	0x0001
        /*001a*/ 	.short	0x0064
        /*001c*/ 	.short	0x0001
        /*001e*/ 	.short	0x0000
        /*0020*/ 	.short	0x0001
        /*0022*/ 	.short	0x0000


//--------------------- .nv.info                  --------------------------
	.section	.nv.info,"",@"SHT_CUDA_INFO"
	.align	4


	//----- nvinfo : EIATTR_REGCOUNT
	.align		4
        /*0000*/ 	.byte	0x04, 0x2f
        /*0002*/ 	.short	(.L_4 - .L_3)
	.align		4
.L_3:
        /*0004*/ 	.word	index@(matmul_kernel)
        /*0008*/ 	.word	0x00000060


	//----- nvinfo : EIATTR_FRAME_SIZE
	.align		4
.L_4:
        /*000c*/ 	.byte	0x04, 0x11
        /*000e*/ 	.short	(.L_6 - .L_5)
	.align		4
.L_5:
        /*0010*/ 	.word	index@($__internal_2_$__cuda_sm10x_tcgen05_guardrail_trap_unallocated_columns_being_dealloced)
        /*0014*/ 	.word	0x00000758


	//----- nvinfo : EIATTR_FRAME_SIZE
	.align		4
.L_6:
        /*0018*/ 	.byte	0x04, 0x11
        /*001a*/ 	.short	(.L_8 - .L_7)
	.align		4
.L_7:
        /*001c*/ 	.word	index@($__internal_1_$__cuda_sm10x_tcgen05_guardrail_trap_phase_invalid_during_alloc)
        /*0020*/ 	.word	0x00000758


	//----- nvinfo : EIATTR_FRAME_SIZE
	.align		4
.L_8:
        /*0024*/ 	.byte	0x04, 0x11
        /*0026*/ 	.short	(.L_10 - .L_9)
	.align		4
.L_9:
        /*0028*/ 	.word	index@($__internal_0_$__cuda_sm10x_tcgen05_guardrail_trap_col_being_dealloced_not_returned_by_alloc)
        /*002c*/ 	.word	0x00000758


	//----- nvinfo : EIATTR_FRAME_SIZE
	.align		4
.L_10:
        /*0030*/ 	.byte	0x04, 0x11
        /*0032*/ 	.short	(.L_12 - .L_11)
	.align		4
.L_11:
        /*0034*/ 	.word	index@(matmul_kernel)
        /*0038*/ 	.word	0x00000758


	//----- nvinfo : EIATTR_MIN_STACK_SIZE
	.align		4
.L_12:
        /*003c*/ 	.byte	0x04, 0x12
        /*003e*/ 	.short	(.L_14 - .L_13)
	.align		4
.L_13:
        /*0040*/ 	.word	index@(matmul_kernel)
        /*0044*/ 	.word	0x00000758
.L_14:


//--------------------- .nv.info.matmul_kernel    --------------------------
	.section	.nv.info.matmul_kernel,"",@"SHT_CUDA_INFO"
	.sectionflags	@""
	.align	4


	//----- nvinfo : EIATTR_CUDA_API_VERSION
	.align		4
        /*0000*/ 	.byte	0x04, 0x37
        /*0002*/ 	.short	(.L_16 - .L_15)
.L_15:
        /*0004*/ 	.word	0x00000081


	//----- nvinfo : EIATTR_KPARAM_INFO
	.align		4
.L_16:
        /*0008*/ 	.byte	0x04, 0x17
        /*000a*/ 	.short	(.L_18 - .L_17)
.L_17:
        /*000c*/ 	.word	0x00000000
        /*0010*/ 	.short	0x000d
        /*0012*/ 	.short	0x0048
        /*0014*/ 	.byte	0x00, 0xf4, 0x21, 0x00


	//----- nvinfo : EIATTR_KPARAM_INFO
	.align		4
.L_18:
        /*0018*/ 	.byte	0x04, 0x17
        /*001a*/ 	.short	(.L_20 - .L_19)
.L_19:
        /*001c*/ 	.word	0x00000000
        /*0020*/ 	.short	0x000c
        /*0022*/ 	.short	0x0040
        /*0024*/ 	.byte	0x00, 0xf4, 0x21, 0x00


	//----- nvinfo : EIATTR_KPARAM_INFO
	.align		4
.L_20:
        /*0028*/ 	.byte	0x04, 0x17
        /*002a*/ 	.short	(.L_22 - .L_21)
.L_21:
        /*002c*/ 	.word	0x00000000
        /*0030*/ 	.short	0x000b
        /*0032*/ 	.short	0x0038
        /*0034*/ 	.byte	0x00, 0xf0, 0x11, 0x00


	//----- nvinfo : EIATTR_KPARAM_INFO
	.align		4
.L_22:
        /*0038*/ 	.byte	0x04, 0x17
        /*003a*/ 	.short	(.L_24 - .L_23)
.L_23:
        /*003c*/ 	.word	0x00000000
        /*0040*/ 	.short	0x000a
        /*0042*/ 	.short	0x0034
        /*0044*/ 	.byte	0x00, 0xf0, 0x11, 0x00


	//----- nvinfo : EIATTR_KPARAM_INFO
	.align		4
.L_24:
        /*0048*/ 	.byte	0x04, 0x17
        /*004a*/ 	.short	(.L_26 - .L_25)
.L_25:
        /*004c*/ 	.word	0x00000000
        /*0050*/ 	.short	0x0009
        /*0052*/ 	.short	0x0030
        /*0054*/ 	.byte	0x00, 0xf0, 0x11, 0x00


	//----- nvinfo : EIATTR_KPARAM_INFO
	.align		4
.L_26:
        /*0058*/ 	.byte	0x04, 0x17
        /*005a*/ 	.short	(.L_28 - .L_27)
.L_27:
        /*005c*/ 	.word	0x00000000
        /*0060*/ 	.short	0x0008
        /*0062*/ 	.short	0x002c
        /*0064*/ 	.byte	0x00, 0xf0, 0x11, 0x00


	//----- nvinfo : EIATTR_KPARAM_INFO
	.align		4
.L_28:
        /*0068*/ 	.byte	0x04, 0x17
        /*006a*/ 	.short	(.L_30 - .L_29)
.L_29:
        /*006c*/ 	.word	0x00000000
        /*0070*/ 	.short	0x0007
        /*0072*/ 	.short	0x0028
        /*0074*/ 	.byte	0x00, 0xf0, 0x11, 0x00


	//----- nvinfo : EIATTR_KPARAM_INFO
	.align		4
.L_30:
        /*0078*/ 	.byte	0x04, 0x17
        /*007a*/ 	.short	(.L_32 - .L_31)
.L_31:
        /*007c*/ 	.word	0x00000000
        /*0080*/ 	.short	0x0006
        /*0082*/ 	.short	0x0024
        /*0084*/ 	.byte	0x00, 0xf0, 0x11, 0x00


	//----- nvinfo : EIATTR_KPARAM_INFO
	.align		4
.L_32:
        /*0088*/ 	.byte	0x04, 0x17
        /*008a*/ 	.short	(.L_34 - .L_33)
.L_33:
        /*008c*/ 	.word	0x00000000
        /*0090*/ 	.short	0x0005
        /*0092*/ 	.short	0x0020
        /*0094*/ 	.byte	0x00, 0xf0, 0x11, 0x00


	//----- nvinfo : EIATTR_KPARAM_INFO
	.align		4
.L_34:
        /*0098*/ 	.byte	0x04, 0x17
        /*009a*/ 	.short	(.L_36 - .L_35)
.L_35:
        /*009c*/ 	.word	0x00000000
        /*00a0*/ 	.short	0x0004
        /*00a2*/ 	.short	0x001c
        /*00a4*/ 	.byte	0x00, 0xf0, 0x11, 0x00


	//----- nvinfo : EIATTR_KPARAM_INFO
	.align		4
.L_36:
        /*00a8*/ 	.byte	0x04, 0x17
        /*00aa*/ 	.short	(.L_38 - .L_37)
.L_37:
        /*00ac*/ 	.word	0x00000000
        /*00b0*/ 	.short	0x0003
        /*00b2*/ 	.short	0x0018
        /*00b4*/ 	.byte	0x00, 0xf0, 0x11, 0x00


	//----- nvinfo : EIATTR_KPARAM_INFO
	.align		4
.L_38:
        /*00b8*/ 	.byte	0x04, 0x17
        /*00ba*/ 	.short	(.L_40 - .L_39)
.L_39:
        /*00bc*/ 	.word	0x00000000
        /*00c0*/ 	.short	0x0002
        /*00c2*/ 	.short	0x0010
        /*00c4*/ 	.byte	0x00, 0xf4, 0x21, 0x00


	//----- nvinfo : EIATTR_KPARAM_INFO
	.align		4
.L_40:
        /*00c8*/ 	.byte	0x04, 0x17
        /*00ca*/ 	.short	(.L_42 - .L_41)
.L_41:
        /*00cc*/ 	.word	0x00000000
        /*00d0*/ 	.short	0x0001
        /*00d2*/ 	.short	0x0008
        /*00d4*/ 	.byte	0x00, 0xf4, 0x21, 0x00


	//----- nvinfo : EIATTR_KPARAM_INFO
	.align		4
.L_42:
        /*00d8*/ 	.byte	0x04, 0x17
        /*00da*/ 	.short	(.L_44 - .L_43)
.L_43:
        /*00dc*/ 	.word	0x00000000
        /*00e0*/ 	.short	0x0000
        /*00e2*/ 	.short	0x0000
        /*00e4*/ 	.byte	0x00, 0xf4, 0x21, 0x00


	//----- nvinfo : EIATTR_AT_ENTRY_FRAGMENTS
	.align		4
.L_44:
        /*00e8*/ 	.byte	0x04, 0x4f
        /*00ea*/ 	.short	(.L_46 - .L_45)


	//   ....[0]....
.L_45:
        /*00ec*/ 	.word	0x00000004


	//----- nvinfo : EIATTR_RESERVED_SMEM_USED
	.align		4
.L_46:
        /*00f0*/ 	.byte	0x01, 0x41
	.zero		2


	//----- nvinfo : EIATTR_SPARSE_MMA_MASK
	.align		4
        /*00f4*/ 	.byte	0x03, 0x50
        /*00f6*/ 	.short	0x0000


	//----- nvinfo : EIATTR_TCGEN05_1CTA_USED
	.align		4
        /*00f8*/ 	.byte	0x01, 0x51
	.zero		2


	//----- nvinfo : EIATTR_MAXREG_COUNT
	.align		4
        /*00fc*/ 	.byte	0x03, 0x1b
        /*00fe*/ 	.short	0x00ff


	//----- nvinfo : EIATTR_NUM_BARRIERS
	.align		4
        /*0100*/ 	.byte	0x02, 0x4c
        /*0102*/ 	.byte	0x01
	.zero		1


	//----- nvinfo : EIATTR_ANNOTATIONS
	.align		4
        /*0104*/ 	.byte	0x04, 0x55
        /*0106*/ 	.short	(.L_48 - .L_47)


	//   ....[0]....
.L_47:
        /*0108*/ 	.word	0x00000001
        /*010c*/ 	.byte	0xf0, 0x09, 0x00, 0x00, 0x01, 0x00, 0x00, 0x00, 0x50, 0x0a, 0x00, 0x00, 0x01, 0x00, 0x00, 0x00
        /* <DEDUP_REMOVED lines=989> */
        /*3eec*/ 	.byte	0xd0, 0xf3, 0x01, 0x00, 0x01, 0x00, 0x00, 0x00, 0xe0, 0xf3, 0x01, 0x00


	//----- nvinfo : EIATTR_INT_WARP_WIDE_INSTR_OFFSETS
	.align		4
.L_48:
        /*3ef8*/ 	.byte	0x04, 0x31
        /*3efa*/ 	.short	(.L_50 - .L_49)


	//   ....[0]....
.L_49:
        /*3efc*/ 	.word	0x00000df0


	//   ....[1]....
        /*3f00*/ 	.word	0x00000e00


	//   ....[2]....
        /*3f04*/ 	.word	0x0000c660


	//   ....[3]....
        /*3f08*/ 	.word	0x0001f950


	//   ....[4]....
        /*3f0c*/ 	.word	0x0001f9a0


	//----- nvinfo : EIATTR_COOP_GROUP_MASK_REGIDS
	.align		4
.L_50:
        /*3f10*/ 	.byte	0x04, 0x29
        /*3f12*/ 	.short	(.L_52 - .L_51)


	//   ....[0]....
.L_51:
        /*3f14*/ 	.word	0xffffffff


	//   ....[1]....
        /*3f18*/ 	.word	0xffffffff


	//   ....[2]....
        /*3f1c*/ 	.word	0xffffffff


	//   ....[3]....
        /*3f20*/ 	.word	0xffffffff


	//----- nvinfo : EIATTR_COOP_GROUP_INSTR_OFFSETS
	.align		4
.L_52:
        /*3f24*/ 	.byte	0x04, 0x28
        /*3f26*/ 	.short	(.L_54 - .L_53)


	//   ....[0]....
.L_53:
        /*3f28*/ 	.word	0x00000070


	//   ....[1]....
        /*3f2c*/ 	.word	0x00000330


	//   ....[2]....
        /*3f30*/ 	.word	0x0001f7e0


	//   ....[3]....
        /*3f34*/ 	.word	0x0001fa50


	//----- nvinfo : EIATTR_VRC_CTA_INIT_COUNT
	.align		4
.L_54:
        /*3f38*/ 	.byte	0x02, 0x4a
        /*3f3a*/ 	.byte	0x80
	.zero		1


	//----- nvinfo : EIATTR_MBARRIER_INSTR_OFFSETS
	.align		4
        /*3f3c*/ 	.byte	0x04, 0x39
        /*3f3e*/ 	.short	(.L_56 - .L_55)


	//   ....[0]....
.L_55:
        /*3f40*/ 	.word	0x00000fe0
        /*3f44*/ 	.word	0x000000ff
        /*3f48*/ 	.word	0x00000000
        /*3f4c*/ 	.short	0x0100
        /*3f4e*/ 	.byte	0x08
	.zero		1


	//   ....[1]....
        /*3f50*/ 	.word	0x0000c6a0
        /*3f54*/ 	.word	0x000000ff
        /*3f58*/ 	.word	0x0000c008
        /*3f5c*/ 	.short	0x0100
        /*3f5e*/ 	.byte	0x0a
	.zero		1


	//   ....[2]....
        /*3f60*/ 	.word	0x00015690
        /*3f64*/ 	.word	0x000000ff
        /*3f68*/ 	.word	0x00000000
        /*3f6c*/ 	.short	0x010a
        /*3f6e*/ 	.byte	0x08
	.zero		1


	//   ....[3]....
        /*3f70*/ 	.word	0x0001ce70
        /*3f74*/ 	.word	0x000000ff
        /*3f78*/ 	.word	0x00000000
        /*3f7c*/ 	.short	0x010a
        /*3f7e*/ 	.byte	0x08
	.zero		1


	//   ....[4]....
        /*3f80*/ 	.word	0x0001cfb0
        /*3f84*/ 	.word	0x000000ff
        /*3f88*/ 	.word	0x0000c000
        /*3f8c*/ 	.short	0x0108
        /*3f8e*/ 	.byte	0x0a
	.zero		1


	//   ....[5]....
        /*3f90*/ 	.word	0x0001d0b0
        /*3f94*/ 	.word	0x000000ff
        /*3f98*/ 	.word	0x0000c008
        /*3f9c*/ 	.short	0x0108
        /*3f9e*/ 	.byte	0x0a
	.zero		1


	//   ....[6]....
        /*3fa0*/ 	.word	0x0001fa70
        /*3fa4*/ 	.word	0x000000ff
        /*3fa8*/ 	.word	0x00000000
        /*3fac*/ 	.short	0x010a
        /*3fae*/ 	.byte	0x08
	.zero		1


	//   ....[7]....
        /*3fb0*/ 	.word	0x0001faa0
        /*3fb4*/ 	.word	0x000000ff
        /*3fb8*/ 	.word	0x00000000
        /*3fbc*/ 	.short	0x010a
        /*3fbe*/ 	.byte	0x08
	.zero		1


	//----- nvinfo : EIATTR_NUM_MBARRIERS
	.align		4
.L_56:
        /*3fc0*/ 	.byte	0x03, 0x38
        /*3fc2*/ 	.short	0x0002


	//----- nvinfo : EIATTR_EXIT_INSTR_OFFSETS
	.align		4
        /*3fc4*/ 	.byte	0x04, 0x1c
        /*3fc6*/ 	.short	(.L_58 - .L_57)


	//   ....[0]....
.L_57:
        /*3fc8*/ 	.word	0x0001fa60


	//----- nvinfo : EIATTR_REQNTID
	.align		4
.L_58:
        /*3fcc*/ 	.byte	0x04, 0x10
        /*3fce*/ 	.short	(.L_60 - .L_59)
.L_59:
        /*3fd0*/ 	.word	0x00000080
        /*3fd4*/ 	.word	0x00000001
        /*3fd8*/ 	.word	0x00000001


	//----- nvinfo : EIATTR_CRS_STACK_SIZE
	.align		4
.L_60:
        /*3fdc*/ 	.byte	0x04, 0x1e
        /*3fde*/ 	.short	(.L_62 - .L_61)
.L_61:
        /*3fe0*/ 	.word	0x00000000


	//----- nvinfo : EIATTR_CBANK_PARAM_SIZE
	.align		4
.L_62:
        /*3fe4*/ 	.byte	0x03, 0x19
        /*3fe6*/ 	.short	0x0050


	//----- nvinfo : EIATTR_PARAM_CBANK
	.align		4
        /*3fe8*/ 	.byte	0x04, 0x0a
        /*3fea*/ 	.short	(.L_64 - .L_63)
	.align		4
.L_63:
        /*3fec*/ 	.word	index@(.nv.constant0.matmul_kernel)
        /*3ff0*/ 	.short	0x0380
        /*3ff2*/ 	.short	0x0050


	//----- nvinfo : EIATTR_SW_WAR
	.align		4
.L_64:
        /*3ff4*/ 	.byte	0x04, 0x36
        /*3ff6*/ 	.short	(.L_66 - .L_65)
.L_65:
        /*3ff8*/ 	.word	0x00000008
.L_66:


//--------------------- .nv.compat                --------------------------
	.section	.nv.compat,"",@"SHT_CUDA_COMPAT_INFO"
	.align	4
        /*0000*/ 	.byte	0x02, 0x02, 0x02, 0x00, 0x02, 0x05, 0x05, 0x00, 0x02, 0x03, 0x00, 0x00, 0x02, 0x06, 0x01, 0x00


//--------------------- .nv.callgraph             --------------------------
	.section	.nv.callgraph,"",@"SHT_CUDA_CALLGRAPH"
	.align	4
	.sectionentsize	8
	.align		4
        /*0000*/ 	.word	0x00000000
	.align		4
        /*0004*/ 	.word	0xffffffff
	.align		4
        /*0008*/ 	.word	0x00000000
	.align		4
        /*000c*/ 	.word	0xfffffffe
	.align		4
        /*0010*/ 	.word	0x00000000
	.align		4
        /*0014*/ 	.word	0xfffffffd
	.align		4
        /*0018*/ 	.word	0x00000000
	.align		4
        /*001c*/ 	.word	0xfffffffc


//--------------------- .text.matmul_kernel       --------------------------
	.section	.text.matmul_kernel,"ax",@progbits
	.align	128
        .global         matmul_kernel
        .type           matmul_kernel,@function
        .size           matmul_kernel,(.L_x_20 - matmul_kernel)
        .other          matmul_kernel,@"STO_CUDA_ENTRY STV_DEFAULT"
matmul_kernel:
.text.matmul_kernel:
[----:B------:R-:W0:Y:S01]  /*0000*/  LDC R1, c[0x0][0x37c] ;  /* 0x0000df00ff017b82 */ /* 0x000e220000000800 */
[----:B------:R-:W1:Y:S01]  /*0010*/  S2R R0, SR_TID.X ;  /* 0x0000000000007919 */ /* 0x000e620000002100 */
[----:B0-----:R-:W-:Y:S01]  /*0020*/  VIADD R1, R1, 0xfffff8a8 ;  /* 0xfffff8a801017836 */ /* 0x001fe20000000000 */
[----:B-1----:R-:W-:-:S13]  /*0030*/  ISETP.GE.U32.AND P0, PT, R0, 0x20, PT ;  /* 0x000000200000780c */ /* 0x002fda0003f06070 */
[----:B------:R-:W-:Y:S02]  /*0040*/  VOTEU.ANY UP0, P0 ;  /* 0x0000000000ff7886 */ /* 0x000fe40000000100 */
[----:B------:R-:W-:Y:S05]  /*0050*/  BRA.U UP0, `(.L_x_0) ;  /* 0x0000000100b87547 */ /* 0x000fea000b800000 */
[----:B------:R-:W0:Y:S01]  /*0060*/  S2UR UR6, SR_CgaCtaId ;  /* 0x00000000000679c3 */ /* 0x000e220000008800 */
[----:B------:R-:W-:Y:S01]  /*0070*/  NOP ;  /* 0x0000000000007918 */ /* 0x000fe20000000000 */
[----:B------:R-:W-:Y:S02]  /*0080*/  UMOV UR4, 0x40 ;  /* 0x0000004000047882 */ /* 0x000fe40000000000 */
[----:B0-----:R-:W-:-:S09]  /*0090*/  ULEA UR4, UR6, UR4, 0x18 ;  /* 0x0000000406047291 */ /* 0x001fd2000f8ec0ff */
[----:B------:R-:W0:Y:S01]  /*00a0*/  LDS.U8 R0, [UR4] ;  /* 0x00000004ff007984 */ /* 0x000e220008000000 */
[----:B------:R-:W-:Y:S02]  /*00b0*/  UMOV UR4, 0x400 ;  /* 0x0000040000047882 */ /* 0x000fe40000000000 */
[----:B------:R-:W-:Y:S01]  /*00c0*/  ULEA UR4, UR6, UR4, 0x18 ;  /* 0x0000000406047291 */ /* 0x000fe2000f8ec0ff */
[----:B0-----:R-:W-:-:S13]  /*00d0*/  ISETP.NE.AND P0, PT, R0, RZ, PT ;  /* 0x000000ff0000720c */ /* 0x001fda0003f05270 */
[----:B------:R-:W-:Y:S05]  /*00e0*/  @P0 BRA `(.L_x_1) ;  /* 0x00000000007c0947 */ /* 0x000fea0003800000 */
[----:B------:R-:W-:-:S13]  /*00f0*/  ELECT P0, URZ, PT ;  /* 0x0000000000ff782f */ /* 0x000fda0003800000 */
[----:B------:R-:W-:Y:S05]  /*0100*/  @!P0 BRA `(.L_x_2) ;  /* 0x0000000000848947 */ /* 0x000fea0003800000 */
[----:B------:R-:W-:Y:S01]  /*0110*/  UMOV UR5, 0x4 ;  /* 0x0000000400057882 */ /* 0x000fe20000000000 */
[----:B------:R-:W-:Y:S02]  /*0120*/  IMAD.MOV.U32 R4, RZ, RZ, 0x1 ;  /* 0x00000001ff047424 */ /* 0x000fe400078e00ff */
[----:B------:R-:W-:Y:S02]  /*0130*/  IMAD.MOV.U32 R5, RZ, RZ, 0xf ;  /* 0x0000000fff057424 */ /* 0x000fe400078e00ff */
[----:B------:R-:W-:Y:S04]  /*0140*/  DEPBAR.LE SB0, 0x36 ;  /* 0x00008d800000791a */ /* 0x000fe80000000000 */
[----:B------:R-:W0:Y:S02]  /*0150*/  UTCATOMSWS.FIND_AND_SET.ALIGN UP1, UR5, UR5 ;  /* 0x00000005000575e3 */ /* 0x000e240008020800 */
[----:B0-----:R-:W-:-:S04]  /*0160*/  PLOP3.LUT P0, PT, PT, PT, UP1, 0x80, 0x8 ;  /* 0x000000000008781c */ /* 0x001fc80003f0f018 */
[----:B------:R-:W-:-:S04]  /*0170*/  SEL R0, RZ, 0xffffffff, !P0 ;  /* 0xffffffffff007807 */ /* 0x000fc80004000000 */
[----:B------:R-:W-:Y:S01]  /*0180*/  ISETP.NE.AND P0, PT, R0, RZ, PT ;  /* 0x000000ff0000720c */ /* 0x000fe20003f05270 */
[----:B------:R-:W-:-:S12]  /*0190*/  IMAD.U32 R0, RZ, RZ, UR5 ;  /* 0x00000005ff007e24 */ /* 0x000fd8000f8e00ff */
[----:B------:R-:W-:Y:S05]  /*01a0*/  @P0 BRA `(.L_x_3) ;  /* 0x0000000000240947 */ /* 0x000fea0003800000 */
.L_x_4:
[----:B------:R-:W-:Y:S05]  /*01b0*/  NANOSLEEP 0x64 ;  /* 0x000000640000795d */ /* 0x000fea0003800000 */
[----:B------:R-:W-:-:S05]  /*01c0*/  UMOV UR5, 0x4 ;  /* 0x0000000400057882 */ /* 0x000fca0000000000 */
[----:B------:R-:W-:Y:S04]  /*01d0*/  DEPBAR.LE SB0, 0x36 ;  /* 0x00008d800000791a */ /* 0x000fe80000000000 */
[----:B------:R-:W0:Y:S02]  /*01e0*/  UTCATOMSWS.FIND_AND_SET.ALIGN UP1, UR5, UR5 ;  /* 0x00000005000575e3 */ /* 0x000e240008020800 */
[----:B0-----:R-:W-:-:S04]  /*01f0*/  PLOP3.LUT P0, PT, PT, PT, UP1, 0x80, 0x8 ;  /* 0x000000000008781c */ /* 0x001fc80003f0f018 */
[----:B------:R-:W-:-:S04]  /*0200*/  SEL R0, RZ, 0xffffffff, !P0 ;  /* 0xffffffffff007807 */ /* 0x000fc80004000000 */
[----:B------:R-:W-:Y:S01]  /*0210*/  ISETP.NE.AND P0, PT, R0, RZ, PT ;  /* 0x000000ff0000720c */ /* 0x000fe20003f05270 */
[----:B------:R-:W-:-:S12]  /*0220*/  IMAD.U32 R0, RZ, RZ, UR5 ;  /* 0x00000005ff007e24 */ /* 0x000fd8000f8e00ff */
[----:B------:R-:W-:Y:S05]  /*0230*/  @!P0 BRA `(.L_x_4) ;  /* 0xfffffffc00dc8947 */ /* 0x000fea000383ffff */
.L_x_3:
[C---:B------:R-:W-:Y:S01]  /*0240*/  VIADD R3, R0.reuse, 0x10 ;  /* 0x0000001000037836 */ /* 0x040fe20000000000 */
[----:B------:R-:W-:Y:S01]  /*0250*/  UMOV UR5, 0x50 ;  /* 0x0000005000057882 */ /* 0x000fe20000000000 */
[----:B------:R-:W-:Y:S01]  /*0260*/  SHF.L.U32 R2, R5, R0, RZ ;  /* 0x0000000005027219 */ /* 0x000fe200000006ff */
[----:B------:R-:W-:Y:S01]  /*0270*/  ULEA UR5, UR6, UR5, 0x18 ;  /* 0x0000000506057291 */ /* 0x000fe2000f8ec0ff */
[----:B------:R-:W-:Y:S01]  /*0280*/  IMAD.SHL.U32 R0, R0, 0x20, RZ ;  /* 0x0000002000007824 */ /* 0x000fe200078e00ff */
[----:B------:R-:W-:-:S04]  /*0290*/  SHF.L.U32 R3, R4, R3, RZ ;  /* 0x0000000304037219 */ /* 0x000fc800000006ff */
[----:B------:R-:W-:-:S05]  /*02a0*/  LOP3.LUT R2, R3, R2, RZ, 0xfc, !PT ;  /* 0x0000000203027212 */ /* 0x000fca00078efcff */
[----:B------:R0:W-:Y:S04]  /*02b0*/  ATOMS.OR RZ, [UR5], R2 ;  /* 0x00000002ffff798c */ /* 0x0001e8000b000005 */
[----:B------:R0:W-:Y:S01]  /*02c0*/  STS [UR4], R0 ;  /* 0x00000000ff007988 */ /* 0x0001e20008000804 */
[----:B------:R-:W-:Y:S05]  /*02d0*/  BRA `(.L_x_2) ;  /* 0x0000000000107947 */ /* 0x000fea0003800000 */
.L_x_1:
[----:B------:R-:W-:Y:S01]  /*02e0*/  IMAD.MOV.U32 R0, RZ, RZ, -0x1 ;  /* 0xffffffffff007424 */ /* 0x000fe200078e00ff */
[----:B------:R-:W-:-:S04]  /*02f0*/  MOV R2, 0x320 ;  /* 0x0000032000027802 */ /* 0x000fc80000000f00 */
[----:B------:R0:W-:Y:S03]  /*0300*/  STS [UR4], R0 ;  /* 0x00000000ff007988 */ /* 0x0001e60008000804 */
[----:B0-----:R-:W-:Y:S05]  /*0310*/  CALL.REL.NOINC `($__internal_1_$__cuda_sm10x_tcgen05_guardrail_trap_phase_invalid_during_alloc) ;  /* 0x000001f400f87944 */ /* 0x001fea0003c00000 */
.L_x_2:
[----:B------:R-:W-:Y:S05]  /*0320*/  WARPSYNC.ALL ;  /* 0x0000000000007948 */ /* 0x000fea0003800000 */
[----:B------:R-:W-:Y:S01]  /*0330*/  NOP ;  /* 0x0000000000007918 */ /* 0x000fe20000000000 */
.L_x_0:
[----:B------:R-:W1:Y:S01]  /*0340*/  LDC.64 R6, c[0x0][0x398] ;  /* 0x0000e600ff067b82 */ /* 0x000e620000000a00 */
[----:B------:R-:W2:Y:S01]  /*0350*/  S2R R5, SR_CTAID.X ;  /* 0x0000000000057919 */ /* 0x000ea20000002500 */
[----:B------:R-:W-:Y:S01]  /*0360*/  UMOV UR10, 0x400 ;  /* 0x00000400000a7882 */ /* 0x000fe20000000000 */
[----:B------:R-:W3:Y:S01]  /*0370*/  LDCU UR15, c[0x0][0x3a0] ;  /* 0x00007400ff0f77ac */ /* 0x000ee20008000800 */
[----:B------:R-:W-:Y:S01]  /*0380*/  PRMT R14, RZ, 0x7610, R14 ;  /* 0x00007610ff0e7816 */ /* 0x000fe2000000000e */
[----:B------:R-:W4:Y:S01]  /*0390*/  S2R R49, SR_TID.X ;  /* 0x0000000000317919 */ /* 0x000f220000002100 */
[----:B------:R-:W-:Y:S01]  /*03a0*/  PRMT R18, RZ, 0x7610, R18 ;  /* 0x00007610ff127816 */ /* 0x000fe20000000012 */
[----:B------:R-:W5:Y:S01]  /*03b0*/  LDCU.64 UR12, c[0x0][0x3a8] ;  /* 0x00007500ff0c77ac */ /* 0x000f620008000a00 */
[----:B------:R-:W0:Y:S01]  /*03c0*/  S2UR UR5, SR_CgaCtaId ;  /* 0x00000000000579c3 */ /* 0x000e220000008800 */
[----:B------:R-:W0:Y:S01]  /*03d0*/  LDCU UR14, c[0x0][0x3a4] ;  /* 0x00007480ff0e77ac */ /* 0x000e220008000800 */
[----:B------:R-:W-:Y:S01]  /*03e0*/  UMOV UR6, 0x1 ;  /* 0x0000000100067882 */ /* 0x000fe20000000000 */
[----:B------:R-:W0:Y:S01]  /*03f0*/  LDCU.64 UR22, c[0x0][0x358] ;  /* 0x00006b00ff1677ac */ /* 0x000e220008000a00 */
[----:B------:R-:W0:Y:S02]  /*0400*/  LDCU.128 UR16, c[0x0][0x380] ;  /* 0x00007000ff1077ac */ /* 0x000e240008000c00 */
[----:B01----:R-:W-:Y:S01]  /*0410*/  VIADD R0, R7, 0x7f ;  /* 0x0000007f07007836 */ /* 0x003fe20000000000 */
[----:B---3--:R-:W-:Y:S01]  /*0420*/  UIADD3 UR25, UPT, UPT, UR15, 0x7f, URZ ;  /* 0x0000007f0f197890 */ /* 0x008fe2000fffe0ff */
[----:B-----5:R-:W-:-:S02]  /*0430*/  IMAD.U32 R32, RZ, RZ, UR12 ;  /* 0x0000000cff207e24 */ /* 0x020fc4000f8e00ff */
[----:B------:R-:W-:Y:S01]  /*0440*/  IMAD.U32 R23, RZ, RZ, UR12 ;  /* 0x0000000cff177e24 */ /* 0x000fe2000f8e00ff */
[----:B------:R-:W-:Y:S01]  /*0450*/  SHF.R.S32.HI R3, RZ, 0x1f, R0 ;  /* 0x0000001fff037819 */ /* 0x000fe20000011400 */
[----:B------:R-:W-:Y:S01]  /*0460*/  UISETP.GT.AND UP1, UPT, UR25, 0x7f, UPT ;  /* 0x0000007f1900788c */ /* 0x000fe2000bf24270 */
[----:B------:R-:W-:Y:S01]  /*0470*/  IMAD.U32 R40, RZ, RZ, UR12 ;  /* 0x0000000cff287e24 */ /* 0x000fe2000f8e00ff */
[----:B------:R-:W-:Y:S01]  /*0480*/  ULEA UR10, UR5, UR10, 0x18 ;  /* 0x0000000a050a7291 */ /* 0x000fe2000f8ec0ff */
[----:B------:R-:W-:Y:S02]  /*0490*/  LEA.HI R3, R3, R0, RZ, 0x7 ;  /* 0x0000000003037211 */ /* 0x000fe400078f38ff */
[----:B--2---:R-:W-:Y:S01]  /*04a0*/  IABS R10, R5 ;  /* 0x00000005000a7213 */ /* 0x004fe20000000000 */
[----:B------:R-:W-:Y:S01]  /*04b0*/  UIADD3 UR8, UPT, UPT, UR10, 0xc000, URZ ;  /* 0x0000c0000a087890 */ /* 0x000fe2000fffe0ff */
[----:B------:R-:W-:-:S05]  /*04c0*/  SHF.R.S32.HI R3, RZ, 0x7, R3 ;  /* 0x00000007ff037819 */ /* 0x000fca0000011403 */
[----:B------:R-:W-:-:S05]  /*04d0*/  IMAD.SHL.U32 R4, R3, 0x8, RZ ;  /* 0x0000000803047824 */ /* 0x000fca00078e00ff */
[-C--:B------:R-:W-:Y:S02]  /*04e0*/  IABS R9, R4.reuse ;  /* 0x0000000400097213 */ /* 0x080fe40000000000 */
[----:B------:R-:W-:Y:S02]  /*04f0*/  IABS R12, R4 ;  /* 0x00000004000c7213 */ /* 0x000fe40000000000 */
[----:B------:R-:W0:Y:S08]  /*0500*/  I2F.RP R0, R9 ;  /* 0x0000000900007306 */ /* 0x000e300000209400 */
[----:B0-----:R-:W0:Y:S02]  /*0510*/  MUFU.RCP R0, R0 ;  /* 0x0000000000007308 */ /* 0x001e240000001000 */
[----:B0-----:R-:W-:-:S02]  /*0520*/  VIADD R2, R0, 0xffffffe ;  /* 0x0ffffffe00027836 */ /* 0x001fc40000000000 */
[----:B------:R-:W-:-:S04]  /*0530*/  IMAD.MOV R0, RZ, RZ, -R12 ;  /* 0x000000ffff007224 */ /* 0x000fc800078e0a0c */
[----:B------:R0:W1:Y:S02]  /*0540*/  F2I.FTZ.U32.TRUNC.NTZ R3, R2 ;  /* 0x0000000200037305 */ /* 0x000064000021f000 */
[----:B0-----:R-:W-:Y:S02]  /*0550*/  IMAD.MOV.U32 R2, RZ, RZ, RZ ;  /* 0x000000ffff027224 */ /* 0x001fe400078e00ff */
[----:B-1----:R-:W-:-:S04]  /*0560*/  IMAD.MOV R8, RZ, RZ, -R3 ;  /* 0x000000ffff087224 */ /* 0x002fc800078e0a03 */
[----:B------:R-:W-:Y:S02]  /*0570*/  IMAD R11, R8, R9, RZ ;  /* 0x00000009080b7224 */ /* 0x000fe400078e02ff */
[----:B------:R-:W-:Y:S02]  /*0580*/  IMAD.MOV.U32 R8, RZ, RZ, R10 ;  /* 0x000000ffff087224 */ /* 0x000fe400078e000a */
[----:B------:R-:W-:-:S06]  /*0590*/  IMAD.HI.U32 R3, R3, R11, R2 ;  /* 0x0000000b03037227 */ /* 0x000fcc00078e0002 */
[----:B------:R-:W-:-:S04]  /*05a0*/  IMAD.HI.U32 R3, R3, R8, RZ ;  /* 0x0000000803037227 */ /* 0x000fc800078e00ff */
[----:B------:R-:W-:Y:S01]  /*05b0*/  IMAD R0, R3, R0, R8 ;  /* 0x0000000003007224 */ /* 0x000fe200078e0208 */
[----:B------:R-:W-:Y:S04]  /*05c0*/  BAR.SYNC.DEFER_BLOCKING 0x0 ;  /* 0x0000000000007b1d */ /* 0x000fe80000010000 */
[----:B------:R-:W-:-:S13]  /*05d0*/  ISETP.GT.U32.AND P1, PT, R9, R0, PT ;  /* 0x000000000900720c */ /* 0x000fda0003f24070 */
[----:B------:R-:W-:Y:S02]  /*05e0*/  @!P1 IMAD.IADD R0, R0, 0x1, -R9 ;  /* 0x0000000100009824 */ /* 0x000fe400078e0a09 */
[----:B------:R-:W-:Y:S01]  /*05f0*/  @!P1 VIADD R3, R3, 0x1 ;  /* 0x0000000103039836 */ /* 0x000fe20000000000 */
[----:B------:R-:W-:Y:S02]  /*0600*/  ISETP.NE.AND P1, PT, R4, RZ, PT ;  /* 0x000000ff0400720c */ /* 0x000fe40003f25270 */
[----:B------:R-:W-:Y:S02]  /*0610*/  ISETP.GE.U32.AND P0, PT, R0, R9, PT ;  /* 0x000000090000720c */ /* 0x000fe40003f06070 */
[----:B------:R-:W-:-:S04]  /*0620*/  LOP3.LUT R0, R5, R4, RZ, 0x3c, !PT ;  /* 0x0000000405007212 */ /* 0x000fc800078e3cff */
[----:B------:R-:W-:Y:S01]  /*0630*/  ISETP.GE.AND P2, PT, R0, RZ, PT ;  /* 0x000000ff0000720c */ /* 0x000fe20003f46270 */
[----:B------:R-:W-:-:S06]  /*0640*/  VIADD R0, R6, 0x3f ;  /* 0x0000003f06007836 */ /* 0x000fcc0000000000 */
[----:B------:R-:W-:-:S04]  /*0650*/  @P0 VIADD R3, R3, 0x1 ;  /* 0x0000000103030836 */ /* 0x000fc80000000000 */
[----:B------:R-:W-:Y:S01]  /*0660*/  IMAD.MOV.U32 R2, RZ, RZ, R3 ;  /* 0x000000ffff027224 */ /* 0x000fe200078e0003 */
[----:B------:R-:W-:-:S03]  /*0670*/  SHF.R.S32.HI R3, RZ, 0x1f, R0 ;  /* 0x0000001fff037819 */ /* 0x000fc60000011400 */
[----:B------:R-:W-:Y:S01]  /*0680*/  @!P2 IMAD.MOV R2, RZ, RZ, -R2 ;  /* 0x000000ffff02a224 */ /* 0x000fe200078e0a02 */
[----:B------:R-:W-:Y:S02]  /*0690*/  @!P1 LOP3.LUT R2, RZ, R4, RZ, 0x33, !PT ;  /* 0x00000004ff029212 */ /* 0x000fe400078e33ff */
[----:B------:R-:W-:-:S03]  /*06a0*/  LEA.HI R3, R3, R0, RZ, 0x6 ;  /* 0x0000000003037211 */ /* 0x000fc600078f30ff */
[----:B------:R-:W-:Y:S02]  /*06b0*/  IMAD.SHL.U32 R10, R2, 0x8, RZ ;  /* 0x00000008020a7824 */ /* 0x000fe400078e00ff */
[----:B------:R-:W-:-:S03]  /*06c0*/  IMAD.MOV R2, RZ, RZ, -R2 ;  /* 0x000000ffff027224 */ /* 0x000fc600078e0a02 */
[----:B------:R-:W-:Y:S01]  /*06d0*/  LEA.HI.SX32 R3, R3, -R10, 0x1a ;  /* 0x8000000a03037211 */ /* 0x000fe200078fd2ff */
[----:B------:R-:W-:-:S03]  /*06e0*/  IMAD R12, R4, R2, R5 ;  /* 0x00000002040c7224 */ /* 0x000fc600078e0205 */
[----:B------:R-:W-:Y:S02]  /*06f0*/  VIMNMX R13, PT, PT, R3, 0x8, PT ;  /* 0x00000008030d7848 */ /* 0x000fe40003fe0100 */
[----:B------:R-:W-:Y:S02]  /*0700*/  IABS R11, R12 ;  /* 0x0000000c000b7213 */ /* 0x000fe40000000000 */
[-C--:B------:R-:W-:Y:S02]  /*0710*/  IABS R9, R13.reuse ;  /* 0x0000000d00097213 */ /* 0x080fe40000000000 */
[----:B------:R-:W-:Y:S02]  /*0720*/  IABS R4, R13 ;  /* 0x0000000d00047213 */ /* 0x000fe40000000000 */
[----:B------:R-:W0:Y:S08]  /*0730*/  I2F.RP R0, R9 ;  /* 0x0000000900007306 */ /* 0x000e300000209400 */
[----:B0-----:R-:W0:Y:S02]  /*0740*/  MUFU.RCP R0, R0 ;  /* 0x0000000000007308 */ /* 0x001e240000001000 */
[----:B0-----:R-:W-:-:S02]  /*0750*/  VIADD R3, R0, 0xffffffe ;  /* 0x0ffffffe00037836 */ /* 0x001fc40000000000 */
[----:B------:R-:W-:-:S04]  /*0760*/  IMAD.MOV R0, RZ, RZ, -R4 ;  /* 0x000000ffff007224 */ /* 0x000fc800078e0a04 */
[----:B------:R-:W0:Y:S02]  /*0770*/  F2I.FTZ.U32.TRUNC.NTZ R3, R3 ;  /* 0x0000000300037305 */ /* 0x000e24000021f000 */
[----:B0-----:R-:W-:-:S04]  /*0780*/  IMAD.MOV R8, RZ, RZ, -R3 ;  /* 0x000000ffff087224 */ /* 0x001fc800078e0a03 */
[----:B------:R-:W-:-:S04]  /*0790*/  IMAD.MOV.U32 R2, RZ, RZ, R8 ;  /* 0x000000ffff027224 */ /* 0x000fc800078e0008 */
[----:B------:R-:W-:Y:S02]  /*07a0*/  IMAD R5, R2, R9, RZ ;  /* 0x0000000902057224 */ /* 0x000fe400078e02ff */
[----:B------:R-:W-:-:S04]  /*07b0*/  IMAD.MOV.U32 R2, RZ, RZ, RZ ;  /* 0x000000ffff027224 */ /* 0x000fc800078e00ff */
[----:B------:R-:W-:Y:S01]  /*07c0*/  IMAD.HI.U32 R2, R3, R5, R2 ;  /* 0x0000000503027227 */ /* 0x000fe200078e0002 */
[----:B------:R-:W-:Y:S02]  /*07d0*/  IABS R3, R6 ;  /* 0x0000000600037213 */ /* 0x000fe40000000000 */
[----:B----4-:R-:W-:-:S03]  /*07e0*/  LOP3.LUT R5, R49, 0x3f, RZ, 0xc0, !PT ;  /* 0x0000003f31057812 */ /* 0x010fc600078ec0ff */
[----:B------:R-:W-:-:S04]  /*07f0*/  IMAD.HI.U32 R2, R2, R11, RZ ;  /* 0x0000000b02027227 */ /* 0x000fc800078e00ff */
[----:B------:R-:W-:Y:S02]  /*0800*/  IMAD R0, R2, R0, R11 ;  /* 0x0000000002007224 */ /* 0x000fe400078e020b */
[----:B------:R-:W-:-:S03]  /*0810*/  IMAD.MOV.U32 R11, RZ, RZ, R3 ;  /* 0x000000ffff0b7224 */ /* 0x000fc600078e0003 */
[----:B------:R-:W-:Y:S01]  /*0820*/  ISETP.GT.U32.AND P1, PT, R9, R0, PT ;  /* 0x000000000900720c */ /* 0x000fe20003f24070 */
[----:B------:R-:W0:-:S12]  /*0830*/  I2F.RP R4, R11 ;  /* 0x0000000b00047306 */ /* 0x000e180000209400 */
[----:B------:R-:W-:Y:S02]  /*0840*/  @!P1 IMAD.IADD R0, R0, 0x1, -R9 ;  /* 0x0000000100009824 */ /* 0x000fe400078e0a09 */
[----:B------:R-:W-:Y:S01]  /*0850*/  @!P1 VIADD R2, R2, 0x1 ;  /* 0x0000000102029836 */ /* 0x000fe20000000000 */
[----:B0-----:R-:W0:Y:S01]  /*0860*/  MUFU.RCP R4, R4 ;  /* 0x0000000400047308 */ /* 0x001e220000001000 */
[----:B------:R-:W-:Y:S02]  /*0870*/  ISETP.NE.AND P1, PT, R13, RZ, PT ;  /* 0x000000ff0d00720c */ /* 0x000fe40003f25270 */
[----:B------:R-:W-:Y:S02]  /*0880*/  ISETP.GE.U32.AND P0, PT, R0, R9, PT ;  /* 0x000000090000720c */ /* 0x000fe40003f06070 */
[----:B------:R-:W-:-:S04]  /*0890*/  LOP3.LUT R0, R12, R13, RZ, 0x3c, !PT ;  /* 0x0000000d0c007212 */ /* 0x000fc800078e3cff */
[----:B------:R-:W-:-:S07]  /*08a0*/  ISETP.GE.AND P2, PT, R0, RZ, PT ;  /* 0x000000ff0000720c */ /* 0x000fce0003f46270 */
[----:B------:R-:W-:-:S04]  /*08b0*/  @P0 VIADD R2, R2, 0x1 ;  /* 0x0000000102020836 */ /* 0x000fc80000000000 */
[----:B------:R-:W-:Y:S02]  /*08c0*/  IMAD.MOV.U32 R9, RZ, RZ, R2 ;  /* 0x000000ffff097224 */ /* 0x000fe400078e0002 */
[----:B0-----:R-:W-:Y:S01]  /*08d0*/  VIADD R2, R4, 0xffffffe ;  /* 0x0ffffffe04027836 */ /* 0x001fe20000000000 */
[----:B------:R-:W-:Y:S01]  /*08e0*/  IABS R4, R7 ;  /* 0x0000000700047213 */ /* 0x000fe20000000000 */
[----:B------:R-:W-:Y:S01]  /*08f0*/  @!P2 IMAD.MOV R9, RZ, RZ, -R9 ;  /* 0x000000ffff09a224 */ /* 0x000fe200078e0a09 */
[----:B------:R-:W-:Y:S01]  /*0900*/  @!P1 LOP3.LUT R9, RZ, R13, RZ, 0x33, !PT ;  /* 0x0000000dff099212 */ /* 0x000fe200078e33ff */
[----:B------:R0:W1:Y:S01]  /*0910*/  F2I.FTZ.U32.TRUNC.NTZ R3, R2 ;  /* 0x0000000200037305 */ /* 0x000062000021f000 */
[----:B------:R-:W-:-:S03]  /*0920*/  ISETP.NE.AND P1, PT, R6, RZ, PT ;  /* 0x000000ff0600720c */ /* 0x000fc60003f25270 */
[----:B------:R-:W-:-:S04]  /*0930*/  IMAD.MOV R0, RZ, RZ, -R9 ;  /* 0x000000ffff007224 */ /* 0x000fc800078e0a09 */
[----:B------:R-:W2:Y:S01]  /*0940*/  I2F.RP R8, R4 ;  /* 0x0000000400087306 */ /* 0x000ea20000209400 */
[----:B------:R-:W-:Y:S02]  /*0950*/  IMAD R0, R13, R0, R12 ;  /* 0x000000000d007224 */ /* 0x000fe400078e020c */
[----:B0-----:R-:W-:Y:S01]  /*0960*/  IMAD.MOV.U32 R2, RZ, RZ, RZ ;  /* 0x000000ffff027224 */ /* 0x001fe200078e00ff */
[----:B------:R-:W0:Y:S01]  /*0970*/  LDS R13, [UR10] ;  /* 0x0000000aff0d7984 */ /* 0x000e220008000800 */
[----:B------:R-:W-:Y:S02]  /*0980*/  IMAD.IADD R0, R10, 0x1, R0 ;  /* 0x000000010a007824 */ /* 0x000fe400078e0200 */
[----:B-1----:R-:W-:Y:S02]  /*0990*/  IMAD.MOV R12, RZ, RZ, -R3 ;  /* 0x000000ffff0c7224 */ /* 0x002fe400078e0a03 */
[----:B------:R-:W-:Y:S02]  /*09a0*/  IMAD R15, R0, 0x40, R5 ;  /* 0x00000040000f7824 */ /* 0x000fe400078e0205 */
[----:B------:R-:W-:-:S03]  /*09b0*/  IMAD.MOV.U32 R10, RZ, RZ, R12 ;  /* 0x000000ffff0a7224 */ /* 0x000fc600078e000c */
[----:B------:R-:W-:Y:S01]  /*09c0*/  IABS R0, R15 ;  /* 0x0000000f00007213 */ /* 0x000fe20000000000 */
[----:B--2---:R-:W1:Y:S01]  /*09d0*/  MUFU.RCP R8, R8 ;  /* 0x0000000800087308 */ /* 0x004e620000001000 */
[----:B------:R-:W-:Y:S01]  /*09e0*/  IMAD R5, R10, R11, RZ ;  /* 0x0000000b0a057224 */ /* 0x000fe200078e02ff */
[----:B------:R2:W-:Y:S01]  /*09f0*/  STL [R1+0x718], R15 ;  /* 0x0007180f01007387 */ /* 0x0005e20000100800 */
[----:B------:R-:W-:Y:S02]  /*0a00*/  BAR.SYNC.DEFER_BLOCKING 0x0 ;  /* 0x0000000000007b1d */ /* 0x000fe40000010000 */
[----:B------:R-:W-:Y:S01]  /*0a10*/  IMAD.HI.U32 R2, R3, R5, R2 ;  /* 0x0000000503027227 */ /* 0x000fe200078e0002 */
[----:B------:R-:W-:Y:S02]  /*0a20*/  ISETP.GE.AND P3, PT, R15, RZ, PT ;  /* 0x000000ff0f00720c */ /* 0x000fe40003f66270 */
[----:B--2---:R-:W-:-:S03]  /*0a30*/  LOP3.LUT R15, R49, 0x7f, RZ, 0xc0, !PT ;  /* 0x0000007f310f7812 */ /* 0x004fc600078ec0ff */
[----:B------:R-:W-:Y:S01]  /*0a40*/  IMAD.HI.U32 R2, R2, R0, RZ ;  /* 0x0000000002027227 */ /* 0x000fe200078e00ff */
[----:B------:R2:W-:Y:S03]  /*0a50*/  STL.S16 [R1+0x1d8], R14 ;  /* 0x0001d80e01007387 */ /* 0x0005e60000100600 */
[----:B------:R-:W-:Y:S01]  /*0a60*/  IMAD.MOV R3, RZ, RZ, -R2 ;  /* 0x000000ffff037224 */ /* 0x000fe200078e0a02 */
[----:B------:R2:W-:Y:S01]  /*0a70*/  STL.S16 [R1+0x1e0], R18 ;  /* 0x0001e01201007387 */ /* 0x0005e20000100600 */
[----:B-1----:R-:W-:Y:S02]  /*0a80*/  VIADD R2, R8, 0xffffffe ;  /* 0x0ffffffe08027836 */ /* 0x002fe40000000000 */
[----:B------:R-:W-:Y:S01]  /*0a90*/  IMAD R8, R11, R3, R0 ;  /* 0x000000030b087224 */ /* 0x000fe200078e0200 */
[----:B------:R-:W-:Y:S01]  /*0aa0*/  SHF.R.U32.HI R0, RZ, 0x5, R49 ;  /* 0x00000005ff007819 */ /* 0x000fe20000011631 */
[----:B------:R1:W3:Y:S03]  /*0ab0*/  F2I.FTZ.U32.TRUNC.NTZ R3, R2 ;  /* 0x0000000200037305 */ /* 0x0002e6000021f000 */
[----:B------:R-:W-:Y:S01]  /*0ac0*/  R2UR UR9, R0 ;  /* 0x00000000000972ca */ /* 0x000fe200000e0000 */
[----:B------:R-:W-:Y:S01]  /*0ad0*/  IMAD.SHL.U32 R0, R9, 0x80, RZ ;  /* 0x0000008009007824 */ /* 0x000fe200078e00ff */
[----:B------:R-:W-:-:S02]  /*0ae0*/  ISETP.GT.U32.AND P0, PT, R11, R8, PT ;  /* 0x000000080b00720c */ /* 0x000fc40003f04070 */
[----:B------:R-:W-:Y:S01]  /*0af0*/  SHF.R.U32.HI R9, RZ, 0x6, R49 ;  /* 0x00000006ff097819 */ /* 0x000fe20000011631 */
[----:B------:R-:W-:Y:S01]  /*0b00*/  VIADD R12, R0, 0x7f ;  /* 0x0000007f000c7836 */ /* 0x000fe20000000000 */
[----:B0-----:R-:W-:Y:S01]  /*0b10*/  R2UR UR7, R13 ;  /* 0x000000000d0772ca */ /* 0x001fe200000e0000 */
[----:B-1----:R-:W-:Y:S01]  /*0b20*/  IMAD.MOV.U32 R2, RZ, RZ, RZ ;  /* 0x000000ffff027224 */ /* 0x002fe200078e00ff */
[----:B------:R-:W-:Y:S01]  /*0b30*/  SGXT.U32 R9, R9, 0x1 ;  /* 0x000000010909781a */ /* 0x000fe20000000000 */
[----:B------:R-:W-:Y:S01]  /*0b40*/  IMAD.U32 R13, RZ, RZ, UR12 ;  /* 0x0000000cff0d7e24 */ /* 0x000fe2000f8e00ff */
[----:B------:R-:W-:Y:S01]  /*0b50*/  IABS R10, R12 ;  /* 0x0000000c000a7213 */ /* 0x000fe20000000000 */
[----:B---3--:R-:W-:Y:S02]  /*0b60*/  IMAD.MOV R5, RZ, RZ, -R3 ;  /* 0x000000ffff057224 */ /* 0x008fe400078e0a03 */
[----:B------:R-:W-:Y:S02]  /*0b70*/  USHF.L.U32 UR4, UR9, 0x15, URZ ;  /* 0x0000001509047899 */ /* 0x000fe400080006ff */
[----:B------:R-:W-:Y:S01]  /*0b80*/  @!P0 IMAD.IADD R8, R8, 0x1, -R11 ;  /* 0x0000000108088824 */ /* 0x000fe200078e0a0b */
[----:B------:R-:W-:Y:S01]  /*0b90*/  PLOP3.LUT P0, PT, PT, PT, UP1, 0x80, 0x8 ;  /* 0x000000000008781c */ /* 0x000fe20003f0f018 */
[----:B------:R-:W-:Y:S01]  /*0ba0*/  IMAD R5, R5, R4, RZ ;  /* 0x0000000405057224 */ /* 0x000fe200078e02ff */
[----:B------:R-:W-:-:S02]  /*0bb0*/  ULOP3.LUT UR4, UR4, 0x600000, URZ, 0xc0, !UPT ;  /* 0x0060000004047892 */ /* 0x000fc4000f8ec0ff */
[----:B------:R-:W-:Y:S01]  /*0bc0*/  ISETP.GT.U32.AND P2, PT, R11, R8, PT ;  /* 0x000000080b00720c */ /* 0x000fe20003f44070 */
[----:B------:R-:W-:Y:S01]  /*0bd0*/  IMAD.HI.U32 R5, R3, R5, R2 ;  /* 0x0000000503057227 */ /* 0x000fe200078e0002 */
[----:B------:R-:W-:Y:S01]  /*0be0*/  ISETP.LT.AND P0, PT, R9, UR15, P0 ;  /* 0x0000000f09007c0c */ /* 0x000fe20008701270 */
[----:B------:R-:W-:Y:S02]  /*0bf0*/  UIADD3 UR11, UPT, UPT, UR7, UR4, URZ ;  /* 0x00000004070b7290 */ /* 0x000fe4000fffe0ff */
[----:B------:R-:W-:Y:S02]  /*0c00*/  IMAD.MOV.U32 R3, RZ, RZ, R10 ;  /* 0x000000ffff037224 */ /* 0x000fe400078e000a */
[----:B------:R-:W-:Y:S02]  /*0c10*/  IMAD.U32 R10, RZ, RZ, UR12 ;  /* 0x0000000cff0a7e24 */ /* 0x000fe4000f8e00ff */
[----:B------:R-:W-:-:S04]  /*0c20*/  IMAD.HI.U32 R2, R5, R3, RZ ;  /* 0x0000000305027227 */ /* 0x000fc800078e00ff */
[----:B------:R-:W-:Y:S02]  /*0c30*/  IMAD.MOV R2, RZ, RZ, -R2 ;  /* 0x000000ffff027224 */ /* 0x000fe400078e0a02 */
[----:B------:R-:W-:Y:S01]  /*0c40*/  @!P2 IMAD.IADD R8, R8, 0x1, -R11 ;  /* 0x000000010808a824 */ /* 0x000fe200078e0a0b */
[----:B------:R-:W-:Y:S01]  /*0c50*/  ISETP.NE.U32.AND P2, PT, R15, RZ, PT ;  /* 0x000000ff0f00720c */ /* 0x000fe20003f45070 */
[----:B------:R-:W-:Y:S01]  /*0c60*/  IMAD R3, R4, R2, R3 ;  /* 0x0000000204037224 */ /* 0x000fe200078e0203 */
[----:B------:R-:W-:Y:S01]  /*0c70*/  SHF.R.U32.HI R2, RZ, 0x6, R49 ;  /* 0x00000006ff027819 */ /* 0x000fe20000011631 */
[----:B------:R-:W-:Y:S01]  /*0c80*/  @!P3 IMAD.MOV R8, RZ, RZ, -R8 ;  /* 0x000000ffff08b224 */ /* 0x000fe200078e0a08 */
[----:B------:R-:W-:Y:S01]  /*0c90*/  @!P1 LOP3.LUT R8, RZ, R6, RZ, 0x33, !PT ;  /* 0x00000006ff089212 */ /* 0x000fe200078e33ff */
[----:B------:R-:W-:Y:S01]  /*0ca0*/  IMAD.U32 R6, RZ, RZ, UR12 ;  /* 0x0000000cff067e24 */ /* 0x000fe2000f8e00ff */
[----:B------:R-:W-:Y:S01]  /*0cb0*/  SGXT.U32 R2, R2, 0x1 ;  /* 0x000000010202781a */ /* 0x000fe20000000000 */
[----:B------:R-:W-:Y:S01]  /*0cc0*/  IMAD.U32 R15, RZ, RZ, UR12 ;  /* 0x0000000cff0f7e24 */ /* 0x000fe2000f8e00ff */
[----:B------:R-:W-:Y:S01]  /*0cd0*/  ISETP.GE.AND P3, PT, R12, RZ, PT ;  /* 0x000000ff0c00720c */ /* 0x000fe20003f66270 */
[----:B------:R-:W-:Y:S01]  /*0ce0*/  IMAD.U32 R12, RZ, RZ, UR12 ;  /* 0x0000000cff0c7e24 */ /* 0x000fe2000f8e00ff */
[----:B------:R-:W-:Y:S01]  /*0cf0*/  PLOP3.LUT P1, PT, PT, PT, UP1, 0x80, 0x8 ;  /* 0x000000000008781c */ /* 0x000fe20003f2f018 */
[C---:B------:R-:W-:Y:S01]  /*0d00*/  IMAD R9, R2.reuse, UR12, RZ ;  /* 0x0000000c02097c24 */ /* 0x040fe2000f8e02ff */
[----:B------:R-:W-:-:S03]  /*0d10*/  LOP3.LUT R11, R2, 0x8, RZ, 0xfc, !PT ;  /* 0x00000008020b7812 */ /* 0x000fc600078efcff */
[----:B------:R-:W-:-:S04]  /*0d20*/  IMAD R32, R32, 0x2, R9 ;  /* 0x0000000220207824 */ /* 0x000fc800078e0209 */
[----:B------:R-:W-:-:S04]  /*0d30*/  IMAD R23, R23, 0x2, R32 ;  /* 0x0000000217177824 */ /* 0x000fc800078e0220 */
[----:B------:R-:W-:Y:S01]  /*0d40*/  IMAD R41, R6, 0x2, R23 ;  /* 0x0000000206297824 */ /* 0x000fe200078e0217 */
[----:B--2---:R-:W-:Y:S06]  /*0d50*/  BRA.U UP0, `(.L_x_5) ;  /* 0x0000000100187547 */ /* 0x004fec000b800000 */
[----:B------:R-:W-:Y:S01]  /*0d60*/  ELECT P4, URZ, PT ;  /* 0x0000000000ff782f */ /* 0x000fe20003880000 */
[----:B------:R-:W-:Y:S01]  /*0d70*/  IMAD.MOV.U32 R6, RZ, RZ, 0x1 ;  /* 0x00000001ff067424 */ /* 0x000fe200078e00ff */
[----:B------:R-:W-:Y:S01]  /*0d80*/  UMOV UR4, 0x40 ;  /* 0x0000004000047882 */ /* 0x000fe20000000000 */
[----:B------:R-:W-:Y:S01]  /*0d90*/  UVIRTCOUNT.DEALLOC.SMPOOL 0x80 ;  /* 0x000000800000784c */ /* 0x000fe20000000000 */
[----:B------:R-:W-:-:S09]  /*0da0*/  ULEA UR4, UR5, UR4, 0x18 ;  /* 0x0000000405047291 */ /* 0x000fd2000f8ec0ff */
[----:B------:R0:W-:Y:S03]  /*0db0*/  @P4 STS.U8 [UR4], R6 ;  /* 0x00000006ff004988 */ /* 0x0001e60008000004 */
.L_x_5:
[----:B------:R-:W-:Y:S01]  /*0dc0*/  STTM.16dp32bit_t0_t15.x64 tmem[UR11], RZ ;  /* 0x000000ff000079ed */ /* 0x000fe20008b0000b */
[----:B------:R-:W-:Y:S01]  /*0dd0*/  STTM.16dp32bit_t16_t31.x64 tmem[UR11+0x40], RZ ;  /* 0x000040ff000079ed */ /* 0x000fe20008b2000b */
[----:B------:R-:W1:Y:S02]  /*0de0*/  FENCE.VIEW.ASYNC.T ;  /* 0x00000000000073c6 */ /* 0x000e640000000200 */
[----:B-1----:R-:W-:Y:S01]  /*0df0*/  VOTEU.ALL UP2, P2 ;  /* 0x0000000000ff7886 */ /* 0x002fe20001040000 */
[----:B------:R-:W-:Y:S01]  /*0e00*/  VOTEU.ALL UP3, P2 ;  /* 0x0000000000ff7886 */ /* 0x000fe20001060000 */
[----:B0-----:R-:W-:Y:S01]  /*0e10*/  IMAD R6, R8, UR14, RZ ;  /* 0x0000000e08067c24 */ /* 0x001fe2000f8e02ff */
[----:B------:R-:W-:Y:S01]  /*0e20*/  ISETP.LT.AND P1, PT, R11, UR15, P1 ;  /* 0x0000000f0b007c0c */ /* 0x000fe20008f21270 */
[----:B------:R-:W-:Y:S01]  /*0e30*/  IMAD R11, R10, 0x2, R41 ;  /* 0x000000020a0b7824 */ /* 0x000fe200078e0229 */
[----:B------:R-:W-:-:S04]  /*0e40*/  @!UP2 UIADD3 UR4, UPT, UPT, -UR6, 0x100000, URZ ;  /* 0x001000000604a890 */ /* 0x000fc8000fffe1ff */
[----:B------:R-:W-:Y:S02]  /*0e50*/  @!UP2 USHF.L.U32 UR5, UR4, 0xb, URZ ;  /* 0x0000000b0405a899 */ /* 0x000fe400080006ff */
[----:B------:R-:W-:Y:S01]  /*0e60*/  @!UP2 USHF.L.U32 UR4, UR4, 0x1, URZ ;  /* 0x000000010404a899 */ /* 0x000fe200080006ff */
[----:B------:R-:W-:Y:S01]  /*0e70*/  BAR.SYNC.DEFER_BLOCKING 0x0 ;  /* 0x0000000000007b1d */ /* 0x000fe20000010000 */
[----:B------:R-:W-:Y:S01]  /*0e80*/  IADD3 R10, P4, PT, R6, UR16, RZ ;  /* 0x00000010060a7c10 */ /* 0x000fe2000ff9e0ff */
[----:B------:R-:W-:-:S03]  /*0e90*/  IMAD R40, R40, 0x2, R11 ;  /* 0x0000000228287824 */ /* 0x000fc600078e020b */
[----:B------:R-:W-:Y:S01]  /*0ea0*/  LEA.HI.X.SX32 R6, R6, UR17, 0x1, P4 ;  /* 0x0000001106067c11 */ /* 0x000fe2000a0f0eff */
[----:B------:R-:W-:Y:S01]  /*0eb0*/  IMAD R20, R13, 0x2, R40 ;  /* 0x000000020d147824 */ /* 0x000fe200078e0228 */
[-C--:B------:R-:W-:Y:S01]  /*0ec0*/  IADD3 R8, P4, PT, R9, R10.reuse, RZ ;  /* 0x0000000a09087210 */ /* 0x080fe20007f9e0ff */
[----:B------:R-:W-:Y:S01]  /*0ed0*/  IMAD.U32 R42, RZ, RZ, UR12 ;  /* 0x0000000cff2a7e24 */ /* 0x000fe2000f8e00ff */
[----:B------:R-:W-:Y:S01]  /*0ee0*/  IADD3 R19, P5, PT, R11, R10, RZ ;  /* 0x0000000a0b137210 */ /* 0x000fe20007fbe0ff */
[----:B------:R-:W-:Y:S01]  /*0ef0*/  IMAD R13, R15, 0x4, R20 ;  /* 0x000000040f0d7824 */ /* 0x000fe200078e0214 */
[-C--:B------:R-:W-:Y:S01]  /*0f00*/  LEA.HI.X.SX32 R28, R9, R6.reuse, 0x1, P4 ;  /* 0x00000006091c7211 */ /* 0x080fe200020f0eff */
[----:B------:R0:W-:Y:S01]  /*0f10*/  STL [R1+0x24], R8 ;  /* 0x0000240801007387 */ /* 0x0001e20000100800 */
[----:B------:R-:W-:Y:S01]  /*0f20*/  LEA.HI.X.SX32 R27, R11, R6, 0x1, P5 ;  /* 0x000000060b1b7211 */ /* 0x000fe200028f0eff */
[----:B------:R-:W-:Y:S01]  /*0f30*/  IMAD.U32 R38, RZ, RZ, UR12 ;  /* 0x0000000cff267e24 */ /* 0x000fe2000f8e00ff */
[----:B------:R-:W-:Y:S01]  /*0f40*/  PRMT R29, RZ, 0x7610, R29 ;  /* 0x00007610ff1d7816 */ /* 0x000fe2000000001d */
[----:B------:R-:W-:Y:S01]  /*0f50*/  @P0 IMAD.MOV.U32 R9, RZ, RZ, R28 ;  /* 0x000000ffff090224 */ /* 0x000fe200078e001c */
[----:B------:R-:W-:Y:S01]  /*0f60*/  STL [R1+0x44], R19 ;  /* 0x0000441301007387 */ /* 0x000fe20000100800 */
[----:B------:R-:W-:Y:S01]  /*0f70*/  PRMT R17, RZ, 0x7610, R17 ;  /* 0x00007610ff117816 */ /* 0x000fe20000000011 */
[----:B------:R-:W-:Y:S01]  /*0f80*/  IMAD.U32 R36, RZ, RZ, UR12 ;  /* 0x0000000cff247e24 */ /* 0x000fe2000f8e00ff */
[----:B------:R-:W-:Y:S01]  /*0f90*/  PRMT R16, RZ, 0x7610, R16 ;  /* 0x00007610ff107816 */ /* 0x000fe20000000010 */
[----:B------:R-:W-:Y:S01]  /*0fa0*/  STL [R1+0x20], R28 ;  /* 0x0000201c01007387 */ /* 0x000fe20000100800 */
[----:B------:R-:W-:Y:S01]  /*0fb0*/  PRMT R21, RZ, 0x7610, R21 ;  /* 0x00007610ff157816 */ /* 0x000fe20000000015 */
[----:B------:R-:W-:-:S02]  /*0fc0*/  IMAD.U32 R46, RZ, RZ, UR12 ;  /* 0x0000000cff2e7e24 */ /* 0x000fc4000f8e00ff */
[----:B------:R-:W1:Y:S02]  /*0fd0*/  FENCE.VIEW.ASYNC.S ;  /* 0x00000000000073c6 */ /* 0x000e640000000000 */
[----:B-1----:R1:W2:Y:S02]  /*0fe0*/  @!UP3 SYNCS.EXCH.64 URZ, [UR8], UR4 ;  /* 0x0000000408ffb5b2 */ /* 0x0022a40008000100 */
[----:B--2---:R-:W-:Y:S01]  /*0ff0*/  BAR.SYNC.DEFER_BLOCKING 0x0 ;  /* 0x0000000000007b1d */ /* 0x004fe20000010000 */
[----:B------:R-:W-:Y:S01]  /*1000*/  IMAD.U32 R34, RZ, RZ, UR12 ;  /* 0x0000000cff227e24 */ /* 0x000fe2000f8e00ff */
[----:B------:R-:W-:Y:S02]  /*1010*/  PRMT R22, RZ, 0x7610, R22 ;  /* 0x00007610ff167816 */ /* 0x000fe40000000016 */
[----:B------:R-:W-:Y:S01]  /*1020*/  PRMT R25, RZ, 0x7610, R25 ;  /* 0x00007610ff197816 */ /* 0x000fe20000000019 */
[----:B------:R-:W-:Y:S01]  /*1030*/  IMAD.U32 R48, RZ, RZ, UR12 ;  /* 0x0000000cff307e24 */ /* 0x000fe2000f8e00ff */
[----:B------:R-:W-:Y:S01]  /*1040*/  PRMT R24, RZ, 0x7610, R24 ;  /* 0x00007610ff187816 */ /* 0x000fe20000000018 */
[----:B------:R-:W-:Y:S01]  /*1050*/  IMAD.U32 R30, RZ, RZ, UR12 ;  /* 0x0000000cff1e7e24 */ /* 0x000fe2000f8e00ff */
[----:B------:R-:W-:Y:S01]  /*1060*/  PRMT R26, RZ, 0x7610, R26 ;  /* 0x00007610ff1a7816 */ /* 0x000fe2000000001a */
[----:B------:R-:W2:Y:S01]  /*1070*/  LDCU UR14, c[0x0][0x3b0] ;  /* 0x00007600ff0e77ac */ /* 0x000ea20008000800 */
[----:B------:R0:W3:Y:S01]  /*1080*/  @P0 LDG.E.U8 R14, desc[UR22][R8.64] ;  /* 0x00000016080e0981 */ /* 0x0000e2000c1e1100 */
[----:B------:R-:W-:-:S02]  /*1090*/  IMAD R39, R12, 0x2, R13 ;  /* 0x000000020c277824 */ /* 0x000fc400078e020d */
[----:B0-----:R-:W-:Y:S02]  /*10a0*/  @P1 IMAD.MOV.U32 R8, RZ, RZ, R19 ;  /* 0x000000ffff081224 */ /* 0x001fe400078e0013 */
[----:B------:R-:W-:-:S05]  /*10b0*/  @P1 IMAD.MOV.U32 R9, RZ, RZ, R27 ;  /* 0x000000ffff091224 */ /* 0x000fca00078e001b */
[----:B------:R0:W4:Y:S01]  /*10c0*/  @P1 LDG.E.U8 R18, desc[UR22][R8.64] ;  /* 0x0000001608121981 */ /* 0x000122000c1e1100 */
[C---:B------:R-:W-:Y:S01]  /*10d0*/  LOP3.LUT R15, R2.reuse, 0x10, RZ, 0xfc, !PT ;  /* 0x00000010020f7812 */ /* 0x040fe200078efcff */
[----:B------:R-:W-:Y:S01]  /*10e0*/  IMAD.U32 R11, RZ, RZ, UR12 ;  /* 0x0000000cff0b7e24 */ /* 0x000fe2000f8e00ff */
[----:B------:R-:W-:Y:S02]  /*10f0*/  LOP3.LUT R12, R2, 0x18, RZ, 0xfc, !PT ;  /* 0x00000018020c7812 */ /* 0x000fe400078efcff */
[----:B0-----:R-:W-:Y:S01]  /*1100*/  IADD3 R8, P4, PT, R13, R10, RZ ;  /* 0x0000000a0d087210 */ /* 0x001fe20007f9e0ff */
[----:B------:R-:W-:Y:S01]  /*1110*/  IMAD.U32 R9, RZ, RZ, UR12 ;  /* 0x0000000cff097e24 */ /* 0x000fe2000f8e00ff */
[----:B---3--:R0:W-:Y:S01]  /*1120*/  @P0 STL [R1+0x1d8], R14 ;  /* 0x0001d80e01000387 */ /* 0x0081e20000100800 */
[----:B------:R-:W-:-:S03]  /*1130*/  PLOP3.LUT P0, PT, PT, PT, UP1, 0x80, 0x8 ;  /* 0x000000000008781c */ /* 0x000fc60003f0f018 */
[----:B------:R3:W-:Y:S01]  /*1140*/  STL [R1+0x40], R27 ;  /* 0x0000401b01007387 */ /* 0x0007e20000100800 */
[----:B0-----:R-:W-:-:S04]  /*1150*/  IMAD.U32 R14, RZ, RZ, UR12 ;  /* 0x0000000cff0e7e24 */ /* 0x001fc8000f8e00ff */
[----:B------:R-:W-:Y:S01]  /*1160*/  IMAD R19, R14, 0x2, R39 ;  /* 0x000000020e137824 */ /* 0x000fe200078e0227 */
[----:B------:R-:W-:Y:S01]  /*1170*/  ISETP.LT.AND P0, PT, R15, UR15, P0 ;  /* 0x0000000f0f007c0c */ /* 0x000fe20008701270 */
[----:B----4-:R0:W-:Y:S02]  /*1180*/  @P1 STL [R1+0x1e0], R18 ;  /* 0x0001e01201001387 */ /* 0x0101e40000100800 */
[----:B------:R-:W-:Y:S01]  /*1190*/  IMAD R42, R42, 0x2, R19 ;  /* 0x000000022a2a7824 */ /* 0x000fe200078e0213 */
[----:B------:R-:W-:-:S03]  /*11a0*/  PLOP3.LUT P1, PT, PT, PT, UP1, 0x80, 0x8 ;  /* 0x000000000008781c */ /* 0x000fc60003f2f018 */
[----:B------:R-:W-:Y:S01]  /*11b0*/  IMAD R11, R11, 0x2, R42 ;  /* 0x000000020b0b7824 */ /* 0x000fe200078e022a */
[----:B------:R-:W-:Y:S02]  /*11c0*/  ISETP.LT.AND P1, PT, R12, UR15, P1 ;  /* 0x0000000f0c007c0c */ /* 0x000fe40008f21270 */
[----:B------:R-:W-:Y:S01]  /*11d0*/  LEA.HI.X.SX32 R14, R13, R6, 0x1, P4 ;  /* 0x000000060d0e7211 */ /* 0x000fe200020f0eff */
[----:B------:R-:W-:Y:S01]  /*11e0*/  IMAD R38, R38, 0x2, R11 ;  /* 0x0000000226267824 */ /* 0x000fe200078e020b */
[----:B---3--:R-:W-:-:S03]  /*11f0*/  IADD3 R27, P5, PT, R11, R10, RZ ;  /* 0x0000000a0b1b7210 */ /* 0x008fc60007fbe0ff */
[----:B0-----:R-:W-:Y:S01]  /*1200*/  IMAD R18, R9, 0x2, R38 ;  /* 0x0000000209127824 */ /* 0x001fe200078e0226 */
[----:B------:R-:W-:Y:S01]  /*1210*/  LEA.HI.X.SX32 R28, R11, R6, 0x1, P5 ;  /* 0x000000060b1c7211 */ /* 0x000fe200028f0eff */
[----:B------:R-:W-:Y:S01]  /*1220*/  @P0 IMAD.MOV.U32 R9, RZ, RZ, R14 ;  /* 0x000000ffff090224 */ /* 0x000fe200078e000e */
[----:B------:R0:W-:Y:S04]  /*1230*/  STL [R1+0x64], R8 ;  /* 0x0000640801007387 */ /* 0x0001e80000100800 */
[----:B------:R0:W3:Y:S02]  /*1240*/  @P0 LDG.E.U8 R29, desc[UR22][R8.64] ;  /* 0x00000016081d0981 */ /* 0x0000e4000c1e1100 */
[----:B0-----:R-:W-:Y:S02]  /*1250*/  @P1 IMAD.MOV.U32 R8, RZ, RZ, R27 ;  /* 0x000000ffff081224 */ /* 0x001fe400078e001b */
[----:B------:R-:W-:-:S05]  /*1260*/  @P1 IMAD.MOV.U32 R9, RZ, RZ, R28 ;  /* 0x000000ffff091224 */ /* 0x000fca00078e001c */
[----:B------:R0:W4:Y:S01]  /*1270*/  @P1 LDG.E.U8 R17, desc[UR22][R8.64] ;  /* 0x0000001608111981 */ /* 0x000122000c1e1100 */
[----:B------:R-:W-:Y:S02]  /*1280*/  IMAD.U32 R15, RZ, RZ, UR12 ;  /* 0x0000000cff0f7e24 */ /* 0x000fe4000f8e00ff */
[----:B------:R-:W-:Y:S02]  /*1290*/  IMAD.U32 R12, RZ, RZ, UR12 ;  /* 0x0000000cff0c7e24 */ /* 0x000fe4000f8e00ff */
[----:B------:R-:W-:Y:S01]  /*12a0*/  IMAD R13, R15, 0x4, R18 ;  /* 0x000000040f0d7824 */ /* 0x000fe200078e0212 */
[----:B------:R0:W-:Y:S03]  /*12b0*/  STL [R1+0x84], R27 ;  /* 0x0000841b01007387 */ /* 0x0001e60000100800 */
[----:B------:R-:W-:Y:S01]  /*12c0*/  IMAD R37, R12, 0x2, R13 ;  /* 0x000000020c257824 */ /* 0x000fe200078e020d */
[----:B------:R1:W-:Y:S01]  /*12d0*/  STL [R1+0x60], R14 ;  /* 0x0000600e01007387 */ /* 0x0003e20000100800 */
[----:B------:R-:W-:-:S02]  /*12e0*/  PLOP3.LUT P0, PT, PT, PT, UP1, 0x80, 0x8 ;  /* 0x000000000008781c */ /* 0x000fc40003f0f018 */
[----:B0-----:R-:W-:Y:S01]  /*12f0*/  LOP3.LUT R27, R2, 0x20, RZ, 0xfc, !PT ;  /* 0x00000020021b7812 */ /* 0x001fe200078efcff */
[----:B-1----:R-:W-:-:S04]  /*1300*/  IMAD.U32 R14, RZ, RZ, UR12 ;  /* 0x0000000cff0e7e24 */ /* 0x002fc8000f8e00ff */
[----:B------:R-:W-:Y:S01]  /*1310*/  IMAD R15, R14, 0x2, R37 ;  /* 0x000000020e0f7824 */ /* 0x000fe200078e0225 */
[----:B------:R0:W-:Y:S01]  /*1320*/  STL [R1+0x80], R28 ;  /* 0x0000801c01007387 */ /* 0x0001e20000100800 */
[----:B------:R-:W-:Y:S02]  /*1330*/  ISETP.LT.AND P0, PT, R27, UR15, P0 ;  /* 0x0000000f1b007c0c */ /* 0x000fe40008701270 */
[----:B------:R-:W-:Y:S01]  /*1340*/  IMAD R43, R12, 0x2, R15 ;  /* 0x000000020c2b7824 */ /* 0x000fe200078e020f */
[----:B------:R-:W-:Y:S02]  /*1350*/  IADD3 R8, P4, PT, R13, R10, RZ ;  /* 0x0000000a0d087210 */ /* 0x000fe40007f9e0ff */
[----:B------:R-:W-:Y:S01]  /*1360*/  PLOP3.LUT P1, PT, PT, PT, UP1, 0x80, 0x8 ;  /* 0x000000000008781c */ /* 0x000fe20003f2f018 */
[----:B------:R-:W-:Y:S02]  /*1370*/  IMAD R11, R14, 0x2, R43 ;  /* 0x000000020e0b7824 */ /* 0x000fe400078e022b */
[----:B------:R-:W-:-:S02]  /*1380*/  IMAD.U32 R9, RZ, RZ, UR12 ;  /* 0x0000000cff097e24 */ /* 0x000fc4000f8e00ff */
[----:B------:R-:W-:Y:S01]  /*1390*/  IMAD R36, R36, 0x2, R11 ;  /* 0x0000000224247824 */ /* 0x000fe200078e020b */
[----:B------:R-:W-:-:S03]  /*13a0*/  IADD3 R27, P5, PT, R11, R10, RZ ;  /* 0x0000000a0b1b7210 */ /* 0x000fc60007fbe0ff */
[----:B------:R-:W-:Y:S01]  /*13b0*/  IMAD R14, R9, 0x2, R36 ;  /* 0x00000002090e7824 */ /* 0x000fe200078e0224 */
[----:B0-----:R-:W-:Y:S01]  /*13c0*/  LEA.HI.X.SX32 R28, R11, R6, 0x1, P5 ;  /* 0x000000060b1c7211 */ /* 0x001fe200028f0eff */
[----:B----4-:R0:W-:Y:S04]  /*13d0*/  STL [R1+0x21c], R17 ;  /* 0x00021c1101007387 */ /* 0x0101e80000100800 */
[----:B------:R-:W-:Y:S01]  /*13e0*/  STL [R1+0xa4], R8 ;  /* 0x0000a40801007387 */ /* 0x000fe20000100800 */
[----:B0-----:R-:W-:-:S03]  /*13f0*/  LOP3.LUT R17, R2, 0x28, RZ, 0xfc, !PT ;  /* 0x0000002802117812 */ /* 0x001fc600078efcff */
[----:B---3--:R0:W-:Y:S01]  /*1400*/  STL [R1+0x1dc], R29 ;  /* 0x0001dc1d01007387 */ /* 0x0081e20000100800 */
[----:B------:R-:W-:Y:S02]  /*1410*/  ISETP.LT.AND P1, PT, R17, UR15, P1 ;  /* 0x0000000f11007c0c */ /* 0x000fe40008f21270 */
[----:B0-----:R-:W-:-:S05]  /*1420*/  LEA.HI.X.SX32 R29, R13, R6, 0x1, P4 ;  /* 0x000000060d1d7211 */ /* 0x001fca00020f0eff */
[----:B------:R-:W-:-:S05]  /*1430*/  @P0 IMAD.MOV.U32 R9, RZ, RZ, R29 ;  /* 0x000000ffff090224 */ /* 0x000fca00078e001d */
[----:B------:R0:W3:Y:S02]  /*1440*/  @P0 LDG.E.U8 R16, desc[UR22][R8.64] ;  /* 0x0000001608100981 */ /* 0x0000e4000c1e1100 */
[----:B0-----:R-:W-:Y:S02]  /*1450*/  @P1 IMAD.MOV.U32 R8, RZ, RZ, R27 ;  /* 0x000000ffff081224 */ /* 0x001fe400078e001b */
[----:B------:R-:W-:-:S05]  /*1460*/  @P1 IMAD.MOV.U32 R9, RZ, RZ, R28 ;  /* 0x000000ffff091224 */ /* 0x000fca00078e001c */
[----:B------:R0:W4:Y:S01]  /*1470*/  @P1 LDG.E.U8 R21, desc[UR22][R8.64] ;  /* 0x0000001608151981 */ /* 0x000122000c1e1100 */
[----:B------:R-:W-:-:S03]  /*1480*/  IMAD.U32 R17, RZ, RZ, UR12 ;  /* 0x0000000cff117e24 */ /* 0x000fc6000f8e00ff */
[----:B------:R-:W-:Y:S01]  /*1490*/  STL [R1+0x4c4], R27 ;  /* 0x0004c41b01007387 */ /* 0x000fe20000100800 */
[----:B------:R-:W-:-:S03]  /*14a0*/  IMAD R17, R17, 0x4, R14 ;  /* 0x0000000411117824 */ /* 0x000fc600078e020e */
[----:B------:R1:W-:Y:S01]  /*14b0*/  STL [R1+0xa0], R29 ;  /* 0x0000a01d01007387 */ /* 0x0003e20000100800 */
[----:B------:R-:W-:Y:S01]  /*14c0*/  IMAD R35, R12, 0x2, R17 ;  /* 0x000000020c237824 */ /* 0x000fe200078e0211 */
[----:B------:R-:W-:Y:S01]  /*14d0*/  PLOP3.LUT P0, PT, PT, PT, UP1, 0x80, 0x8 ;  /* 0x000000000008781c */ /* 0x000fe20003f0f018 */
[----:B------:R-:W-:Y:S01]  /*14e0*/  IMAD.U32 R11, RZ, RZ, UR12 ;  /* 0x0000000cff0b7e24 */ /* 0x000fe2000f8e00ff */
[----:B------:R-:W-:Y:S02]  /*14f0*/  LOP3.LUT R12, R2, 0x38, RZ, 0xfc, !PT ;  /* 0x00000038020c7812 */ /* 0x000fe400078efcff */
[----:B------:R-:W-:Y:S02]  /*1500*/  PLOP3.LUT P1, PT, PT, PT, UP1, 0x80, 0x8 ;  /* 0x000000000008781c */ /* 0x000fe40003f2f018 */
[C---:B0-----:R-:W-:Y:S02]  /*1510*/  IADD3 R8, P4, PT, R17.reuse, R10, RZ ;  /* 0x0000000a11087210 */ /* 0x041fe40007f9e0ff */
[----:B------:R-:W-:Y:S01]  /*1520*/  ISETP.LT.AND P1, PT, R12, UR15, P1 ;  /* 0x0000000f0c007c0c */ /* 0x000fe20008f21270 */
[----:B------:R-:W-:Y:S01]  /*1530*/  IMAD.U32 R9, RZ, RZ, UR12 ;  /* 0x0000000cff097e24 */ /* 0x000fe2000f8e00ff */
[----:B-1----:R-:W-:Y:S01]  /*1540*/  LEA.HI.X.SX32 R29, R17, R6, 0x1, P4 ;  /* 0x00000006111d7211 */ /* 0x002fe200020f0eff */
[----:B---3--:R0:W-:Y:S04]  /*1550*/  STL [R1+0x218], R16 ;  /* 0x0002181001007387 */ /* 0x0081e80000100800 */
[----:B------:R-:W-:Y:S01]  /*1560*/  STL [R1+0x4c0], R28 ;  /* 0x0004c01c01007387 */ /* 0x000fe20000100800 */
[----:B0-----:R-:W-:-:S04]  /*1570*/  IMAD.U32 R16, RZ, RZ, UR12 ;  /* 0x0000000cff107e24 */ /* 0x001fc8000f8e00ff */
[----:B------:R-:W-:Y:S01]  /*1580*/  IMAD R13, R16, 0x2, R35 ;  /* 0x00000002100d7824 */ /* 0x000fe200078e0223 */
[----:B----4-:R0:W-:Y:S03]  /*1590*/  STL [R1+0x29c], R21 ;  /* 0x00029c1501007387 */ /* 0x0101e60000100800 */
[----:B------:R-:W-:Y:S01]  /*15a0*/  IMAD R46, R46, 0x2, R13 ;  /* 0x000000022e2e7824 */ /* 0x000fe200078e020d */
[----:B0-----:R-:W-:-:S04]  /*15b0*/  LOP3.LUT R21, R2, 0x30, RZ, 0xfc, !PT ;  /* 0x0000003002157812 */ /* 0x001fc800078efcff */
[----:B------:R-:W-:Y:S01]  /*15c0*/  ISETP.LT.AND P0, PT, R21, UR15, P0 ;  /* 0x0000000f15007c0c */ /* 0x000fe20008701270 */
[----:B------:R-:W-:-:S04]  /*15d0*/  IMAD R11, R11, 0x2, R46 ;  /* 0x000000020b0b7824 */ /* 0x000fc800078e022e */
[----:B------:R-:W-:Y:S01]  /*15e0*/  IMAD R34, R34, 0x2, R11 ;  /* 0x0000000222227824 */ /* 0x000fe200078e020b */
[----:B------:R-:W-:-:S03]  /*15f0*/  IADD3 R27, P5, PT, R11, R10, RZ ;  /* 0x0000000a0b1b7210 */ /* 0x000fc60007fbe0ff */
[----:B------:R-:W-:Y:S01]  /*1600*/  IMAD R12, R9, 0x2, R34 ;  /* 0x00000002090c7824 */ /* 0x000fe200078e0222 */
[----:B------:R-:W-:-:S03]  /*1610*/  LEA.HI.X.SX32 R28, R11, R6, 0x1, P5 ;  /* 0x000000060b1c7211 */ /* 0x000fc600028f0eff */
[----:B------:R-:W-:Y:S01]  /*1620*/  @P0 IMAD.MOV.U32 R9, RZ, RZ, R29 ;  /* 0x000000ffff090224 */ /* 0x000fe200078e001d */
[----:B------:R0:W-:Y:S04]  /*1630*/  STL [R1+0x4e4], R8 ;  /* 0x0004e40801007387 */ /* 0x0001e80000100800 */
[----:B------:R0:W3:Y:S02]  /*1640*/  @P0 LDG.E.U8 R22, desc[UR22][R8.64] ;  /* 0x0000001608160981 */ /* 0x0000e4000c1e1100 */
[----:B0-----:R-:W-:Y:S02]  /*1650*/  @P1 IMAD.MOV.U32 R8, RZ, RZ, R27 ;  /* 0x000000ffff081224 */ /* 0x001fe400078e001b */
[----:B------:R-:W-:-:S05]  /*1660*/  @P1 IMAD.MOV.U32 R9, RZ, RZ, R28 ;  /* 0x000000ffff091224 */ /* 0x000fca00078e001c */
[----:B------:R-:W4:Y:S01]  /*1670*/  @P1 LDG.E.U8 R25, desc[UR22][R8.64] ;  /* 0x0000001608191981 */ /* 0x000f22000c1e1100 */
[----:B------:R-:W-:-:S03]  /*1680*/  IMAD.U32 R21, RZ, RZ, UR12 ;  /* 0x0000000cff157e24 */ /* 0x000fc6000f8e00ff */
[----:B------:R-:W-:Y:S01]  /*1690*/  STL [R1+0x504], R27 ;  /* 0x0005041b01007387 */ /* 0x000fe20000100800 */
[----:B------:R-:W-:-:S03]  /*16a0*/  IMAD R17, R21, 0x4, R12 ;  /* 0x0000000415117824 */ /* 0x000fc600078e020c */
[----:B------:R0:W-:Y:S01]  /*16b0*/  STL [R1+0x4e0], R29 ;  /* 0x0004e01d01007387 */ /* 0x0001e20000100800 */
[----:B------:R-:W-:Y:S01]  /*16c0*/  PLOP3.LUT P0, PT, PT, PT, UP1, 0x80, 0x8 ;  /* 0x000000000008781c */ /* 0x000fe20003f0f018 */
[----:B------:R-:W-:Y:S01]  /*16d0*/  IMAD R31, R16, 0x2, R17 ;  /* 0x00000002101f7824 */ /* 0x000fe200078e0211 */
[----:B------:R-:W-:Y:S02]  /*16e0*/  LOP3.LUT R16, R2, 0x48, RZ, 0xfc, !PT ;  /* 0x0000004802107812 */ /* 0x000fe400078efcff */
[----:B------:R-:W-:-:S04]  /*16f0*/  PLOP3.LUT P1, PT, PT, PT, UP1, 0x80, 0x8 ;  /* 0x000000000008781c */ /* 0x000fc80003f2f018 */
[----:B------:R-:W-:Y:S02]  /*1700*/  ISETP.LT.AND P1, PT, R16, UR15, P1 ;  /* 0x0000000f10007c0c */ /* 0x000fe40008f21270 */
[----:B------:R-:W-:-:S04]  /*1710*/  IADD3 R16, P4, PT, R17, R10, RZ ;  /* 0x0000000a11107210 */ /* 0x000fc80007f9e0ff */
[----:B0-----:R-:W-:Y:S01]  /*1720*/  LEA.HI.X.SX32 R29, R17, R6, 0x1, P4 ;  /* 0x00000006111d7211 */ /* 0x001fe200020f0eff */
[----:B---3--:R0:W-:Y:S04]  /*1730*/  STL [R1+0x258], R22 ;  /* 0x0002581601007387 */ /* 0x0081e80000100800 */
[----:B------:R-:W-:Y:S01]  /*1740*/  STL [R1+0x500], R28 ;  /* 0x0005001c01007387 */ /* 0x000fe20000100800 */
[----:B0-----:R-:W-:-:S03]  /*1750*/  IMAD.U32 R22, RZ, RZ, UR12 ;  /* 0x0000000cff167e24 */ /* 0x001fc6000f8e00ff */
[----:B----4-:R0:W-:Y:S02]  /*1760*/  STL [R1+0x2dc], R25 ;  /* 0x0002dc1901007387 */ /* 0x0101e40000100800 */
[----:B0-----:R-:W-:-:S04]  /*1770*/  LOP3.LUT R25, R2, 0x40, RZ, 0xfc, !PT ;  /* 0x0000004002197812 */ /* 0x001fc800078efcff */
[----:B------:R-:W-:Y:S01]  /*1780*/  ISETP.LT.AND P0, PT, R25, UR15, P0 ;  /* 0x0000000f19007c0c */ /* 0x000fe20008701270 */
[----:B------:R-:W-:-:S04]  /*1790*/  IMAD R11, R22, 0x2, R31 ;  /* 0x00000002160b7824 */ /* 0x000fc800078e021f */
[----:B------:R-:W-:-:S04]  /*17a0*/  IMAD R48, R48, 0x2, R11 ;  /* 0x0000000230307824 */ /* 0x000fc800078e020b */
[----:B------:R-:W-:-:S04]  /*17b0*/  IMAD R21, R21, 0x2, R48 ;  /* 0x0000000215157824 */ /* 0x000fc800078e0230 */
[----:B------:R-:W-:Y:S01]  /*17c0*/  @P0 IMAD.MOV.U32 R17, RZ, RZ, R29 ;  /* 0x000000ffff110224 */ /* 0x000fe200078e001d */
[----:B------:R-:W-:-:S04]  /*17d0*/  IADD3 R27, P5, PT, R21, R10, RZ ;  /* 0x0000000a151b7210 */ /* 0x000fc80007fbe0ff */
[----:B------:R0:W3:Y:S01]  /*17e0*/  @P0 LDG.E.U8 R24, desc[UR22][R16.64] ;  /* 0x0000001610180981 */ /* 0x0000e2000c1e1100 */
[----:B------:R-:W-:-:S03]  /*17f0*/  LEA.HI.X.SX32 R28, R21, R6, 0x1, P5 ;  /* 0x00000006151c7211 */ /* 0x000fc600028f0eff */
[----:B------:R1:W-:Y:S02]  /*1800*/  STL [R1+0x524], R16 ;  /* 0x0005241001007387 */ /* 0x0003e40000100800 */
[----:B0-----:R-:W-:Y:S02]  /*1810*/  @P1 IMAD.MOV.U32 R17, RZ, RZ, R28 ;  /* 0x000000ffff111224 */ /* 0x001fe400078e001c */
[----:B-1----:R-:W-:-:S05]  /*1820*/  @P1 IMAD.MOV.U32 R16, RZ, RZ, R27 ;  /* 0x000000ffff101224 */ /* 0x002fca00078e001b */
[----:B------:R0:W4:Y:S01]  /*1830*/  @P1 LDG.E.U8 R26, desc[UR22][R16.64] ;  /* 0x00000016101a1981 */ /* 0x000122000c1e1100 */
[----:B------:R-:W-:Y:S02]  /*1840*/  IMAD.U32 R9, RZ, RZ, UR12 ;  /* 0x0000000cff097e24 */ /* 0x000fe4000f8e00ff */
[----:B------:R-:W-:Y:S02]  /*1850*/  IMAD R30, R30, 0x2, R21 ;  /* 0x000000021e1e7824 */ /* 0x000fe400078e0215 */
[----:B------:R-:W-:Y:S02]  /*1860*/  IMAD.U32 R25, RZ, RZ, UR12 ;  /* 0x0000000cff197e24 */ /* 0x000fe4000f8e00ff */
[----:B------:R-:W-:Y:S01]  /*1870*/  IMAD R8, R9, 0x2, R30 ;  /* 0x0000000209087824 */ /* 0x000fe200078e021e */
[----:B------:R-:W-:Y:S03]  /*1880*/  STL [R1+0x544], R27 ;  /* 0x0005441b01007387 */ /* 0x000fe60000100800 */
[----:B------:R-:W-:Y:S01]  /*1890*/  IMAD R25, R25, 0x4, R8 ;  /* 0x0000000419197824 */ /* 0x000fe200078e0208 */
[----:B------:R1:W-:Y:S01]  /*18a0*/  STL [R1+0x520], R29 ;  /* 0x0005201d01007387 */ /* 0x0003e20000100800 */
[----:B------:R-:W-:-:S02]  /*18b0*/  LOP3.LUT R21, R2, 0x50, RZ, 0xfc, !PT ;  /* 0x0000005002157812 */ /* 0x000fc400078efcff */
[----:B-1----:R-:W-:Y:S01]  /*18c0*/  IMAD R29, R22, 0x2, R25 ;  /* 0x00000002161d7824 */ /* 0x002fe200078e0219 */
[----:B------:R-:W-:-:S04]  /*18d0*/  PLOP3.LUT P0, PT, PT, PT, UP1, 0x80, 0x8 ;  /* 0x000000000008781c */ /* 0x000fc80003f0f018 */
[----:B------:R-:W-:Y:S01]  /*18e0*/  ISETP.LT.AND P0, PT, R21, UR15, P0 ;  /* 0x0000000f15007c0c */ /* 0x000fe20008701270 */
[----:B------:R-:W-:Y:S01]  /*18f0*/  IMAD.U32 R21, RZ, RZ, UR12 ;  /* 0x0000000cff157e24 */ /* 0x000fe2000f8e00ff */
[----:B------:R-:W-:Y:S02]  /*1900*/  PLOP3.LUT P1, PT, PT, PT, UP1, 0x80, 0x8 ;  /* 0x000000000008781c */ /* 0x000fe40003f2f018 */
[----:B0-----:R-:W-:Y:S01]  /*1910*/  IADD3 R17, P4, PT, R25, R10, RZ ;  /* 0x0000000a19117210 */ /* 0x001fe20007f9e0ff */
[----:B------:R-:W-:Y:S01]  /*1920*/  IMAD.U32 R16, RZ, RZ, UR12 ;  /* 0x0000000cff107e24 */ /* 0x000fe2000f8e00ff */
[----:B------:R-:W-:Y:S01]  /*1930*/  PRMT R67, RZ, 0x7610, R67 ;  /* 0x00007610ff437816 */ /* 0x000fe20000000043 */
[----:B---3--:R0:W-:Y:S02]  /*1940*/  STL [R1+0x25c], R24 ;  /* 0x00025c1801007387 */ /* 0x0081e40000100800 */
[----:B0-----:R-:W-:-:S04]  /*1950*/  IMAD.U32 R24, RZ, RZ, UR12 ;  /* 0x0000000cff187e24 */ /* 0x001fc8000f8e00ff */
[----:B------:R-:W-:Y:S01]  /*1960*/  IMAD R9, R24, 0x2, R29 ;  /* 0x0000000218097824 */ /* 0x000fe200078e021d */
[----:B------:R0:W-:Y:S03]  /*1970*/  STL [R1+0x540], R28 ;  /* 0x0005401c01007387 */ /* 0x0001e60000100800 */
[----:B------:R-:W-:Y:S01]  /*1980*/  IMAD R47, R22, 0x2, R9 ;  /* 0x00000002162f7824 */ /* 0x000fe200078e0209 */
[----:B----4-:R1:W-:Y:S03]  /*1990*/  STL [R1+0x31c], R26 ;  /* 0x00031c1a01007387 */ /* 0x0103e60000100800 */
[----:B------:R-:W-:Y:S02]  /*19a0*/  IMAD R27, R24, 0x2, R47 ;  /* 0x00000002181b7824 */ /* 0x000fe400078e022f */
[----:B0-----:R-:W-:Y:S01]  /*19b0*/  IMAD.U32 R28, RZ, RZ, UR12 ;  /* 0x0000000cff1c7e24 */ /* 0x001fe2000f8e00ff */
[----:B-1----:R-:W-:-:S03]  /*19c0*/  LOP3.LUT R26, R2, 0x58, RZ, 0xfc, !PT ;  /* 0x00000058021a7812 */ /* 0x002fc600078efcff */
[----:B------:R-:W-:Y:S01]  /*19d0*/  IMAD R28, R28, 0x2, R27 ;  /* 0x000000021c1c7824 */ /* 0x000fe200078e021b */
[----:B------:R-:W-:Y:S02]  /*19e0*/  LEA.HI.X.SX32 R22, R25, R6, 0x1, P4 ;  /* 0x0000000619167211 */ /* 0x000fe400020f0eff */
[----:B------:R-:W-:Y:S01]  /*19f0*/  ISETP.LT.AND P1, PT, R26, UR15, P1 ;  /* 0x0000000f1a007c0c */ /* 0x000fe20008f21270 */
[----:B------:R-:W-:Y:S01]  /*1a00*/  IMAD R21, R21, 0x2, R28 ;  /* 0x0000000215157824 */ /* 0x000fe200078e021c */
[C---:B------:R-:W-:Y:S01]  /*1a10*/  IADD3 R33, P5, PT, R27.reuse, R10, RZ ;  /* 0x0000000a1b217210 */ /* 0x040fe20007fbe0ff */
[----:B------:R0:W-:Y:S02]  /*1a20*/  STL [R1+0x564], R17 ;  /* 0x0005641101007387 */ /* 0x0001e40000100800 */
[----:B------:R-:W-:Y:S02]  /*1a30*/  IMAD R25, R16, 0x4, R21 ;  /* 0x0000000410197824 */ /* 0x000fe400078e0215 */
[----:B------:R-:W-:Y:S01]  /*1a40*/  @P0 IMAD.MOV.U32 R16, RZ, RZ, R17 ;  /* 0x000000ffff100224 */ /* 0x000fe200078e0011 */
[----:B------:R-:W-:Y:S01]  /*1a50*/  LEA.HI.X.SX32 R45, R27, R6, 0x1, P5 ;  /* 0x000000061b2d7211 */ /* 0x000fe200028f0eff */
[----:B0-----:R-:W-:Y:S01]  /*1a60*/  @P0 IMAD.MOV.U32 R17, RZ, RZ, R22 ;  /* 0x000000ffff110224 */ /* 0x001fe200078e0016 */
[----:B------:R-:W-:-:S04]  /*1a70*/  PRMT R24, RZ, 0x7610, R24 ;  /* 0x00007610ff187816 */ /* 0x000fc80000000018 */
[----:B------:R0:W3:Y:S02]  /*1a80*/  @P0 LDG.E.U8 R67, desc[UR22][R16.64] ;  /* 0x0000001610430981 */ /* 0x0000e4000c1e1100 */
[----:B0-----:R-:W-:Y:S02]  /*1a90*/  @P1 IMAD.MOV.U32 R16, RZ, RZ, R33 ;  /* 0x000000ffff101224 */ /* 0x001fe400078e0021 */
[----:B------:R-:W-:-:S05]  /*1aa0*/  @P1 IMAD.MOV.U32 R17, RZ, RZ, R45 ;  /* 0x000000ffff111224 */ /* 0x000fca00078e002d */
[----:B------:R0:W4:Y:S01]  /*1ab0*/  @P1 LDG.E.U8 R24, desc[UR22][R16.64] ;  /* 0x0000001610181981 */ /* 0x000122000c1e1100 */
[----:B------:R-:W-:-:S03]  /*1ac0*/  IMAD.U32 R26, RZ, RZ, UR12 ;  /* 0x0000000cff1a7e24 */ /* 0x000fc6000f8e00ff */
[----:B------:R-:W-:Y:S01]  /*1ad0*/  STL [R1+0x58c], R33 ;  /* 0x00058c2101007387 */ /* 0x000fe20000100800 */
[----:B------:R-:W-:-:S03]  /*1ae0*/  IMAD R26, R26, 0x2, R25 ;  /* 0x000000021a1a7824 */ /* 0x000fc600078e0219 */
[----:B------:R1:W-:Y:S04]  /*1af0*/  STL [R1+0x560], R22 ;  /* 0x0005601601007387 */ /* 0x0003e80000100800 */
[----:B------:R0:W-:Y:S01]  /*1b00*/  STL [R1+0x588], R45 ;  /* 0x0005882d01007387 */ /* 0x0001e20000100800 */
[----:B-1----:R-:W-:Y:S02]  /*1b10*/  IMAD.U32 R22, RZ, RZ, UR12 ;  /* 0x0000000cff167e24 */ /* 0x002fe4000f8e00ff */
[----:B0-----:R-:W-:Y:S02]  /*1b20*/  IMAD.U32 R45, RZ, RZ, UR12 ;  /* 0x0000000cff2d7e24 */ /* 0x001fe4000f8e00ff */
[----:B------:R-:W-:Y:S02]  /*1b30*/  IMAD R22, R22, 0x2, R26 ;  /* 0x0000000216167824 */ /* 0x000fe400078e021a */
[----:B------:R-:W-:-:S02]  /*1b40*/  IMAD.U32 R33, RZ, RZ, UR12 ;  /* 0x0000000cff217e24 */ /* 0x000fc4000f8e00ff */
[----:B------:R-:W-:Y:S02]  /*1b50*/  IMAD R45, R45, 0x2, R22 ;  /* 0x000000022d2d7824 */ /* 0x000fe400078e0216 */
[----:B------:R-:W-:Y:S02]  /*1b60*/  IMAD.U32 R27, RZ, RZ, UR12 ;  /* 0x0000000cff1b7e24 */ /* 0x000fe4000f8e00ff */
[----:B------:R-:W-:Y:S01]  /*1b70*/  IMAD R33, R33, 0x2, R45 ;  /* 0x0000000221217824 */ /* 0x000fe200078e022d */
[----:B------:R-:W-:Y:S02]  /*1b80*/  LOP3.LUT R72, R2, 0x60, RZ, 0xfc, !PT ;  /* 0x0000006002487812 */ /* 0x000fe400078efcff */
[----:B------:R-:W-:Y:S01]  /*1b90*/  PLOP3.LUT P0, PT, PT, PT, UP1, 0x80, 0x8 ;  /* 0x000000000008781c */ /* 0x000fe20003f0f018 */
[----:B------:R-:W-:Y:S02]  /*1ba0*/  IMAD R27, R27, 0x2, R33 ;  /* 0x000000021b1b7824 */ /* 0x000fe400078e0221 */
[----:B------:R-:W-:Y:S01]  /*1bb0*/  IMAD.U32 R16, RZ, RZ, UR12 ;  /* 0x0000000cff107e24 */ /* 0x000fe2000f8e00ff */
[----:B------:R-:W-:-:S02]  /*1bc0*/  ISETP.LT.AND P0, PT, R72, UR15, P0 ;  /* 0x0000000f48007c0c */ /* 0x000fc40008701270 */
[----:B------:R-:W-:Y:S02]  /*1bd0*/  LOP3.LUT R68, R2, 0x68, RZ, 0xfc, !PT ;  /* 0x0000006802447812 */ /* 0x000fe400078efcff */
[----:B------:R-:W-:Y:S02]  /*1be0*/  PLOP3.LUT P1, PT, PT, PT, UP1, 0x80, 0x8 ;  /* 0x000000000008781c */ /* 0x000fe40003f2f018 */
[----:B------:R-:W-:Y:S02]  /*1bf0*/  PLOP3.LUT P4, PT, PT, PT, UP1, 0x80, 0x8 ;  /* 0x000000000008781c */ /* 0x000fe40003f8f018 */
[C---:B------:R-:W-:Y:S02]  /*1c00*/  IADD3 R75, P6, PT, R25.reuse, R10, RZ ;  /* 0x0000000a194b7210 */ /* 0x040fe40007fde0ff */
[----:B------:R-:W-:Y:S01]  /*1c10*/  ISETP.LT.AND P1, PT, R68, UR15, P1 ;  /* 0x0000000f44007c0c */ /* 0x000fe20008f21270 */
[----:B------:R-:W-:Y:S01]  /*1c20*/  IMAD.U32 R17, RZ, RZ, UR12 ;  /* 0x0000000cff117e24 */ /* 0x000fe2000f8e00ff */
[----:B------:R-:W-:-:S02]  /*1c30*/  LEA.HI.X.SX32 R76, R25, R6, 0x1, P6 ;  /* 0x00000006194c7211 */ /* 0x000fc400030f0eff */
[C---:B------:R-:W-:Y:S02]  /*1c40*/  IADD3 R72, P5, PT, R33.reuse, R10, RZ ;  /* 0x0000000a21487210 */ /* 0x040fe40007fbe0ff */
[----:B------:R-:W-:Y:S02]  /*1c50*/  PRMT R74, RZ, 0x7610, R74 ;  /* 0x00007610ff4a7816 */ /* 0x000fe4000000004a */
[----:B------:R-:W-:Y:S02]  /*1c60*/  LEA.HI.X.SX32 R73, R33, R6, 0x1, P5 ;  /* 0x0000000621497211 */ /* 0x000fe400028f0eff */
[----:B------:R-:W-:Y:S02]  /*1c70*/  PRMT R70, RZ, 0x7610, R70 ;  /* 0x00007610ff467816 */ /* 0x000fe40000000046 */
[----:B------:R-:W-:Y:S01]  /*1c80*/  PRMT R44, RZ, 0x7610, R44 ;  /* 0x00007610ff2c7816 */ /* 0x000fe2000000002c */
[----:B----4-:R0:W-:Y:S02]  /*1c90*/  STL [R1+0x374], R24 ;  /* 0x0003741801007387 */ /* 0x0101e40000100800 */
[----:B0-----:R-:W-:-:S02]  /*1ca0*/  IMAD.U32 R24, RZ, RZ, UR12 ;  /* 0x0000000cff187e24 */ /* 0x001fc4000f8e00ff */
[----:B---3--:R0:W-:Y:S02]  /*1cb0*/  STL [R1+0x298], R67 ;  /* 0x0002984301007387 */ /* 0x0081e40000100800 */
[----:B------:R-:W-:-:S04]  /*1cc0*/  IMAD R24, R24, 0x2, R27 ;  /* 0x0000000218187824 */ /* 0x000fc800078e021b */
[----:B------:R-:W-:Y:S01]  /*1cd0*/  IMAD R16, R16, 0x4, R24 ;  /* 0x0000000410107824 */ /* 0x000fe200078e0218 */
[----:B0-----:R-:W-:-:S04]  /*1ce0*/  LOP3.LUT R67, R2, 0x70, RZ, 0xfc, !PT ;  /* 0x0000007002437812 */ /* 0x001fc800078efcff */
[----:B------:R-:W-:Y:S02]  /*1cf0*/  ISETP.LT.AND P4, PT, R67, UR15, P4 ;  /* 0x0000000f43007c0c */ /* 0x000fe4000a781270 */
[C---:B------:R-:W-:Y:S01]  /*1d00*/  IADD3 R67, P6, PT, R16.reuse, R10, RZ ;  /* 0x0000000a10437210 */ /* 0x040fe20007fde0ff */
[----:B------:R-:W-:Y:S02]  /*1d10*/  IMAD R25, R17, 0x2, R16 ;  /* 0x0000000211197824 */ /* 0x000fe400078e0210 */
[----:B------:R-:W-:Y:S01]  /*1d20*/  @P0 IMAD.MOV.U32 R17, RZ, RZ, R76 ;  /* 0x000000ffff110224 */ /* 0x000fe200078e004c */
[----:B------:R-:W-:Y:S01]  /*1d30*/  LEA.HI.X.SX32 R68, R16, R6, 0x1, P6 ;  /* 0x0000000610447211 */ /* 0x000fe200030f0eff */
[----:B------:R-:W-:-:S05]  /*1d40*/  @P0 IMAD.MOV.U32 R16, RZ, RZ, R75 ;  /* 0x000000ffff100224 */ /* 0x000fca00078e004b */
[----:B------:R0:W3:Y:S02]  /*1d50*/  @P0 LDG.E.U8 R74, desc[UR22][R16.64] ;  /* 0x00000016104a0981 */ /* 0x0000e4000c1e1100 */
[----:B0-----:R-:W-:Y:S02]  /*1d60*/  @P1 IMAD.MOV.U32 R16, RZ, RZ, R72 ;  /* 0x000000ffff101224 */ /* 0x001fe400078e0048 */
[----:B------:R-:W-:-:S05]  /*1d70*/  @P1 IMAD.MOV.U32 R17, RZ, RZ, R73 ;  /* 0x000000ffff111224 */ /* 0x000fca00078e0049 */
[----:B------:R0:W4:Y:S02]  /*1d80*/  @P1 LDG.E.U8 R70, desc[UR22][R16.64] ;  /* 0x0000001610461981 */ /* 0x000124000c1e1100 */
[----:B0-----:R-:W-:Y:S02]  /*1d90*/  @P4 IMAD.MOV.U32 R16, RZ, RZ, R67 ;  /* 0x000000ffff104224 */ /* 0x001fe400078e0043 */
[----:B------:R-:W-:-:S05]  /*1da0*/  @P4 IMAD.MOV.U32 R17, RZ, RZ, R68 ;  /* 0x000000ffff114224 */ /* 0x000fca00078e0044 */
[----:B------:R0:W2:Y:S04]  /*1db0*/  @P4 LDG.E.U8 R44, desc[UR22][R16.64] ;  /* 0x00000016102c4981 */ /* 0x0000a8000c1e1100 */
[----:B------:R-:W-:Y:S04]  /*1dc0*/  STL [R1+0x5bc], R75 ;  /* 0x0005bc4b01007387 */ /* 0x000fe80000100800 */
[----:B------:R-:W-:Y:S01]  /*1dd0*/  STL [R1+0x5dc], R72 ;  /* 0x0005dc4801007387 */ /* 0x000fe20000100800 */
[----:B0-----:R-:W-:-:S03]  /*1de0*/  IMAD.U32 R16, RZ, RZ, UR12 ;  /* 0x0000000cff107e24 */ /* 0x001fc6000f8e00ff */
[----:B------:R-:W-:Y:S04]  /*1df0*/  STL [R1+0x5a8], R76 ;  /* 0x0005a84c01007387 */ /* 0x000fe80000100800 */
[----:B------:R-:W-:Y:S01]  /*1e00*/  STL [R1+0x5f4], R67 ;  /* 0x0005f44301007387 */ /* 0x000fe20000100800 */
[----:B------:R-:W-:-:S03]  /*1e10*/  IMAD R16, R16, 0x2, R25 ;  /* 0x0000000210107824 */ /* 0x000fc600078e0219 */
[----:B------:R-:W-:Y:S04]  /*1e20*/  STL [R1+0x5d8], R73 ;  /* 0x0005d84901007387 */ /* 0x000fe80000100800 */
[----:B------:R0:W-:Y:S01]  /*1e30*/  STL [R1+0x5f0], R68 ;  /* 0x0005f04401007387 */ /* 0x0001e20000100800 */
[----:B------:R-:W-:Y:S01]  /*1e40*/  IMAD.U32 R33, RZ, RZ, UR12 ;  /* 0x0000000cff217e24 */ /* 0x000fe2000f8e00ff */
[----:B------:R-:W-:Y:S02]  /*1e50*/  PLOP3.LUT P4, PT, PT, PT, UP1, 0x80, 0x8 ;  /* 0x000000000008781c */ /* 0x000fe40003f8f018 */
[----:B0-----:R-:W-:-:S04]  /*1e60*/  LOP3.LUT R68, R2, 0x78, RZ, 0xfc, !PT ;  /* 0x0000007802447812 */ /* 0x001fc800078efcff */
[----:B------:R-:W-:Y:S02]  /*1e70*/  ISETP.LT.AND P4, PT, R68, UR15, P4 ;  /* 0x0000000f44007c0c */ /* 0x000fe4000a781270 */
[C---:B------:R-:W-:Y:S02]  /*1e80*/  LOP3.LUT R67, R2.reuse, 0x2, RZ, 0xfc, !PT ;  /* 0x0000000202437812 */ /* 0x040fe400078efcff */
[----:B------:R-:W-:Y:S01]  /*1e90*/  PLOP3.LUT P0, PT, PT, PT, UP1, 0x80, 0x8 ;  /* 0x000000000008781c */ /* 0x000fe20003f0f018 */
[----:B------:R-:W-:Y:S01]  /*1ea0*/  IMAD.U32 R17, RZ, RZ, UR12 ;  /* 0x0000000cff117e24 */ /* 0x000fe2000f8e00ff */
[----:B------:R-:W-:Y:S02]  /*1eb0*/  LOP3.LUT R68, R2, 0xa, RZ, 0xfc, !PT ;  /* 0x0000000a02447812 */ /* 0x000fe400078efcff */
[----:B------:R-:W-:Y:S02]  /*1ec0*/  ISETP.LT.AND P0, PT, R67, UR15, P0 ;  /* 0x0000000f43007c0c */ /* 0x000fe40008701270 */
[----:B------:R-:W-:-:S02]  /*1ed0*/  PLOP3.LUT P1, PT, PT, PT, UP1, 0x80, 0x8 ;  /* 0x000000000008781c */ /* 0x000fc40003f2f018 */
[----:B------:R-:W-:Y:S02]  /*1ee0*/  IADD3 R67, P6, PT, R32, R10, RZ ;  /* 0x0000000a20437210 */ /* 0x000fe40007fde0ff */
[----:B------:R-:W-:Y:S02]  /*1ef0*/  ISETP.LT.AND P1, PT, R68, UR15, P1 ;  /* 0x0000000f44007c0c */ /* 0x000fe40008f21270 */
[----:B------:R-:W-:Y:S02]  /*1f00*/  PRMT R71, RZ, 0x7610, R71 ;  /* 0x00007610ff477816 */ /* 0x000fe40000000047 */
[----:B------:R-:W-:Y:S02]  /*1f10*/  LEA.HI.X.SX32 R68, R32, R6, 0x1, P6 ;  /* 0x0000000620447211 */ /* 0x000fe400030f0eff */
[----:B------:R-:W-:Y:S01]  /*1f20*/  PRMT R62, RZ, 0x7610, R62 ;  /* 0x00007610ff3e7816 */ /* 0x000fe2000000003e */
[----:B--2---:R0:W-:Y:S02]  /*1f30*/  STL [R1+0x318], R44 ;  /* 0x0003182c01007387 */ /* 0x0041e40000100800 */
[----:B0-----:R-:W-:-:S04]  /*1f40*/  IMAD.U32 R44, RZ, RZ, UR12 ;  /* 0x0000000cff2c7e24 */ /* 0x001fc8000f8e00ff */
[----:B------:R-:W-:-:S04]  /*1f50*/  IMAD R44, R44, 0x2, R16 ;  /* 0x000000022c2c7824 */ /* 0x000fc800078e0210 */
[----:B------:R-:W-:-:S05]  /*1f60*/  IMAD R33, R33, 0x2, R44 ;  /* 0x0000000221217824 */ /* 0x000fca00078e022c */
[----:B------:R-:W-:-:S04]  /*1f70*/  IADD3 R72, P5, PT, R33, R10, RZ ;  /* 0x0000000a21487210 */ /* 0x000fc80007fbe0ff */
[----:B------:R-:W-:Y:S01]  /*1f80*/  LEA.HI.X.SX32 R73, R33, R6, 0x1, P5 ;  /* 0x0000000621497211 */ /* 0x000fe200028f0eff */
[----:B------:R-:W-:Y:S02]  /*1f90*/  IMAD R17, R17, 0x2, R33 ;  /* 0x0000000211117824 */ /* 0x000fe400078e0221 */
[----:B------:R-:W-:Y:S02]  /*1fa0*/  @P4 IMAD.MOV.U32 R32, RZ, RZ, R72 ;  /* 0x000000ffff204224 */ /* 0x000fe400078e0048 */
[----:B------:R-:W-:-:S05]  /*1fb0*/  @P4 IMAD.MOV.U32 R33, RZ, RZ, R73 ;  /* 0x000000ffff214224 */ /* 0x000fca00078e0049 */
[----:B------:R0:W2:Y:S02]  /*1fc0*/  @P4 LDG.E.U8 R71, desc[UR22][R32.64] ;  /* 0x0000001620474981 */ /* 0x0000a4000c1e1100 */
[----:B0-----:R-:W-:Y:S02]  /*1fd0*/  @P0 IMAD.MOV.U32 R32, RZ, RZ, R67 ;  /* 0x000000ffff200224 */ /* 0x001fe400078e0043 */
[----:B------:R-:W-:-:S05]  /*1fe0*/  @P0 IMAD.MOV.U32 R33, RZ, RZ, R68 ;  /* 0x000000ffff210224 */ /* 0x000fca00078e0044 */
[----:B------:R0:W2:Y:S01]  /*1ff0*/  @P0 LDG.E.U8 R62, desc[UR22][R32.64] ;  /* 0x00000016203e0981 */ /* 0x0000a2000c1e1100 */
[----:B------:R-:W-:-:S03]  /*2000*/  PLOP3.LUT P5, PT, PT, PT, UP1, 0x80, 0x8 ;  /* 0x000000000008781c */ /* 0x000fc60003faf018 */
[----:B------:R-:W-:Y:S04]  /*2010*/  STL [R1+0x60c], R72 ;  /* 0x00060c4801007387 */ /* 0x000fe80000100800 */
[----:B---3--:R-:W-:Y:S04]  /*2020*/  STL [R1+0x2d8], R74 ;  /* 0x0002d84a01007387 */ /* 0x008fe80000100800 */
[----:B----4-:R1:W-:Y:S02]  /*2030*/  STL [R1+0x378], R70 ;  /* 0x0003784601007387 */ /* 0x0103e40000100800 */
[----:B-1----:R-:W-:-:S02]  /*2040*/  LOP3.LUT R70, R2, 0x12, RZ, 0xfc, !PT ;  /* 0x0000001202467812 */ /* 0x002fc400078efcff */
[----:B------:R1:W-:Y:S02]  /*2050*/  STL [R1+0x2c], R67 ;  /* 0x00002c4301007387 */ /* 0x0003e40000100800 */
[----:B------:R-:W-:Y:S02]  /*2060*/  ISETP.LT.AND P5, PT, R70, UR15, P5 ;  /* 0x0000000f46007c0c */ /* 0x000fe4000afa1270 */
[-C--:B------:R-:W-:Y:S01]  /*2070*/  IADD3 R70, P4, PT, R40, R10.reuse, RZ ;  /* 0x0000000a28467210 */ /* 0x080fe20007f9e0ff */
[----:B------:R-:W-:Y:S04]  /*2080*/  STL [R1+0x608], R73 ;  /* 0x0006084901007387 */ /* 0x000fe80000100800 */
[----:B------:R3:W-:Y:S01]  /*2090*/  STL [R1+0x28], R68 ;  /* 0x0000284401007387 */ /* 0x0007e20000100800 */
[----:B-1----:R-:W-:-:S03]  /*20a0*/  IADD3 R67, P0, PT, R39, R10, RZ ;  /* 0x0000000a27437210 */ /* 0x002fc60007f1e0ff */
[----:B------:R-:W-:Y:S01]  /*20b0*/  STL [R1+0x4c], R70 ;  /* 0x00004c4601007387 */ /* 0x000fe20000100800 */
[----:B------:R-:W-:Y:S01]  /*20c0*/  PRMT R69, RZ, 0x7610, R69 ;  /* 0x00007610ff457816 */ /* 0x000fe20000000045 */
[----:B0-----:R-:W-:Y:S01]  /*20d0*/  @P1 IMAD.MOV.U32 R32, RZ, RZ, R70 ;  /* 0x000000ffff201224 */ /* 0x001fe200078e0046 */
[-C--:B---3--:R-:W-:Y:S02]  /*20e0*/  LEA.HI.X.SX32 R68, R39, R6.reuse, 0x1, P0 ;  /* 0x0000000627447211 */ /* 0x088fe400000f0eff */
[----:B------:R-:W-:Y:S02]  /*20f0*/  PRMT R66, RZ, 0x7610, R66 ;  /* 0x00007610ff427816 */ /* 0x000fe40000000042 */
[----:B------:R-:W-:Y:S01]  /*2100*/  PRMT R65, RZ, 0x7610, R65 ;  /* 0x00007610ff417816 */ /* 0x000fe20000000041 */
[----:B--2---:R0:W-:Y:S04]  /*2110*/  STL [R1+0x358], R71 ;  /* 0x0003584701007387 */ /* 0x0041e80000100800 */
[----:B------:R-:W-:Y:S01]  /*2120*/  STL [R1+0x6c], R67 ;  /* 0x00006c4301007387 */ /* 0x000fe20000100800 */
[----:B0-----:R-:W-:-:S05]  /*2130*/  LEA.HI.X.SX32 R71, R40, R6, 0x1, P4 ;  /* 0x0000000628477211 */ /* 0x001fca00020f0eff */
[----:B------:R-:W-:Y:S01]  /*2140*/  @P1 IMAD.MOV.U32 R33, RZ, RZ, R71 ;  /* 0x000000ffff211224 */ /* 0x000fe200078e0047 */
[----:B------:R-:W-:Y:S01]  /*2150*/  STL [R1+0x48], R71 ;  /* 0x0000484701007387 */ /* 0x000fe20000100800 */
[----:B------:R-:W-:-:S03]  /*2160*/  PLOP3.LUT P4, PT, PT, PT, UP1, 0x80, 0x8 ;  /* 0x000000000008781c */ /* 0x000fc60003f8f018 */
[----:B------:R0:W-:Y:S04]  /*2170*/  STL [R1+0x35c], R62 ;  /* 0x00035c3e01007387 */ /* 0x0001e80000100800 */
[----:B------:R1:W2:Y:S01]  /*2180*/  @P1 LDG.E.U8 R69, desc[UR22][R32.64] ;  /* 0x0000001620451981 */ /* 0x0002a2000c1e1100 */
[----:B0-----:R-:W-:Y:S01]  /*2190*/  LOP3.LUT R62, R2, 0x1a, RZ, 0xfc, !PT ;  /* 0x0000001a023e7812 */ /* 0x001fe200078efcff */
[----:B-1----:R-:W-:Y:S02]  /*21a0*/  @P5 IMAD.MOV.U32 R32, RZ, RZ, R67 ;  /* 0x000000ffff205224 */ /* 0x002fe400078e0043 */
[----:B------:R-:W-:Y:S01]  /*21b0*/  @P5 IMAD.MOV.U32 R33, RZ, RZ, R68 ;  /* 0x000000ffff215224 */ /* 0x000fe200078e0044 */
[----:B------:R-:W-:-:S04]  /*21c0*/  ISETP.LT.AND P4, PT, R62, UR15, P4 ;  /* 0x0000000f3e007c0c */ /* 0x000fc8000a781270 */
[----:B------:R0:W3:Y:S02]  /*21d0*/  @P5 LDG.E.U8 R66, desc[UR22][R32.64] ;  /* 0x0000001620425981 */ /* 0x0000e4000c1e1100 */
[----:B0-----:R-:W-:-:S04]  /*21e0*/  IADD3 R32, P5, PT, R38, R10, RZ ;  /* 0x0000000a26207210 */ /* 0x001fc80007fbe0ff */
[----:B------:R-:W-:-:S05]  /*21f0*/  LEA.HI.X.SX32 R33, R38, R6, 0x1, P5 ;  /* 0x0000000626217211 */ /* 0x000fca00028f0eff */
[----:B------:R0:W4:Y:S01]  /*2200*/  @P4 LDG.E.U8 R65, desc[UR22][R32.64] ;  /* 0x0000001620414981 */ /* 0x000122000c1e1100 */
[----:B------:R-:W-:Y:S02]  /*2210*/  LOP3.LUT R67, R2, 0x22, RZ, 0xfc, !PT ;  /* 0x0000002202437812 */ /* 0x000fe400078efcff */
[----:B------:R-:W-:Y:S01]  /*2220*/  PLOP3.LUT P1, PT, PT, PT, UP1, 0x80, 0x8 ;  /* 0x000000000008781c */ /* 0x000fe20003f2f018 */
[----:B------:R-:W-:Y:S03]  /*2230*/  STL [R1+0x68], R68 ;  /* 0x0000684401007387 */ /* 0x000fe60000100800 */
[----:B------:R-:W-:Y:S02]  /*2240*/  ISETP.LT.AND P1, PT, R67, UR15, P1 ;  /* 0x0000000f43007c0c */ /* 0x000fe40008f21270 */
[C---:B------:R-:W-:Y:S02]  /*2250*/  IADD3 R67, P6, PT, R37.reuse, R10, RZ ;  /* 0x0000000a25437210 */ /* 0x040fe40007fde0ff */
[----:B------:R-:W-:Y:S01]  /*2260*/  PRMT R64, RZ, 0x7610, R64 ;  /* 0x00007610ff407816 */ /* 0x000fe20000000040 */
[----:B---3--:R-:W-:Y:S04]  /*2270*/  STL [R1+0x368], R66 ;  /* 0x0003684201007387 */ /* 0x008fe80000100800 */
[----:B------:R0:W-:Y:S04]  /*2280*/  STL [R1+0x8c], R32 ;  /* 0x00008c2001007387 */ /* 0x0001e80000100800 */
[----:B------:R1:W-:Y:S04]  /*2290*/  STL [R1+0x88], R33 ;  /* 0x0000882101007387 */ /* 0x0003e80000100800 */
[----:B------:R-:W-:Y:S01]  /*22a0*/  STL [R1+0xac], R67 ;  /* 0x0000ac4301007387 */ /* 0x000fe20000100800 */
[----:B0-----:R-:W-:-:S03]  /*22b0*/  LEA.HI.X.SX32 R32, R37, R6, 0x1, P6 ;  /* 0x0000000625207211 */ /* 0x001fc600030f0eff */
[----:B----4-:R0:W-:Y:S02]  /*22c0*/  STL [R1+0x2f4], R65 ;  /* 0x0002f44101007387 */ /* 0x0101e40000100800 */
[----:B-1----:R-:W-:Y:S02]  /*22d0*/  @P1 IMAD.MOV.U32 R33, RZ, RZ, R32 ;  /* 0x000000ffff211224 */ /* 0x002fe400078e0020 */
[----:B--2---:R-:W-:Y:S01]  /*22e0*/  STL [R1+0x2fc], R69 ;  /* 0x0002fc4501007387 */ /* 0x004fe20000100800 */
[----:B0-----:R-:W-:-:S05]  /*22f0*/  IADD3 R65, P4, PT, R36, R10, RZ ;  /* 0x0000000a24417210 */ /* 0x001fca0007f9e0ff */
[----:B------:R-:W-:Y:S04]  /*2300*/  STL [R1+0x4cc], R65 ;  /* 0x0004cc4101007387 */ /* 0x000fe80000100800 */
[----:B------:R0:W-:Y:S02]  /*2310*/  STL [R1+0xa8], R32 ;  /* 0x0000a82001007387 */ /* 0x0001e40000100800 */
[----:B0-----:R-:W-:-:S05]  /*2320*/  @P1 IMAD.MOV.U32 R32, RZ, RZ, R67 ;  /* 0x000000ffff201224 */ /* 0x001fca00078e0043 */
[----:B------:R0:W2:Y:S01]  /*2330*/  @P1 LDG.E.U8 R64, desc[UR22][R32.64] ;  /* 0x0000001620401981 */ /* 0x0000a2000c1e1100 */
[C---:B------:R-:W-:Y:S02]  /*2340*/  LOP3.LUT R66, R2.reuse, 0x2a, RZ, 0xfc, !PT ;  /* 0x0000002a02427812 */ /* 0x040fe400078efcff */
[----:B------:R-:W-:Y:S02]  /*2350*/  PLOP3.LUT P0, PT, PT, PT, UP1, 0x80, 0x8 ;  /* 0x000000000008781c */ /* 0x000fe40003f0f018 */
[----:B------:R-:W-:Y:S02]  /*2360*/  LOP3.LUT R62, R2, 0x32, RZ, 0xfc, !PT ;  /* 0x00000032023e7812 */ /* 0x000fe400078efcff */
[----:B------:R-:W-:Y:S02]  /*2370*/  ISETP.LT.AND P0, PT, R66, UR15, P0 ;  /* 0x0000000f42007c0c */ /* 0x000fe40008701270 */
[----:B------:R-:W-:Y:S02]  /*2380*/  PLOP3.LUT P5, PT, PT, PT, UP1, 0x80, 0x8 ;  /* 0x000000000008781c */ /* 0x000fe40003faf018 */
[----:B------:R-:W-:-:S02]  /*2390*/  LEA.HI.X.SX32 R66, R36, R6, 0x1, P4 ;  /* 0x0000000624427211 */ /* 0x000fc400020f0eff */
[----:B------:R-:W-:Y:S02]  /*23a0*/  ISETP.LT.AND P5, PT, R62, UR15, P5 ;  /* 0x0000000f3e007c0c */ /* 0x000fe4000afa1270 */
[----:B------:R-:W-:Y:S02]  /*23b0*/  IADD3 R62, P6, PT, R35, R10, RZ ;  /* 0x0000000a233e7210 */ /* 0x000fe40007fde0ff */
[----:B------:R-:W-:-:S03]  /*23c0*/  PRMT R60, RZ, 0x7610, R60 ;  /* 0x00007610ff3c7816 */ /* 0x000fc6000000003c */
[----:B------:R-:W-:Y:S01]  /*23d0*/  STL [R1+0x4ec], R62 ;  /* 0x0004ec3e01007387 */ /* 0x000fe20000100800 */
[----:B0-----:R-:W-:Y:S02]  /*23e0*/  @P0 IMAD.MOV.U32 R32, RZ, RZ, R65 ;  /* 0x000000ffff200224 */ /* 0x001fe400078e0041 */
[----:B------:R-:W-:Y:S01]  /*23f0*/  @P0 IMAD.MOV.U32 R33, RZ, RZ, R66 ;  /* 0x000000ffff210224 */ /* 0x000fe200078e0042 */
[----:B------:R-:W-:Y:S01]  /*2400*/  STL [R1+0x4c8], R66 ;  /* 0x0004c84201007387 */ /* 0x000fe20000100800 */
[----:B------:R-:W-:-:S03]  /*2410*/  PRMT R58, RZ, 0x7610, R58 ;  /* 0x00007610ff3a7816 */ /* 0x000fc6000000003a */
[----:B------:R0:W3:Y:S02]  /*2420*/  @P0 LDG.E.U8 R60, desc[UR22][R32.64] ;  /* 0x00000016203c0981 */ /* 0x0000e4000c1e1100 */
[----:B0-----:R-:W-:Y:S02]  /*2430*/  @P5 IMAD.MOV.U32 R32, RZ, RZ, R62 ;  /* 0x000000ffff205224 */ /* 0x001fe400078e003e */
[----:B--2---:R0:W-:Y:S02]  /*2440*/  STL [R1+0x338], R64 ;  /* 0x0003384001007387 */ /* 0x0041e40000100800 */
[----:B0-----:R-:W-:-:S05]  /*2450*/  LEA.HI.X.SX32 R64, R35, R6, 0x1, P6 ;  /* 0x0000000623407211 */ /* 0x001fca00030f0eff */
[----:B------:R-:W-:-:S05]  /*2460*/  @P5 IMAD.MOV.U32 R33, RZ, RZ, R64 ;  /* 0x000000ffff215224 */ /* 0x000fca00078e0040 */
[----:B------:R0:W2:Y:S01]  /*2470*/  @P5 LDG.E.U8 R58, desc[UR22][R32.64] ;  /* 0x00000016203a5981 */ /* 0x0000a2000c1e1100 */
[----:B------:R-:W-:Y:S02]  /*2480*/  PLOP3.LUT P1, PT, PT, PT, UP1, 0x80, 0x8 ;  /* 0x000000000008781c */ /* 0x000fe40003f2f018 */
[----:B------:R-:W-:Y:S01]  /*2490*/  PLOP3.LUT P0, PT, PT, PT, UP1, 0x80, 0x8 ;  /* 0x000000000008781c */ /* 0x000fe20003f0f018 */
[----:B---3--:R1:W-:Y:S04]  /*24a0*/  STL [R1+0x334], R60 ;  /* 0x0003343c01007387 */ /* 0x0083e80000100800 */
[----:B------:R-:W-:Y:S01]  /*24b0*/  STL [R1+0x4e8], R64 ;  /* 0x0004e84001007387 */ /* 0x000fe20000100800 */
[----:B-1----:R-:W-:-:S04]  /*24c0*/  LOP3.LUT R60, R2, 0x3a, RZ, 0xfc, !PT ;  /* 0x0000003a023c7812 */ /* 0x002fc800078efcff */
[----:B------:R-:W-:Y:S02]  /*24d0*/  ISETP.LT.AND P1, PT, R60, UR15, P1 ;  /* 0x0000000f3c007c0c */ /* 0x000fe40008f21270 */
[----:B0-----:R-:W-:Y:S02]  /*24e0*/  IADD3 R32, P4, PT, R34, R10, RZ ;  /* 0x0000000a22207210 */ /* 0x001fe40007f9e0ff */
[----:B------:R-:W-:Y:S02]  /*24f0*/  LOP3.LUT R60, R2, 0x4a, RZ, 0xfc, !PT ;  /* 0x0000004a023c7812 */ /* 0x000fe400078efcff */
[----:B------:R-:W-:Y:S02]  /*2500*/  PLOP3.LUT P5, PT, PT, PT, UP1, 0x80, 0x8 ;  /* 0x000000000008781c */ /* 0x000fe40003faf018 */
[----:B------:R-:W-:Y:S02]  /*2510*/  PRMT R63, RZ, 0x7610, R63 ;  /* 0x00007610ff3f7816 */ /* 0x000fe4000000003f */
[----:B------:R-:W-:-:S02]  /*2520*/  LEA.HI.X.SX32 R33, R34, R6, 0x1, P4 ;  /* 0x0000000622217211 */ /* 0x000fc400020f0eff */
[----:B------:R-:W-:Y:S02]  /*2530*/  ISETP.LT.AND P5, PT, R60, UR15, P5 ;  /* 0x0000000f3c007c0c */ /* 0x000fe4000afa1270 */
[----:B------:R-:W-:Y:S01]  /*2540*/  PRMT R54, RZ, 0x7610, R54 ;  /* 0x00007610ff367816 */ /* 0x000fe20000000036 */
[----:B------:R0:W3:Y:S04]  /*2550*/  @P1 LDG.E.U8 R63, desc[UR22][R32.64] ;  /* 0x00000016203f1981 */ /* 0x0000e8000c1e1100 */
[----:B--2---:R1:W-:Y:S02]  /*2560*/  STL [R1+0x364], R58 ;  /* 0x0003643a01007387 */ /* 0x0043e40000100800 */
[----:B-1----:R-:W-:-:S04]  /*2570*/  LOP3.LUT R58, R2, 0x42, RZ, 0xfc, !PT ;  /* 0x00000042023a7812 */ /* 0x002fc800078efcff */
[----:B------:R-:W-:Y:S02]  /*2580*/  ISETP.LT.AND P0, PT, R58, UR15, P0 ;  /* 0x0000000f3a007c0c */ /* 0x000fe40008701270 */
[C---:B------:R-:W-:Y:S01]  /*2590*/  IADD3 R58, P6, PT, R31.reuse, R10, RZ ;  /* 0x0000000a1f3a7210 */ /* 0x040fe20007fde0ff */
[----:B------:R0:W-:Y:S03]  /*25a0*/  STL [R1+0x50c], R32 ;  /* 0x00050c2001007387 */ /* 0x0001e60000100800 */
[----:B------:R-:W-:Y:S01]  /*25b0*/  LEA.HI.X.SX32 R60, R31, R6, 0x1, P6 ;  /* 0x000000061f3c7211 */ /* 0x000fe200030f0eff */
[----:B------:R-:W-:Y:S04]  /*25c0*/  STL [R1+0x52c], R58 ;  /* 0x00052c3a01007387 */ /* 0x000fe80000100800 */
[----:B------:R1:W-:Y:S02]  /*25d0*/  STL [R1+0x508], R33 ;  /* 0x0005082101007387 */ /* 0x0003e40000100800 */
[----:B0-----:R-:W-:-:S02]  /*25e0*/  @P0 IMAD.MOV.U32 R32, RZ, RZ, R58 ;  /* 0x000000ffff200224 */ /* 0x001fc400078e003a */
[----:B-1----:R-:W-:-:S05]  /*25f0*/  @P0 IMAD.MOV.U32 R33, RZ, RZ, R60 ;  /* 0x000000ffff210224 */ /* 0x002fca00078e003c */
[----:B------:R-:W2:Y:S01]  /*2600*/  @P0 LDG.E.U8 R54, desc[UR22][R32.64] ;  /* 0x0000001620360981 */ /* 0x000ea2000c1e1100 */
[----:B------:R-:W-:-:S03]  /*2610*/  IADD3 R31, P1, PT, R30, R10, RZ ;  /* 0x0000000a1e1f7210 */ /* 0x000fc60007f3e0ff */
[----:B------:R-:W-:Y:S01]  /*2620*/  STL [R1+0x528], R60 ;  /* 0x0005283c01007387 */ /* 0x000fe20000100800 */
[----:B------:R-:W-:-:S03]  /*2630*/  LEA.HI.X.SX32 R30, R30, R6, 0x1, P1 ;  /* 0x000000061e1e7211 */ /* 0x000fc600008f0eff */
[----:B------:R0:W-:Y:S01]  /*2640*/  STL [R1+0x54c], R31 ;  /* 0x00054c1f01007387 */ /* 0x0001e20000100800 */
[----:B------:R-:W-:Y:S02]  /*2650*/  LOP3.LUT R62, R2, 0x52, RZ, 0xfc, !PT ;  /* 0x00000052023e7812 */ /* 0x000fe400078efcff */
[----:B------:R-:W-:Y:S02]  /*2660*/  PLOP3.LUT P4, PT, PT, PT, UP1, 0x80, 0x8 ;  /* 0x000000000008781c */ /* 0x000fe40003f8f018 */
[----:B------:R-:W-:Y:S02]  /*2670*/  PLOP3.LUT P0, PT, PT, PT, UP1, 0x80, 0x8 ;  /* 0x000000000008781c */ /* 0x000fe40003f0f018 */
[----:B------:R-:W-:Y:S02]  /*2680*/  ISETP.LT.AND P4, PT, R62, UR15, P4 ;  /* 0x0000000f3e007c0c */ /* 0x000fe4000a781270 */
[----:B0-----:R-:W-:Y:S02]  /*2690*/  @P5 LOP3.LUT R31, R31, R30, RZ, 0x3c, !PT ;  /* 0x0000001e1f1f5212 */ /* 0x001fe400078e3cff */
[----:B------:R-:W-:-:S02]  /*26a0*/  LOP3.LUT R60, R2, 0x5a, RZ, 0xfc, !PT ;  /* 0x0000005a023c7812 */ /* 0x000fc400078efcff */
[----:B------:R-:W-:Y:S02]  /*26b0*/  PRMT R61, RZ, 0x7610, R61 ;  /* 0x00007610ff3d7816 */ /* 0x000fe4000000003d */
[----:B------:R-:W-:Y:S02]  /*26c0*/  ISETP.LT.AND P0, PT, R60, UR15, P0 ;  /* 0x0000000f3c007c0c */ /* 0x000fe40008701270 */
[----:B------:R-:W-:Y:S02]  /*26d0*/  PRMT R52, RZ, 0x7610, R52 ;  /* 0x00007610ff347816 */ /* 0x000fe40000000034 */
[----:B------:R-:W-:Y:S01]  /*26e0*/  PRMT R57, RZ, 0x7610, R57 ;  /* 0x00007610ff397816 */ /* 0x000fe20000000039 */
[----:B--2---:R0:W-:Y:S02]  /*26f0*/  STL [R1+0x370], R54 ;  /* 0x0003703601007387 */ /* 0x0041e40000100800 */
[----:B0-----:R-:W-:-:S05]  /*2700*/  IADD3 R54, P6, PT, R29, R10, RZ ;  /* 0x0000000a1d367210 */ /* 0x001fca0007fde0ff */
[----:B------:R-:W-:Y:S04]  /*2710*/  STL [R1+0x574], R54 ;  /* 0x0005743601007387 */ /* 0x000fe80000100800 */
[----:B------:R0:W-:Y:S01]  /*2720*/  STL [R1+0x548], R30 ;  /* 0x0005481e01007387 */ /* 0x0001e20000100800 */
[----:B------:R-:W-:Y:S02]  /*2730*/  LEA.HI.X.SX32 R58, R29, R6, 0x1, P6 ;  /* 0x000000061d3a7211 */ /* 0x000fe400030f0eff */
[----:B------:R-:W-:Y:S02]  /*2740*/  IADD3 R29, P1, PT, R28, R10, RZ ;  /* 0x0000000a1c1d7210 */ /* 0x000fe40007f3e0ff */
[----:B0-----:R-:W-:-:S04]  /*2750*/  @P5 LOP3.LUT R30, R31, R30, RZ, 0x3c, !PT ;  /* 0x0000001e1f1e5212 */ /* 0x001fc800078e3cff */
[----:B------:R-:W-:Y:S01]  /*2760*/  @P5 LOP3.LUT R31, R31, R30, RZ, 0x3c, !PT ;  /* 0x0000001e1f1f5212 */ /* 0x000fe200078e3cff */
[----:B------:R0:W-:Y:S04]  /*2770*/  STL [R1+0x568], R58 ;  /* 0x0005683a01007387 */ /* 0x0001e80000100800 */
[----:B------:R1:W2:Y:S04]  /*2780*/  @P5 LDG.E.U8 R61, desc[UR22][R30.64] ;  /* 0x000000161e3d5981 */ /* 0x0002a8000c1e1100 */
[----:B------:R4:W-:Y:S01]  /*2790*/  STL [R1+0x594], R29 ;  /* 0x0005941d01007387 */ /* 0x0009e20000100800 */
[----:B-1----:R-:W-:Y:S01]  /*27a0*/  @P4 IMAD.MOV.U32 R31, RZ, RZ, R58 ;  /* 0x000000ffff1f4224 */ /* 0x002fe200078e003a */
[----:B0-----:R-:W-:Y:S01]  /*27b0*/  LEA.HI.X.SX32 R58, R28, R6, 0x1, P1 ;  /* 0x000000061c3a7211 */ /* 0x001fe200008f0eff */
[----:B------:R-:W-:-:S02]  /*27c0*/  @P4 IMAD.MOV.U32 R30, RZ, RZ, R54 ;  /* 0x000000ffff1e4224 */ /* 0x000fc400078e0036 */
[----:B------:R-:W-:Y:S02]  /*27d0*/  @P0 IMAD.MOV.U32 R28, RZ, RZ, R29 ;  /* 0x000000ffff1c0224 */ /* 0x000fe400078e001d */
[----:B----4-:R-:W-:Y:S01]  /*27e0*/  @P0 IMAD.MOV.U32 R29, RZ, RZ, R58 ;  /* 0x000000ffff1d0224 */ /* 0x010fe200078e003a */
[----:B------:R-:W4:Y:S04]  /*27f0*/  @P4 LDG.E.U8 R52, desc[UR22][R30.64] ;  /* 0x000000161e344981 */ /* 0x000f28000c1e1100 */
[----:B------:R-:W2:Y:S01]  /*2800*/  @P0 LDG.E.U8 R57, desc[UR22][R28.64] ;  /* 0x000000161c390981 */ /* 0x000ea2000c1e1100 */
[----:B------:R-:W-:Y:S02]  /*2810*/  LOP3.LUT R60, R2, 0x62, RZ, 0xfc, !PT ;  /* 0x00000062023c7812 */ /* 0x000fe400078efcff */
[----:B------:R-:W-:-:S02]  /*2820*/  PLOP3.LUT P4, PT, PT, PT, UP1, 0x80, 0x8 ;  /* 0x000000000008781c */ /* 0x000fc40003f8f018 */
[----:B------:R-:W-:Y:S02]  /*2830*/  LOP3.LUT R54, R2, 0x6a, RZ, 0xfc, !PT ;  /* 0x0000006a02367812 */ /* 0x000fe400078efcff */
[----:B------:R-:W-:Y:S02]  /*2840*/  PLOP3.LUT P5, PT, PT, PT, UP1, 0x80, 0x8 ;  /* 0x000000000008781c */ /* 0x000fe40003faf018 */
[----:B------:R-:W-:Y:S01]  /*2850*/  ISETP.LT.AND P4, PT, R60, UR15, P4 ;  /* 0x0000000f3c007c0c */ /* 0x000fe2000a781270 */
[----:B---3--:R-:W-:Y:S01]  /*2860*/  STL [R1+0x2e8], R63 ;  /* 0x0002e83f01007387 */ /* 0x008fe20000100800 */
[----:B------:R-:W-:Y:S02]  /*2870*/  ISETP.LT.AND P0, PT, R54, UR15, P5 ;  /* 0x0000000f36007c0c */ /* 0x000fe4000af01270 */
[----:B------:R-:W-:Y:S02]  /*2880*/  IADD3 R60, P5, PT, R26, R10, RZ ;  /* 0x0000000a1a3c7210 */ /* 0x000fe40007fbe0ff */
[----:B------:R-:W-:-:S02]  /*2890*/  PLOP3.LUT P1, PT, PT, PT, UP1, 0x80, 0x8 ;  /* 0x000000000008781c */ /* 0x000fc40003f2f018 */
[----:B------:R-:W-:Y:S02]  /*28a0*/  LEA.HI.X.SX32 R26, R26, R6, 0x1, P5 ;  /* 0x000000061a1a7211 */ /* 0x000fe400028f0eff */
[----:B------:R-:W-:Y:S02]  /*28b0*/  PRMT R59, RZ, 0x7610, R59 ;  /* 0x00007610ff3b7816 */ /* 0x000fe4000000003b */
[----:B------:R-:W-:Y:S02]  /*28c0*/  PRMT R56, RZ, 0x7610, R56 ;  /* 0x00007610ff387816 */ /* 0x000fe40000000038 */
[----:B------:R-:W-:Y:S02]  /*28d0*/  PRMT R51, RZ, 0x7610, R51 ;  /* 0x00007610ff337816 */ /* 0x000fe40000000033 */
[----:B------:R-:W-:Y:S01]  /*28e0*/  PRMT R55, RZ, 0x7610, R55 ;  /* 0x00007610ff377816 */ /* 0x000fe20000000037 */
[----:B----4-:R0:W-:Y:S04]  /*28f0*/  STL [R1+0x360], R52 ;  /* 0x0003603401007387 */ /* 0x0101e80000100800 */
[----:B------:R-:W-:Y:S04]  /*2900*/  STL [R1+0x590], R58 ;  /* 0x0005903a01007387 */ /* 0x000fe80000100800 */
[----:B--2---:R1:W-:Y:S01]  /*2910*/  STL [R1+0x2a4], R57 ;  /* 0x0002a43901007387 */ /* 0x0043e20000100800 */
[----:B0-----:R-:W-:-:S03]  /*2920*/  LOP3.LUT R52, R2, 0x72, RZ, 0xfc, !PT ;  /* 0x0000007202347812 */ /* 0x001fc600078efcff */
[----:B------:R-:W-:Y:S01]  /*2930*/  STL [R1+0x5c4], R60 ;  /* 0x0005c43c01007387 */ /* 0x000fe20000100800 */
[----:B-1----:R-:W-:-:S03]  /*2940*/  IADD3 R57, P6, PT, R27, R10, RZ ;  /* 0x0000000a1b397210 */ /* 0x002fc60007fde0ff */
[----:B------:R-:W-:Y:S01]  /*2950*/  STL [R1+0x2bc], R61 ;  /* 0x0002bc3d01007387 */ /* 0x000fe20000100800 */
[----:B------:R-:W-:Y:S02]  /*2960*/  ISETP.LT.AND P1, PT, R52, UR15, P1 ;  /* 0x0000000f34007c0c */ /* 0x000fe40008f21270 */
[----:B------:R-:W-:Y:S01]  /*2970*/  LEA.HI.X.SX32 R58, R27, R6, 0x1, P6 ;  /* 0x000000061b3a7211 */ /* 0x000fe200030f0eff */
[----:B------:R-:W-:Y:S01]  /*2980*/  STL [R1+0x5e4], R57 ;  /* 0x0005e43901007387 */ /* 0x000fe20000100800 */
[----:B------:R-:W-:-:S03]  /*2990*/  @P4 IMAD.MOV.U32 R27, RZ, RZ, R26 ;  /* 0x000000ffff1b4224 */ /* 0x000fc600078e001a */
[----:B------:R0:W-:Y:S01]  /*29a0*/  STL [R1+0x5c0], R26 ;  /* 0x0005c01a01007387 */ /* 0x0001e20000100800 */
[----:B------:R-:W-:Y:S01]  /*29b0*/  IADD3 R52, P5, PT, R25, R10, RZ ;  /* 0x0000000a19347210 */ /* 0x000fe20007fbe0ff */
[----:B0-----:R-:W-:-:S03]  /*29c0*/  @P4 IMAD.MOV.U32 R26, RZ, RZ, R60 ;  /* 0x000000ffff1a4224 */ /* 0x001fc600078e003c */
[----:B------:R-:W-:Y:S02]  /*29d0*/  LEA.HI.X.SX32 R54, R25, R6, 0x1, P5 ;  /* 0x0000000619367211 */ /* 0x000fe400028f0eff */
[----:B------:R0:W2:Y:S02]  /*29e0*/  @P4 LDG.E.U8 R59, desc[UR22][R26.64] ;  /* 0x000000161a3b4981 */ /* 0x0000a4000c1e1100 */
[----:B0-----:R-:W-:Y:S02]  /*29f0*/  @P0 IMAD.MOV.U32 R26, RZ, RZ, R57 ;  /* 0x000000ffff1a0224 */ /* 0x001fe400078e0039 */
[----:B------:R-:W-:-:S05]  /*2a00*/  @P0 IMAD.MOV.U32 R27, RZ, RZ, R58 ;  /* 0x000000ffff1b0224 */ /* 0x000fca00078e003a */
[----:B------:R0:W3:Y:S01]  /*2a10*/  @P0 LDG.E.U8 R56, desc[UR22][R26.64] ;  /* 0x000000161a380981 */ /* 0x0000e2000c1e1100 */
[----:B------:R-:W-:Y:S01]  /*2a20*/  LOP3.LUT R25, R2, 0x7a, RZ, 0xfc, !PT ;  /* 0x0000007a02197812 */ /* 0x000fe200078efcff */
[----:B0-----:R-:W-:Y:S02]  /*2a30*/  @P1 IMAD.MOV.U32 R26, RZ, RZ, R52 ;  /* 0x000000ffff1a1224 */ /* 0x001fe400078e0034 */
[----:B------:R-:W-:Y:S01]  /*2a40*/  @P1 IMAD.MOV.U32 R27, RZ, RZ, R54 ;  /* 0x000000ffff1b1224 */ /* 0x000fe200078e0036 */
[----:B------:R-:W-:-:S04]  /*2a50*/  PLOP3.LUT P4, PT, PT, PT, UP1, 0x80, 0x8 ;  /* 0x000000000008781c */ /* 0x000fc80003f8f018 */
[----:B------:R0:W4:Y:S01]  /*2a60*/  @P1 LDG.E.U8 R51, desc[UR22][R26.64] ;  /* 0x000000161a331981 */ /* 0x000122000c1e1100 */
[----:B------:R-:W-:Y:S02]  /*2a70*/  ISETP.LT.AND P4, PT, R25, UR15, P4 ;  /* 0x0000000f19007c0c */ /* 0x000fe4000a781270 */
[----:B0-----:R-:W-:-:S04]  /*2a80*/  IADD3 R26, P5, PT, R17, R10, RZ ;  /* 0x0000000a111a7210 */ /* 0x001fc80007fbe0ff */
[----:B------:R-:W-:-:S07]  /*2a90*/  LEA.HI.X.SX32 R27, R17, R6, 0x1, P5 ;  /* 0x00000006111b7211 */ /* 0x000fce00028f0eff */
[----:B------:R0:W2:Y:S04]  /*2aa0*/  @P4 LDG.E.U8 R55, desc[UR22][R26.64] ;  /* 0x000000161a374981 */ /* 0x0000a8000c1e1100 */
[----:B------:R1:W-:Y:S01]  /*2ab0*/  STL [R1+0x5fc], R52 ;  /* 0x0005fc3401007387 */ /* 0x0003e20000100800 */
[----:B------:R-:W-:-:S03]  /*2ac0*/  PLOP3.LUT P0, PT, PT, PT, UP1, 0x80, 0x8 ;  /* 0x000000000008781c */ /* 0x000fc60003f0f018 */
[----:B------:R-:W-:Y:S04]  /*2ad0*/  STL [R1+0x5e0], R58 ;  /* 0x0005e03a01007387 */ /* 0x000fe80000100800 */
[----:B------:R0:W-:Y:S01]  /*2ae0*/  STL [R1+0x5f8], R54 ;  /* 0x0005f83601007387 */ /* 0x0001e20000100800 */
[----:B------:R-:W-:Y:S02]  /*2af0*/  PLOP3.LUT P1, PT, PT, PT, UP1, 0x80, 0x8 ;  /* 0x000000000008781c */ /* 0x000fe40003f2f018 */
[----:B-1----:R-:W-:Y:S02]  /*2b00*/  LOP3.LUT R52, R2, 0xc, RZ, 0xfc, !PT ;  /* 0x0000000c02347812 */ /* 0x002fe400078efcff */
[----:B------:R-:W-:Y:S02]  /*2b10*/  PLOP3.LUT P5, PT, PT, PT, UP1, 0x80, 0x8 ;  /* 0x000000000008781c */ /* 0x000fe40003faf018 */
[----:B------:R-:W-:-:S02]  /*2b20*/  ISETP.LT.AND P1, PT, R52, UR15, P1 ;  /* 0x0000000f34007c0c */ /* 0x000fc40008f21270 */
[----:B0-----:R-:W-:-:S04]  /*2b30*/  LOP3.LUT R54, R2, 0x14, RZ, 0xfc, !PT ;  /* 0x0000001402367812 */ /* 0x001fc800078efcff */
[----:B------:R-:W-:Y:S02]  /*2b40*/  ISETP.LT.AND P5, PT, R54, UR15, P5 ;  /* 0x0000000f36007c0c */ /* 0x000fe4000afa1270 */
[----:B------:R-:W-:Y:S02]  /*2b50*/  IADD3 R54, P4, PT, R20, R10, RZ ;  /* 0x0000000a14367210 */ /* 0x000fe40007f9e0ff */
[----:B------:R-:W-:Y:S02]  /*2b60*/  PRMT R37, RZ, 0x7610, R37 ;  /* 0x00007610ff257816 */ /* 0x000fe40000000025 */
[----:B------:R-:W-:Y:S02]  /*2b70*/  PRMT R53, RZ, 0x7610, R53 ;  /* 0x00007610ff357816 */ /* 0x000fe40000000035 */
[----:B------:R-:W-:Y:S01]  /*2b80*/  PRMT R40, RZ, 0x7610, R40 ;  /* 0x00007610ff287816 */ /* 0x000fe20000000028 */
[----:B----4-:R0:W-:Y:S02]  /*2b90*/  STL [R1+0x36c], R51 ;  /* 0x00036c3301007387 */ /* 0x0101e40000100800 */
[----:B0-----:R-:W-:-:S04]  /*2ba0*/  LOP3.LUT R51, R2, 0x4, RZ, 0xfc, !PT ;  /* 0x0000000402337812 */ /* 0x001fc800078efcff */
[----:B------:R-:W-:Y:S02]  /*2bb0*/  ISETP.LT.AND P0, PT, R51, UR15, P0 ;  /* 0x0000000f33007c0c */ /* 0x000fe40008701270 */
[C---:B------:R-:W-:Y:S01]  /*2bc0*/  IADD3 R51, P6, PT, R23.reuse, R10, RZ ;  /* 0x0000000a17337210 */ /* 0x040fe20007fde0ff */
[----:B------:R0:W-:Y:S03]  /*2bd0*/  STL [R1+0x614], R26 ;  /* 0x0006141a01007387 */ /* 0x0001e60000100800 */
[----:B------:R-:W-:Y:S01]  /*2be0*/  LEA.HI.X.SX32 R52, R23, R6, 0x1, P6 ;  /* 0x0000000617347211 */ /* 0x000fe200030f0eff */
[----:B------:R-:W-:Y:S04]  /*2bf0*/  STL [R1+0x34], R51 ;  /* 0x0000343301007387 */ /* 0x000fe80000100800 */
[----:B------:R1:W-:Y:S02]  /*2c00*/  STL [R1+0x610], R27 ;  /* 0x0006101b01007387 */ /* 0x0003e40000100800 */
[----:B0-----:R-:W-:-:S02]  /*2c10*/  @P0 IMAD.MOV.U32 R26, RZ, RZ, R51 ;  /* 0x000000ffff1a0224 */ /* 0x001fc400078e0033 */
[----:B--2---:R-:W-:Y:S04]  /*2c20*/  STL [R1+0x33c], R59 ;  /* 0x00033c3b01007387 */ /* 0x004fe80000100800 */
[----:B---3--:R-:W-:Y:S01]  /*2c30*/  STL [R1+0x32c], R56 ;  /* 0x00032c3801007387 */ /* 0x008fe20000100800 */
[----:B-1----:R-:W-:-:S03]  /*2c40*/  @P0 IMAD.MOV.U32 R27, RZ, RZ, R52 ;  /* 0x000000ffff1b0224 */ /* 0x002fc600078e0034 */
[----:B------:R-:W-:Y:S04]  /*2c50*/  STL [R1+0x30], R52 ;  /* 0x0000303401007387 */ /* 0x000fe80000100800 */
[----:B------:R-:W-:Y:S04]  /*2c60*/  STL [R1+0x54], R54 ;  /* 0x0000543601007387 */ /* 0x000fe80000100800 */
[----:B------:R0:W-:Y:S04]  /*2c70*/  STL [R1+0x220], R55 ;  /* 0x0002203701007387 */ /* 0x0001e80000100800 */
[----:B------:R1:W2:Y:S01]  /*2c80*/  @P0 LDG.E.U8 R37, desc[UR22][R26.64] ;  /* 0x000000161a250981 */ /* 0x0002a2000c1e1100 */
[----:B------:R-:W-:-:S02]  /*2c90*/  IADD3 R51, P0, PT, R19, R10, RZ ;  /* 0x0000000a13337210 */ /* 0x000fc40007f1e0ff */
[-C--:B0-----:R-:W-:Y:S02]  /*2ca0*/  LEA.HI.X.SX32 R55, R20, R6.reuse, 0x1, P4 ;  /* 0x0000000614377211 */ /* 0x081fe400020f0eff */
[----:B------:R-:W-:Y:S01]  /*2cb0*/  LEA.HI.X.SX32 R52, R19, R6, 0x1, P0 ;  /* 0x0000000613347211 */ /* 0x000fe200000f0eff */
[----:B-1----:R-:W-:Y:S02]  /*2cc0*/  @P1 IMAD.MOV.U32 R26, RZ, RZ, R54 ;  /* 0x000000ffff1a1224 */ /* 0x002fe400078e0036 */
[----:B------:R-:W-:-:S05]  /*2cd0*/  @P1 IMAD.MOV.U32 R27, RZ, RZ, R55 ;  /* 0x000000ffff1b1224 */ /* 0x000fca00078e0037 */
[----:B------:R0:W3:Y:S02]  /*2ce0*/  @P1 LDG.E.U8 R53, desc[UR22][R26.64] ;  /* 0x000000161a351981 */ /* 0x0000e4000c1e1100 */
[----:B0-----:R-:W-:Y:S02]  /*2cf0*/  @P5 IMAD.MOV.U32 R26, RZ, RZ, R51 ;  /* 0x000000ffff1a5224 */ /* 0x001fe400078e0033 */
[----:B------:R-:W-:-:S05]  /*2d00*/  @P5 IMAD.MOV.U32 R27, RZ, RZ, R52 ;  /* 0x000000ffff1b5224 */ /* 0x000fca00078e0034 */
[----:B------:R-:W4:Y:S01]  /*2d10*/  @P5 LDG.E.U8 R40, desc[UR22][R26.64] ;  /* 0x000000161a285981 */ /* 0x000f22000c1e1100 */
[----:B------:R-:W-:-:S03]  /*2d20*/  PLOP3.LUT P4, PT, PT, PT, UP1, 0x80, 0x8 ;  /* 0x000000000008781c */ /* 0x000fc60003f8f018 */
[----:B------:R-:W-:Y:S04]  /*2d30*/  STL [R1+0x74], R51 ;  /* 0x0000743301007387 */ /* 0x000fe80000100800 */
[----:B------:R-:W-:Y:S01]  /*2d40*/  STL [R1+0x50], R55 ;  /* 0x0000503701007387 */ /* 0x000fe20000100800 */
[----:B------:R-:W-:Y:S02]  /*2d50*/  IADD3 R19, P5, PT, R18, R10, RZ ;  /* 0x0000000a12137210 */ /* 0x000fe40007fbe0ff */
[----:B------:R-:W-:Y:S01]  /*2d60*/  PRMT R39, RZ, 0x7610, R39 ;  /* 0x00007610ff277816 */ /* 0x000fe20000000027 */
[----:B--2---:R0:W-:Y:S02]  /*2d70*/  STL [R1+0x324], R37 ;  /* 0x0003242501007387 */ /* 0x0041e40000100800 */
[----:B0-----:R-:W-:-:S04]  /*2d80*/  LOP3.LUT R37, R2, 0x1c, RZ, 0xfc, !PT ;  /* 0x0000001c02257812 */ /* 0x001fc800078efcff */
[----:B------:R-:W-:Y:S01]  /*2d90*/  ISETP.LT.AND P4, PT, R37, UR15, P4 ;  /* 0x0000000f25007c0c */ /* 0x000fe2000a781270 */
[----:B------:R-:W-:Y:S04]  /*2da0*/  STL [R1+0x70], R52 ;  /* 0x0000703401007387 */ /* 0x000fe80000100800 */
[----:B------:R-:W-:Y:S04]  /*2db0*/  STL [R1+0x94], R19 ;  /* 0x0000941301007387 */ /* 0x000fe80000100800 */
[----:B----4-:R0:W-:Y:S02]  /*2dc0*/  STL [R1+0x264], R40 ;  /* 0x0002642801007387 */ /* 0x0101e40000100800 */
[----:B0-----:R-:W-:-:S02]  /*2dd0*/  LEA.HI.X.SX32 R40, R18, R6, 0x1, P5 ;  /* 0x0000000612287211 */ /* 0x001fc400028f0eff */
[----:B------:R-:W-:-:S03]  /*2de0*/  @P4 IMAD.MOV.U32 R18, RZ, RZ, R19 ;  /* 0x000000ffff124224 */ /* 0x000fc600078e0013 */
[----:B------:R-:W-:-:S05]  /*2df0*/  @P4 IMAD.MOV.U32 R19, RZ, RZ, R40 ;  /* 0x000000ffff134224 */ /* 0x000fca00078e0028 */
[----:B------:R-:W2:Y:S01]  /*2e00*/  @P4 LDG.E.U8 R39, desc[UR22][R18.64] ;  /* 0x0000001612274981 */ /* 0x000ea2000c1e1100 */
[C---:B------:R-:W-:Y:S02]  /*2e10*/  LOP3.LUT R52, R2.reuse, 0x24, RZ, 0xfc, !PT ;  /* 0x0000002402347812 */ /* 0x040fe400078efcff */
[----:B------:R-:W-:Y:S02]  /*2e20*/  LOP3.LUT R51, R2, 0x2c, RZ, 0xfc, !PT ;  /* 0x0000002c02337812 */ /* 0x000fe400078efcff */
[----:B------:R-:W-:Y:S02]  /*2e30*/  PLOP3.LUT P1, PT, PT, PT, UP1, 0x80, 0x8 ;  /* 0x000000000008781c */ /* 0x000fe40003f2f018 */
[----:B------:R-:W-:Y:S02]  /*2e40*/  PLOP3.LUT P0, PT, PT, PT, UP1, 0x80, 0x8 ;  /* 0x000000000008781c */ /* 0x000fe40003f0f018 */
[----:B------:R-:W-:Y:S02]  /*2e50*/  ISETP.LT.AND P1, PT, R52, UR15, P1 ;  /* 0x0000000f34007c0c */ /* 0x000fe40008f21270 */
[----:B------:R-:W-:-:S02]  /*2e60*/  ISETP.LT.AND P0, PT, R51, UR15, P0 ;  /* 0x0000000f33007c0c */ /* 0x000fc40008701270 */
[C---:B------:R-:W-:Y:S01]  /*2e70*/  IADD3 R51, P6, PT, R15.reuse, R10, RZ ;  /* 0x0000000a0f337210 */ /* 0x040fe20007fde0ff */
[----:B------:R-:W-:Y:S04]  /*2e80*/  STL [R1+0x90], R40 ;  /* 0x0000902801007387 */ /* 0x000fe80000100800 */
[----:B------:R-:W-:Y:S01]  /*2e90*/  STL [R1+0xb4], R51 ;  /* 0x0000b43301007387 */ /* 0x000fe20000100800 */
[----:B------:R-:W-:Y:S02]  /*2ea0*/  PRMT R50, RZ, 0x7610, R50 ;  /* 0x00007610ff327816 */ /* 0x000fe40000000032 */
[----:B------:R-:W-:Y:S02]  /*2eb0*/  LEA.HI.X.SX32 R15, R15, R6, 0x1, P6 ;  /* 0x000000060f0f7211 */ /* 0x000fe400030f0eff */
[----:B------:R-:W-:-:S02]  /*2ec0*/  LOP3.LUT R37, R2, 0x34, RZ, 0xfc, !PT ;  /* 0x0000003402257812 */ /* 0x000fc400078efcff */
[----:B------:R-:W-:Y:S02]  /*2ed0*/  PLOP3.LUT P5, PT, PT, PT, UP1, 0x80, 0x8 ;  /* 0x000000000008781c */ /* 0x000fe40003faf018 */
[----:B------:R-:W-:Y:S02]  /*2ee0*/  PRMT R34, RZ, 0x7610, R34 ;  /* 0x00007610ff227816 */ /* 0x000fe40000000022 */
[----:B------:R-:W-:Y:S02]  /*2ef0*/  ISETP.LT.AND P5, PT, R37, UR15, P5 ;  /* 0x0000000f25007c0c */ /* 0x000fe4000afa1270 */
[----:B------:R-:W-:-:S04]  /*2f00*/  IADD3 R37, P6, PT, R13, R10, RZ ;  /* 0x0000000a0d257210 */ /* 0x000fc80007fde0ff */
[----:B------:R-:W-:Y:S02]  /*2f10*/  LEA.HI.X.SX32 R13, R13, R6, 0x1, P6 ;  /* 0x000000060d0d7211 */ /* 0x000fe400030f0eff */
[----:B------:R-:W-:Y:S01]  /*2f20*/  PRMT R35, RZ, 0x7610, R35 ;  /* 0x00007610ff237816 */ /* 0x000fe20000000023 */
[----:B--2---:R0:W-:Y:S02]  /*2f30*/  STL [R1+0x2f0], R39 ;  /* 0x0002f02701007387 */ /* 0x0041e40000100800 */
[----:B0-----:R-:W-:-:S04]  /*2f40*/  IADD3 R39, P4, PT, R14, R10, RZ ;  /* 0x0000000a0e277210 */ /* 0x001fc80007f9e0ff */
[----:B------:R-:W-:Y:S01]  /*2f50*/  LEA.HI.X.SX32 R40, R14, R6, 0x1, P4 ;  /* 0x000000060e287211 */ /* 0x000fe200020f0eff */
[----:B------:R-:W-:Y:S01]  /*2f60*/  @P1 IMAD.MOV.U32 R14, RZ, RZ, R51 ;  /* 0x000000ffff0e1224 */ /* 0x000fe200078e0033 */
[----:B---3--:R-:W-:Y:S04]  /*2f70*/  STL [R1+0x2f8], R53 ;  /* 0x0002f83501007387 */ /* 0x008fe80000100800 */
[----:B------:R-:W-:Y:S04]  /*2f80*/  STL [R1+0x4d4], R39 ;  /* 0x0004d42701007387 */ /* 0x000fe80000100800 */
[----:B------:R0:W-:Y:S04]  /*2f90*/  STL [R1+0xb0], R15 ;  /* 0x0000b00f01007387 */ /* 0x0001e80000100800 */
[----:B------:R1:W2:Y:S02]  /*2fa0*/  @P1 LDG.E.U8 R50, desc[UR22][R14.64] ;  /* 0x000000160e321981 */ /* 0x0002a4000c1e1100 */
[----:B-1----:R-:W-:-:S02]  /*2fb0*/  @P0 IMAD.MOV.U32 R14, RZ, RZ, R39 ;  /* 0x000000ffff0e0224 */ /* 0x002fc400078e0027 */
[----:B0-----:R-:W-:-:S05]  /*2fc0*/  @P0 IMAD.MOV.U32 R15, RZ, RZ, R40 ;  /* 0x000000ffff0f0224 */ /* 0x001fca00078e0028 */
[----:B------:R0:W3:Y:S02]  /*2fd0*/  @P0 LDG.E.U8 R34, desc[UR22][R14.64] ;  /* 0x000000160e220981 */ /* 0x0000e4000c1e1100 */
[----:B0-----:R-:W-:Y:S02]  /*2fe0*/  @P5 IMAD.MOV.U32 R14, RZ, RZ, R37 ;  /* 0x000000ffff0e5224 */ /* 0x001fe400078e0025 */
[----:B------:R-:W-:-:S05]  /*2ff0*/  @P5 IMAD.MOV.U32 R15, RZ, RZ, R13 ;  /* 0x000000ffff0f5224 */ /* 0x000fca00078e000d */
[----:B------:R-:W4:Y:S01]  /*3000*/  @P5 LDG.E.U8 R35, desc[UR22][R14.64] ;  /* 0x000000160e235981 */ /* 0x000f22000c1e1100 */
[----:B------:R-:W-:-:S03]  /*3010*/  PLOP3.LUT P1, PT, PT, PT, UP1, 0x80, 0x8 ;  /* 0x000000000008781c */ /* 0x000fc60003f2f018 */
[----:B------:R-:W-:Y:S04]  /*3020*/  STL [R1+0x4f4], R37 ;  /* 0x0004f42501007387 */ /* 0x000fe80000100800 */
[----:B------:R-:W-:Y:S01]  /*3030*/  STL [R1+0x4d0], R40 ;  /* 0x0004d02801007387 */ /* 0x000fe20000100800 */
[----:B------:R-:W-:Y:S02]  /*3040*/  PLOP3.LUT P0, PT, PT, PT, UP1, 0x80, 0x8 ;  /* 0x000000000008781c */ /* 0x000fe40003f0f018 */
[----:B------:R-:W-:Y:S02]  /*3050*/  PLOP3.LUT P5, PT, PT, PT, UP1, 0x80, 0x8 ;  /* 0x000000000008781c */ /* 0x000fe40003faf018 */
[----:B------:R-:W-:Y:S02]  /*3060*/  PRMT R38, RZ, 0x7610, R38 ;  /* 0x00007610ff267816 */ /* 0x000fe40000000026 */
[----:B------:R-:W-:Y:S01]  /*3070*/  PRMT R30, RZ, 0x7610, R30 ;  /* 0x00007610ff1e7816 */ /* 0x000fe2000000001e */
[----:B---3--:R0:W-:Y:S04]  /*3080*/  STL [R1+0x330], R34 ;  /* 0x0003302201007387 */ /* 0x0081e80000100800 */
[----:B------:R1:W-:Y:S01]  /*3090*/  STL [R1+0x4f0], R13 ;  /* 0x0004f00d01007387 */ /* 0x0003e20000100800 */
[----:B0-----:R-:W-:-:S02]  /*30a0*/  LOP3.LUT R34, R2, 0x3c, RZ, 0xfc, !PT ;  /* 0x0000003c02227812 */ /* 0x001fc400078efcff */
[----:B-1----:R-:W-:Y:S02]  /*30b0*/  LOP3.LUT R13, R2, 0x44, RZ, 0xfc, !PT ;  /* 0x00000044020d7812 */ /* 0x002fe400078efcff */
[----:B------:R-:W-:Y:S02]  /*30c0*/  ISETP.LT.AND P1, PT, R34, UR15, P1 ;  /* 0x0000000f22007c0c */ /* 0x000fe40008f21270 */
[----:B------:R-:W-:Y:S02]  /*30d0*/  ISETP.LT.AND P0, PT, R13, UR15, P0 ;  /* 0x0000000f0d007c0c */ /* 0x000fe40008701270 */
[CC--:B------:R-:W-:Y:S01]  /*30e0*/  IADD3 R13, P4, PT, R12.reuse, R10.reuse, RZ ;  /* 0x0000000a0c0d7210 */ /* 0x0c0fe20007f9e0ff */
[----:B----4-:R0:W-:Y:S01]  /*30f0*/  STL [R1+0x224], R35 ;  /* 0x0002242301007387 */ /* 0x0101e20000100800 */
[----:B------:R-:W-:Y:S02]  /*3100*/  IADD3 R34, P6, PT, R11, R10, RZ ;  /* 0x0000000a0b227210 */ /* 0x000fe40007fde0ff */
[----:B------:R-:W-:Y:S01]  /*3110*/  LEA.HI.X.SX32 R39, R12, R6, 0x1, P4 ;  /* 0x000000060c277211 */ /* 0x000fe200020f0eff */
[----:B------:R1:W-:Y:S01]  /*3120*/  STL [R1+0x514], R13 ;  /* 0x0005140d01007387 */ /* 0x0003e20000100800 */
[----:B0-----:R-:W-:-:S03]  /*3130*/  LOP3.LUT R35, R2, 0x4c, RZ, 0xfc, !PT ;  /* 0x0000004c02237812 */ /* 0x001fc600078efcff */
[----:B------:R-:W-:Y:S01]  /*3140*/  @P1 IMAD.MOV.U32 R12, RZ, RZ, R13 ;  /* 0x000000ffff0c1224 */ /* 0x000fe200078e000d */
[----:B------:R-:W-:Y:S01]  /*3150*/  ISETP.LT.AND P5, PT, R35, UR15, P5 ;  /* 0x0000000f23007c0c */ /* 0x000fe2000afa1270 */
[----:B-1----:R-:W-:Y:S01]  /*3160*/  @P1 IMAD.MOV.U32 R13, RZ, RZ, R39 ;  /* 0x000000ffff0d1224 */ /* 0x002fe200078e0027 */
[----:B------:R-:W-:-:S04]  /*3170*/  LEA.HI.X.SX32 R35, R11, R6, 0x1, P6 ;  /* 0x000000060b237211 */ /* 0x000fc800030f0eff */
[----:B------:R0:W3:Y:S02]  /*3180*/  @P1 LDG.E.U8 R38, desc[UR22][R12.64] ;  /* 0x000000160c261981 */ /* 0x0000e4000c1e1100 */
[----:B0-----:R-:W-:Y:S02]  /*3190*/  @P0 IMAD.MOV.U32 R12, RZ, RZ, R34 ;  /* 0x000000ffff0c0224 */ /* 0x001fe400078e0022 */
[----:B------:R-:W-:-:S05]  /*31a0*/  @P0 IMAD.MOV.U32 R13, RZ, RZ, R35 ;  /* 0x000000ffff0d0224 */ /* 0x000fca00078e0023 */
[----:B------:R-:W4:Y:S01]  /*31b0*/  @P0 LDG.E.U8 R30, desc[UR22][R12.64] ;  /* 0x000000160c1e0981 */ /* 0x000f22000c1e1100 */
[----:B------:R-:W-:Y:S02]  /*31c0*/  LOP3.LUT R37, R2, 0x54, RZ, 0xfc, !PT ;  /* 0x0000005402257812 */ /* 0x000fe400078efcff */
[----:B------:R-:W-:Y:S01]  /*31d0*/  PLOP3.LUT P4, PT, PT, PT, UP1, 0x80, 0x8 ;  /* 0x000000000008781c */ /* 0x000fe20003f8f018 */
[----:B------:R0:W-:Y:S03]  /*31e0*/  STL [R1+0x534], R34 ;  /* 0x0005342201007387 */ /* 0x0001e60000100800 */
[----:B------:R-:W-:Y:S02]  /*31f0*/  ISETP.LT.AND P4, PT, R37, UR15, P4 ;  /* 0x0000000f25007c0c */ /* 0x000fe4000a781270 */
[C---:B------:R-:W-:Y:S01]  /*3200*/  IADD3 R37, P1, PT, R8.reuse, R10, RZ ;  /* 0x0000000a08257210 */ /* 0x040fe20007f3e0ff */
[----:B--2---:R-:W-:Y:S03]  /*3210*/  STL [R1+0x1e4], R50 ;  /* 0x0001e43201007387 */ /* 0x004fe60000100800 */
[----:B------:R-:W-:-:S02]  /*3220*/  LEA.HI.X.SX32 R8, R8, R6, 0x1, P1 ;  /* 0x0000000608087211 */ /* 0x000fc400008f0eff */
[----:B0-----:R-:W-:Y:S01]  /*3230*/  IADD3 R34, P0, PT, R9, R10, RZ ;  /* 0x0000000a09227210 */ /* 0x001fe20007f1e0ff */
[----:B------:R-:W-:Y:S01]  /*3240*/  STL [R1+0x510], R39 ;  /* 0x0005102701007387 */ /* 0x000fe20000100800 */
[----:B------:R-:W-:-:S03]  /*3250*/  PRMT R36, RZ, 0x7610, R36 ;  /* 0x00007610ff247816 */ /* 0x000fc60000000024 */
[----:B------:R0:W-:Y:S04]  /*3260*/  STL [R1+0x530], R35 ;  /* 0x0005302301007387 */ /* 0x0001e80000100800 */
[----:B------:R-:W-:Y:S04]  /*3270*/  STL [R1+0x554], R37 ;  /* 0x0005542501007387 */ /* 0x000fe80000100800 */
[----:B------:R-:W-:Y:S01]  /*3280*/  STL [R1+0x57c], R34 ;  /* 0x00057c2201007387 */ /* 0x000fe20000100800 */
[----:B0-----:R-:W-:Y:S01]  /*3290*/  LEA.HI.X.SX32 R35, R9, R6, 0x1, P0 ;  /* 0x0000000609237211 */ /* 0x001fe200000f0eff */
[----:B------:R-:W-:-:S02]  /*32a0*/  @P5 IMAD.MOV.U32 R9, RZ, RZ, R8 ;  /* 0x000000ffff095224 */ /* 0x000fc400078e0008 */
[----:B------:R0:W-:Y:S01]  /*32b0*/  STL [R1+0x550], R8 ;  /* 0x0005500801007387 */ /* 0x0001e20000100800 */
[----:B------:R-:W-:Y:S01]  /*32c0*/  PRMT R33, RZ, 0x7610, R33 ;  /* 0x00007610ff217816 */ /* 0x000fe20000000021 */
[----:B0-----:R-:W-:Y:S01]  /*32d0*/  @P5 IMAD.MOV.U32 R8, RZ, RZ, R37 ;  /* 0x000000ffff085224 */ /* 0x001fe200078e0025 */
[----:B------:R-:W-:-:S04]  /*32e0*/  PLOP3.LUT P0, PT, PT, PT, UP1, 0x80, 0x8 ;  /* 0x000000000008781c */ /* 0x000fc80003f0f018 */
[----:B------:R0:W2:Y:S02]  /*32f0*/  @P5 LDG.E.U8 R36, desc[UR22][R8.64] ;  /* 0x0000001608245981 */ /* 0x0000a4000c1e1100 */
[----:B0-----:R-:W-:Y:S02]  /*3300*/  @P4 IMAD.MOV.U32 R8, RZ, RZ, R34 ;  /* 0x000000ffff084224 */ /* 0x001fe400078e0022 */
[----:B------:R-:W-:-:S05]  /*3310*/  @P4 IMAD.MOV.U32 R9, RZ, RZ, R35 ;  /* 0x000000ffff094224 */ /* 0x000fca00078e0023 */
[----:B------:R0:W2:Y:S01]  /*3320*/  @P4 LDG.E.U8 R33, desc[UR22][R8.64] ;  /* 0x0000001608214981 */ /* 0x0000a2000c1e1100 */
[----:B------:R-:W-:Y:S02]  /*3330*/  PRMT R32, RZ, 0x7610, R32 ;  /* 0x00007610ff207816 */ /* 0x000fe40000000020 */
[----:B0-----:R-:W-:-:S04]  /*3340*/  IADD3 R8, P5, PT, R21, R10, RZ ;  /* 0x0000000a15087210 */ /* 0x001fc80007fbe0ff */
[----:B------:R-:W-:Y:S01]  /*3350*/  LEA.HI.X.SX32 R9, R21, R6, 0x1, P5 ;  /* 0x0000000615097211 */ /* 0x000fe200028f0eff */
[----:B----4-:R0:W-:Y:S02]  /*3360*/  STL [R1+0x2e0], R30 ;  /* 0x0002e01e01007387 */ /* 0x0101e40000100800 */
[----:B0-----:R-:W-:-:S04]  /*3370*/  LOP3.LUT R30, R2, 0x5c, RZ, 0xfc, !PT ;  /* 0x0000005c021e7812 */ /* 0x001fc800078efcff */
[----:B------:R-:W-:-:S13]  /*3380*/  ISETP.LT.AND P4, PT, R30, UR15, P0 ;  /* 0x0000000f1e007c0c */ /* 0x000fda0008781270 */
[----:B------:R0:W4:Y:S01]  /*3390*/  @P4 LDG.E.U8 R32, desc[UR22][R8.64] ;  /* 0x0000001608204981 */ /* 0x000122000c1e1100 */
[----:B------:R-:W-:Y:S02]  /*33a0*/  LOP3.LUT R34, R2, 0x64, RZ, 0xfc, !PT ;  /* 0x0000006402227812 */ /* 0x000fe400078efcff */
[----:B------:R-:W-:Y:S01]  /*33b0*/  PLOP3.LUT P1, PT, PT, PT, UP1, 0x80, 0x8 ;  /* 0x000000000008781c */ /* 0x000fe20003f2f018 */
[----:B------:R-:W-:Y:S03]  /*33c0*/  STL [R1+0x578], R35 ;  /* 0x0005782301007387 */ /* 0x000fe60000100800 */
[----:B------:R-:W-:Y:S02]  /*33d0*/  ISETP.LT.AND P1, PT, R34, UR15, P1 ;  /* 0x0000000f22007c0c */ /* 0x000fe40008f21270 */
[C---:B------:R-:W-:Y:S02]  /*33e0*/  IADD3 R34, P6, PT, R22.reuse, R10, RZ ;  /* 0x0000000a16227210 */ /* 0x040fe40007fde0ff */
[----:B------:R-:W-:Y:S01]  /*33f0*/  PRMT R31, RZ, 0x7610, R31 ;  /* 0x00007610ff1f7816 */ /* 0x000fe2000000001f */
[----:B--2---:R-:W-:Y:S04]  /*3400*/  STL [R1+0x260], R33 ;  /* 0x0002602101007387 */ /* 0x004fe80000100800 */
[----:B---3--:R-:W-:Y:S04]  /*3410*/  STL [R1+0x2e4], R38 ;  /* 0x0002e42601007387 */ /* 0x008fe80000100800 */
[----:B------:R0:W-:Y:S04]  /*3420*/  STL [R1+0x59c], R8 ;  /* 0x00059c0801007387 */ /* 0x0001e80000100800 */
[----:B------:R1:W-:Y:S04]  /*3430*/  STL [R1+0x598], R9 ;  /* 0x0005980901007387 */ /* 0x0003e80000100800 */
[----:B------:R-:W-:Y:S01]  /*3440*/  STL [R1+0x5cc], R34 ;  /* 0x0005cc2201007387 */ /* 0x000fe20000100800 */
[----:B0-----:R-:W-:-:S05]  /*3450*/  LEA.HI.X.SX32 R8, R22, R6, 0x1, P6 ;  /* 0x0000000616087211 */ /* 0x001fca00030f0eff */
[----:B-1----:R-:W-:Y:S01]  /*3460*/  @P1 IMAD.MOV.U32 R9, RZ, RZ, R8 ;  /* 0x000000ffff091224 */ /* 0x002fe200078e0008 */
[----:B----4-:R0:W-:Y:S04]  /*3470*/  STL [R1+0x2a0], R32 ;  /* 0x0002a02001007387 */ /* 0x0101e80000100800 */
[----:B------:R-:W-:Y:S01]  /*3480*/  STL [R1+0x2b8], R36 ;  /* 0x0002b82401007387 */ /* 0x000fe20000100800 */
        /* <DEDUP_REMOVED lines=25> */
[----:B------:R-:W-:Y:S01]  /*3620*/  IMAD.U32 R25, RZ, RZ, UR12 ;  /* 0x0000000cff197e24 */ /* 0x000fe2000f8e00ff */
[----:B------:R-:W-:Y:S02]  /*3630*/  PLOP3.LUT P4, PT, PT, PT, UP1, 0x80, 0x8 ;  /* 0x000000000008781c */ /* 0x000fe40003f8f018 */
[----:B---3--:R1:W-:Y:S01]  /*3640*/  STL [R1+0x328], R28 ;  /* 0x0003281c01007387 */ /* 0x0083e20000100800 */
[----:B------:R-:W-:Y:S01]  /*3650*/  IMAD R25, R25, 0x2, R17 ;  /* 0x0000000219197824 */ /* 0x000fe200078e0211 */
[----:B------:R-:W-:Y:S02]  /*3660*/  PLOP3.LUT P0, PT, PT, PT, UP1, 0x80, 0x8 ;  /* 0x000000000008781c */ /* 0x000fe40003f0f018 */
[----:B------:R-:W-:Y:S01]  /*3670*/  STL [R1+0x600], R31 ;  /* 0x0006001f01007387 */ /* 0x000fe20000100800 */
[----:B-1----:R-:W-:-:S04]  /*3680*/  LOP3.LUT R28, R2, 0x7c, RZ, 0xfc, !PT ;  /* 0x0000007c021c7812 */ /* 0x002fc800078efcff */
[----:B------:R-:W-:Y:S02]  /*3690*/  ISETP.LT.AND P4, PT, R28, UR15, P4 ;  /* 0x0000000f1c007c0c */ /* 0x000fe4000a781270 */
[C---:B0-----:R-:W-:Y:S02]  /*36a0*/  IADD3 R8, P5, PT, R25.reuse, R10, RZ ;  /* 0x0000000a19087210 */ /* 0x041fe40007fbe0ff */
[----:B------:R-:W-:Y:S02]  /*36b0*/  PRMT R29, RZ, 0x7610, R29 ;  /* 0x00007610ff1d7816 */ /* 0x000fe4000000001d */
[----:B------:R-:W-:Y:S02]  /*36c0*/  LEA.HI.X.SX32 R9, R25, R6, 0x1, P5 ;  /* 0x0000000619097211 */ /* 0x000fe400028f0eff */
[----:B------:R-:W-:-:S05]  /*36d0*/  PRMT R20, RZ, 0x7610, R20 ;  /* 0x00007610ff147816 */ /* 0x000fca0000000014 */
        /* <DEDUP_REMOVED lines=11> */
[----:B------:R0:W2:Y:S01]  /*3790*/  @P0 LDG.E.U8 R20, desc[UR22][R8.64] ;  /* 0x0000001608140981 */ /* 0x0000a2000c1e1100 */
[C---:B------:R-:W-:Y:S02]  /*37a0*/  LOP3.LUT R30, R2.reuse, 0x16, RZ, 0xfc, !PT ;  /* 0x00000016021e7812 */ /* 0x040fe400078efcff */
[----:B------:R-:W-:Y:S02]  /*37b0*/  PLOP3.LUT P1, PT, PT, PT, UP1, 0x80, 0x8 ;  /* 0x000000000008781c */ /* 0x000fe40003f2f018 */
[----:B------:R-:W-:Y:S02]  /*37c0*/  LOP3.LUT R28, R2, 0x26, RZ, 0xfc, !PT ;  /* 0x00000026021c7812 */ /* 0x000fe400078efcff */
[----:B------:R-:W-:Y:S02]  /*37d0*/  PLOP3.LUT P5, PT, PT, PT, UP1, 0x80, 0x8 ;  /* 0x000000000008781c */ /* 0x000fe40003faf018 */
[----:B------:R-:W-:Y:S02]  /*37e0*/  ISETP.LT.AND P1, PT, R30, UR15, P1 ;  /* 0x0000000f1e007c0c */ /* 0x000fe40008f21270 */
[----:B------:R-:W-:-:S02]  /*37f0*/  ISETP.LT.AND P5, PT, R28, UR15, P5 ;  /* 0x0000000f1c007c0c */ /* 0x000fc4000afa1270 */
[-C--:B------:R-:W-:Y:S01]  /*3800*/  IADD3 R28, P4, PT, R42, R10.reuse, RZ ;  /* 0x0000000a2a1c7210 */ /* 0x080fe20007f9e0ff */
[----:B------:R1:W-:Y:S04]  /*3810*/  STL [R1+0x38], R25 ;  /* 0x0000381901007387 */ /* 0x0003e80000100800 */
[----:B------:R-:W-:Y:S04]  /*3820*/  STL [R1+0x7c], R28 ;  /* 0x00007c1c01007387 */ /* 0x000fe80000100800 */
[----:B---3--:R3:W-:Y:S01]  /*3830*/  STL [R1+0x2a8], R29 ;  /* 0x0002a81d01007387 */ /* 0x0087e20000100800 */
[----:B-1----:R-:W-:Y:S01]  /*3840*/  IADD3 R25, P0, PT, R43, R10, RZ ;  /* 0x0000000a2b197210 */ /* 0x002fe20007f1e0ff */
[----:B0-----:R-:W-:Y:S01]  /*3850*/  @P1 IMAD.MOV.U32 R8, RZ, RZ, R28 ;  /* 0x000000ffff081224 */ /* 0x001fe200078e001c */
[----:B------:R-:W-:-:S02]  /*3860*/  PRMT R27, RZ, 0x7610, R27 ;  /* 0x00007610ff1b7816 */ /* 0x000fc4000000001b */
[-C--:B---3--:R-:W-:Y:S01]  /*3870*/  LEA.HI.X.SX32 R29, R42, R6.reuse, 0x1, P4 ;  /* 0x000000062a1d7211 */ /* 0x088fe200020f0eff */
[----:B------:R-:W-:Y:S01]  /*3880*/  STL [R1+0xbc], R25 ;  /* 0x0000bc1901007387 */ /* 0x000fe20000100800 */
[----:B------:R-:W-:-:S03]  /*3890*/  LEA.HI.X.SX32 R26, R43, R6, 0x1, P0 ;  /* 0x000000062b1a7211 */ /* 0x000fc600000f0eff */
[----:B------:R-:W-:Y:S01]  /*38a0*/  @P1 IMAD.MOV.U32 R9, RZ, RZ, R29 ;  /* 0x000000ffff091224 */ /* 0x000fe200078e001d */
[----:B------:R-:W-:Y:S01]  /*38b0*/  STL [R1+0x78], R29 ;  /* 0x0000781d01007387 */ /* 0x000fe20000100800 */
[----:B------:R-:W-:Y:S02]  /*38c0*/  PLOP3.LUT P4, PT, PT, PT, UP1, 0x80, 0x8 ;  /* 0x000000000008781c */ /* 0x000fe40003f8f018 */
[----:B------:R-:W-:Y:S01]  /*38d0*/  PRMT R24, RZ, 0x7610, R24 ;  /* 0x00007610ff187816 */ /* 0x000fe20000000018 */
[----:B------:R0:W3:Y:S01]  /*38e0*/  @P1 LDG.E.U8 R27, desc[UR22][R8.64] ;  /* 0x00000016081b1981 */ /* 0x0000e2000c1e1100 */
[----:B------:R-:W-:Y:S01]  /*38f0*/  PRMT R23, RZ, 0x7610, R23 ;  /* 0x00007610ff177816 */ /* 0x000fe20000000017 */
[----:B0-----:R-:W-:Y:S02]  /*3900*/  @P5 IMAD.MOV.U32 R8, RZ, RZ, R25 ;  /* 0x000000ffff085224 */ /* 0x001fe400078e0019 */
[----:B------:R-:W-:-:S05]  /*3910*/  @P5 IMAD.MOV.U32 R9, RZ, RZ, R26 ;  /* 0x000000ffff095224 */ /* 0x000fca00078e001a */
[----:B------:R0:W4:Y:S02]  /*3920*/  @P5 LDG.E.U8 R24, desc[UR22][R8.64] ;  /* 0x0000001608185981 */ /* 0x000124000c1e1100 */
[----:B0-----:R-:W-:-:S04]  /*3930*/  IADD3 R8, P1, PT, R46, R10, RZ ;  /* 0x0000000a2e087210 */ /* 0x001fc80007f3e0ff */
[----:B------:R-:W-:Y:S01]  /*3940*/  LEA.HI.X.SX32 R9, R46, R6, 0x1, P1 ;  /* 0x000000062e097211 */ /* 0x000fe200008f0eff */
[----:B--2---:R0:W-:Y:S02]  /*3950*/  STL [R1+0x320], R20 ;  /* 0x0003201401007387 */ /* 0x0041e40000100800 */
[----:B0-----:R-:W-:-:S04]  /*3960*/  LOP3.LUT R20, R2, 0x36, RZ, 0xfc, !PT ;  /* 0x0000003602147812 */ /* 0x001fc800078efcff */
[----:B------:R-:W-:-:S13]  /*3970*/  ISETP.LT.AND P4, PT, R20, UR15, P4 ;  /* 0x0000000f14007c0c */ /* 0x000fda000a781270 */
[----:B------:R0:W2:Y:S01]  /*3980*/  @P4 LDG.E.U8 R23, desc[UR22][R8.64] ;  /* 0x0000001608174981 */ /* 0x0000a2000c1e1100 */
[----:B------:R-:W-:Y:S02]  /*3990*/  LOP3.LUT R25, R2, 0x46, RZ, 0xfc, !PT ;  /* 0x0000004602197812 */ /* 0x000fe400078efcff */
[----:B------:R-:W-:Y:S01]  /*39a0*/  PLOP3.LUT P0, PT, PT, PT, UP1, 0x80, 0x8 ;  /* 0x000000000008781c */ /* 0x000fe20003f0f018 */
[----:B------:R-:W-:Y:S03]  /*39b0*/  STL [R1+0xb8], R26 ;  /* 0x0000b81a01007387 */ /* 0x000fe60000100800 */
[----:B------:R-:W-:Y:S02]  /*39c0*/  ISETP.LT.AND P0, PT, R25, UR15, P0 ;  /* 0x0000000f19007c0c */ /* 0x000fe40008701270 */
[C---:B------:R-:W-:Y:S02]  /*39d0*/  IADD3 R25, P6, PT, R48.reuse, R10, RZ ;  /* 0x0000000a30197210 */ /* 0x040fe40007fde0ff */
[----:B------:R-:W-:Y:S01]  /*39e0*/  PRMT R21, RZ, 0x7610, R21 ;  /* 0x00007610ff157816 */ /* 0x000fe20000000015 */
[----:B----4-:R-:W-:Y:S04]  /*39f0*/  STL [R1+0x2ec], R24 ;  /* 0x0002ec1801007387 */ /* 0x010fe80000100800 */
[----:B------:R0:W-:Y:S04]  /*3a00*/  STL [R1+0x4fc], R8 ;  /* 0x0004fc0801007387 */ /* 0x0001e80000100800 */
[----:B------:R1:W-:Y:S04]  /*3a10*/  STL [R1+0x4f8], R9 ;  /* 0x0004f80901007387 */ /* 0x0003e80000100800 */
[----:B------:R-:W-:Y:S01]  /*3a20*/  STL [R1+0x53c], R25 ;  /* 0x00053c1901007387 */ /* 0x000fe20000100800 */
[----:B0-----:R-:W-:-:S05]  /*3a30*/  LEA.HI.X.SX32 R8, R48, R6, 0x1, P6 ;  /* 0x0000000630087211 */ /* 0x001fca00030f0eff */
[----:B-1----:R-:W-:Y:S01]  /*3a40*/  @P0 IMAD.MOV.U32 R9, RZ, RZ, R8 ;  /* 0x000000ffff090224 */ /* 0x002fe200078e0008 */
[----:B--2---:R0:W-:Y:S04]  /*3a50*/  STL [R1+0x23c], R23 ;  /* 0x00023c1701007387 */ /* 0x0041e80000100800 */
[----:B---3--:R-:W-:Y:S01]  /*3a60*/  STL [R1+0x268], R27 ;  /* 0x0002681b01007387 */ /* 0x008fe20000100800 */
        /* <DEDUP_REMOVED lines=25> */
[----:B------:R-:W-:Y:S02]  /*3c00*/  LOP3.LUT R20, R2, 0x76, RZ, 0xfc, !PT ;  /* 0x0000007602147812 */ /* 0x000fe400078efcff */
[----:B------:R-:W-:Y:S01]  /*3c10*/  PLOP3.LUT P0, PT, PT, PT, UP1, 0x80, 0x8 ;  /* 0x000000000008781c */ /* 0x000fe20003f0f018 */
[----:B------:R-:W-:Y:S04]  /*3c20*/  STL [R1+0x5d0], R21 ;  /* 0x0005d01501007387 */ /* 0x000fe80000100800 */
[----:B---3--:R1:W-:Y:S01]  /*3c30*/  STL [R1+0x270], R13 ;  /* 0x0002700d01007387 */ /* 0x0083e20000100800 */
[----:B------:R-:W-:Y:S02]  /*3c40*/  ISETP.LT.AND P0, PT, R20, UR15, P0 ;  /* 0x0000000f14007c0c */ /* 0x000fe40008701270 */
[----:B------:R-:W-:-:S02]  /*3c50*/  PLOP3.LUT P4, PT, PT, PT, UP1, 0x80, 0x8 ;  /* 0x000000000008781c */ /* 0x000fc40003f8f018 */
[----:B------:R-:W-:Y:S02]  /*3c60*/  PLOP3.LUT P1, PT, PT, PT, UP1, 0x80, 0x8 ;  /* 0x000000000008781c */ /* 0x000fe40003f2f018 */
[C---:B0-----:R-:W-:Y:S02]  /*3c70*/  IADD3 R9, P5, PT, R44.reuse, R10, RZ ;  /* 0x0000000a2c097210 */ /* 0x041fe40007fbe0ff */
[----:B-1----:R-:W-:Y:S02]  /*3c80*/  LEA.HI R13, R49, 0xe, RZ, 0x1a ;  /* 0x0000000e310d7811 */ /* 0x002fe400078fd0ff */
[----:B------:R-:W-:Y:S02]  /*3c90*/  LEA.HI.X.SX32 R23, R44, R6, 0x1, P5 ;  /* 0x000000062c177211 */ /* 0x000fe400028f0eff */
[C---:B------:R-:W-:Y:S01]  /*3ca0*/  ISETP.LT.AND P4, PT, R13.reuse, UR15, P4 ;  /* 0x0000000f0d007c0c */ /* 0x040fe2000a781270 */
[----:B------:R-:W-:Y:S01]  /*3cb0*/  IMAD R2, R13, UR12, RZ ;  /* 0x0000000c0d027c24 */ /* 0x000fe2000f8e02ff */
[----:B------:R-:W-:-:S04]  /*3cc0*/  PRMT R22, RZ, 0x7610, R22 ;  /* 0x00007610ff167816 */ /* 0x000fc80000000016 */
[----:B------:R-:W-:-:S04]  /*3cd0*/  IADD3 R20, P6, PT, R2, R10, RZ ;  /* 0x0000000a02147210 */ /* 0x000fc80007fde0ff */
[----:B------:R-:W-:Y:S02]  /*3ce0*/  LEA.HI.X.SX32 R21, R2, R6, 0x1, P6 ;  /* 0x0000000602157211 */ /* 0x000fe400030f0eff */
[----:B------:R-:W-:Y:S02]  /*3cf0*/  PRMT R16, RZ, 0x7610, R16 ;  /* 0x00007610ff107816 */ /* 0x000fe40000000010 */
[----:B------:R-:W-:Y:S01]  /*3d00*/  PRMT R11, RZ, 0x7610, R11 ;  /* 0x00007610ff0b7816 */ /* 0x000fe2000000000b */
[----:B--2---:R0:W-:Y:S02]  /*3d10*/  STL [R1+0x2b0], R12 ;  /* 0x0002b00c01007387 */ /* 0x0041e40000100800 */
[----:B0-----:R-:W-:-:S05]  /*3d20*/  LEA.HI R12, R49, 0x1e, RZ, 0x1a ;  /* 0x0000001e310c7811 */ /* 0x001fca00078fd0ff */
[C---:B------:R-:W-:Y:S01]  /*3d30*/  IMAD R8, R12.reuse, UR12, RZ ;  /* 0x0000000c0c087c24 */ /* 0x040fe2000f8e02ff */
[----:B------:R-:W-:-:S04]  /*3d40*/  ISETP.LT.AND P1, PT, R12, UR15, P1 ;  /* 0x0000000f0c007c0c */ /* 0x000fc80008f21270 */
[C---:B------:R-:W-:Y:S01]  /*3d50*/  IADD3 R12, P5, PT, R8.reuse, R10, RZ ;  /* 0x0000000a080c7210 */ /* 0x040fe20007fbe0ff */
[----:B------:R0:W-:Y:S03]  /*3d60*/  STL [R1+0x5b8], R9 ;  /* 0x0005b80901007387 */ /* 0x0001e60000100800 */
[----:B------:R-:W-:Y:S01]  /*3d70*/  LEA.HI.X.SX32 R13, R8, R6, 0x1, P5 ;  /* 0x00000006080d7211 */ /* 0x000fe200028f0eff */
[----:B------:R-:W-:Y:S02]  /*3d80*/  @P0 IMAD.MOV.U32 R8, RZ, RZ, R9 ;  /* 0x000000ffff080224 */ /* 0x000fe400078e0009 */
[----:B0-----:R-:W-:-:S05]  /*3d90*/  @P0 IMAD.MOV.U32 R9, RZ, RZ, R23 ;  /* 0x000000ffff090224 */ /* 0x001fca00078e0017 */
[----:B------:R0:W2:Y:S02]  /*3da0*/  @P0 LDG.E.U8 R22, desc[UR22][R8.64] ;  /* 0x0000001608160981 */ /* 0x0000a4000c1e1100 */
[----:B0-----:R-:W-:Y:S02]  /*3db0*/  @P4 IMAD.MOV.U32 R8, RZ, RZ, R20 ;  /* 0x000000ffff084224 */ /* 0x001fe400078e0014 */
[----:B------:R-:W-:-:S05]  /*3dc0*/  @P4 IMAD.MOV.U32 R9, RZ, RZ, R21 ;  /* 0x000000ffff094224 */ /* 0x000fca00078e0015 */
[----:B------:R0:W3:Y:S02]  /*3dd0*/  @P4 LDG.E.U8 R16, desc[UR22][R8.64] ;  /* 0x0000001608104981 */ /* 0x0000e4000c1e1100 */
[----:B0-----:R-:W-:Y:S02]  /*3de0*/  @P1 IMAD.MOV.U32 R8, RZ, RZ, R12 ;  /* 0x000000ffff081224 */ /* 0x001fe400078e000c */
[----:B------:R-:W-:-:S05]  /*3df0*/  @P1 IMAD.MOV.U32 R9, RZ, RZ, R13 ;  /* 0x000000ffff091224 */ /* 0x000fca00078e000d */
[----:B------:R0:W4:Y:S01]  /*3e00*/  @P1 LDG.E.U8 R11, desc[UR22][R8.64] ;  /* 0x00000016080b1981 */ /* 0x000122000c1e1100 */
[----:B------:R-:W-:-:S03]  /*3e10*/  PLOP3.LUT P0, PT, PT, PT, UP1, 0x80, 0x8 ;  /* 0x000000000008781c */ /* 0x000fc60003f0f018 */
[----:B------:R-:W-:Y:S01]  /*3e20*/  STL [R1+0x5c], R20 ;  /* 0x00005c1401007387 */ /* 0x000fe20000100800 */
[----:B------:R-:W-:-:S03]  /*3e30*/  VIADD R2, R0, 0x1 ;  /* 0x0000000100027836 */ /* 0x000fc60000000000 */
[----:B------:R-:W-:Y:S04]  /*3e40*/  STL [R1+0x5b4], R23 ;  /* 0x0005b41701007387 */ /* 0x000fe80000100800 */
[----:B------:R1:W-:Y:S01]  /*3e50*/  STL [R1+0x9c], R12 ;  /* 0x00009c0c01007387 */ /* 0x0003e20000100800 */
[----:B------:R-:W-:Y:S02]  /*3e60*/  ISETP.GE.AND P5, PT, R2, RZ, PT ;  /* 0x000000ff0200720c */ /* 0x000fe40003fa6270 */
[----:B------:R-:W-:Y:S02]  /*3e70*/  IABS R2, R2 ;  /* 0x0000000200027213 */ /* 0x000fe40000000000 */
[----:B-1----:R-:W-:Y:S01]  /*3e80*/  LEA.HI R12, R49, 0x2e, RZ, 0x1a ;  /* 0x0000002e310c7811 */ /* 0x002fe200078fd0ff */
[----:B------:R-:W-:Y:S03]  /*3e90*/  STL [R1+0x58], R21 ;  /* 0x0000581501007387 */ /* 0x000fe60000100800 */
[C---:B------:R-:W-:Y:S01]  /*3ea0*/  ISETP.LT.AND P0, PT, R12.reuse, UR15, P0 ;  /* 0x0000000f0c007c0c */ /* 0x040fe20008701270 */
[----:B0-----:R-:W-:Y:S01]  /*3eb0*/  IMAD R9, R12, UR12, RZ ;  /* 0x0000000c0c097c24 */ /* 0x001fe2000f8e02ff */
[----:B------:R0:W-:Y:S01]  /*3ec0*/  STL [R1+0x98], R13 ;  /* 0x0000980d01007387 */ /* 0x0001e20000100800 */
[----:B------:R-:W-:Y:S01]  /*3ed0*/  PLOP3.LUT P1, PT, PT, PT, UP1, 0x80, 0x8 ;  /* 0x000000000008781c */ /* 0x000fe20003f2f018 */
[----:B------:R-:W-:Y:S01]  /*3ee0*/  IMAD.HI.U32 R8, R5, R2, RZ ;  /* 0x0000000205087227 */ /* 0x000fe200078e00ff */
[----:B------:R-:W-:-:S02]  /*3ef0*/  PLOP3.LUT P4, PT, PT, PT, UP1, 0x80, 0x8 ;  /* 0x000000000008781c */ /* 0x000fc40003f8f018 */
[----:B0-----:R-:W-:Y:S02]  /*3f00*/  LEA.HI R13, R49, 0x3e, RZ, 0x1a ;  /* 0x0000003e310d7811 */ /* 0x001fe400078fd0ff */
[----:B------:R-:W-:Y:S02]  /*3f10*/  PRMT R15, RZ, 0x7610, R15 ;  /* 0x00007610ff0f7816 */ /* 0x000fe4000000000f */
[C---:B------:R-:W-:Y:S01]  /*3f20*/  ISETP.LT.AND P1, PT, R13.reuse, UR15, P1 ;  /* 0x0000000f0d007c0c */ /* 0x040fe20008f21270 */
[----:B------:R-:W-:Y:S01]  /*3f30*/  IMAD R12, R13, UR12, RZ ;  /* 0x0000000c0d0c7c24 */ /* 0x000fe2000f8e02ff */
[----:B----4-:R0:W-:Y:S04]  /*3f40*/  STL [R1+0x27c], R11 ;  /* 0x00027c0b01007387 */ /* 0x0101e80000100800 */
[----:B---3--:R1:W-:Y:S01]  /*3f50*/  STL [R1+0x2b4], R16 ;  /* 0x0002b41001007387 */ /* 0x0083e20000100800 */
[----:B0-----:R-:W-:-:S02]  /*3f60*/  LEA.HI R11, R49, 0x4e, RZ, 0x1a ;  /* 0x0000004e310b7811 */ /* 0x001fc400078fd0ff */
[----:B-1----:R-:W-:-:S03]  /*3f70*/  IADD3 R16, P6, PT, R9, R10, RZ ;  /* 0x0000000a09107210 */ /* 0x002fc60007fde0ff */
[C---:B------:R-:W-:Y:S01]  /*3f80*/  IMAD R13, R11.reuse, UR12, RZ ;  /* 0x0000000c0b0d7c24 */ /* 0x040fe2000f8e02ff */
[----:B------:R-:W-:Y:S01]  /*3f90*/  ISETP.LT.AND P4, PT, R11, UR15, P4 ;  /* 0x0000000f0b007c0c */ /* 0x000fe2000a781270 */
[----:B------:R-:W-:Y:S01]  /*3fa0*/  IMAD.MOV R11, RZ, RZ, -R8 ;  /* 0x000000ffff0b7224 */ /* 0x000fe200078e0a08 */
[----:B------:R-:W-:Y:S01]  /*3fb0*/  LEA.HI.X.SX32 R9, R9, R6, 0x1, P6 ;  /* 0x0000000609097211 */ /* 0x000fe200030f0eff */
[----:B------:R-:W-:-:S05]  /*3fc0*/  @P0 IMAD.MOV.U32 R8, RZ, RZ, R16 ;  /* 0x000000ffff080224 */ /* 0x000fca00078e0010 */
[----:B------:R0:W3:Y:S01]  /*3fd0*/  @P0 LDG.E.U8 R15, desc[UR22][R8.64] ;  /* 0x00000016080f0981 */ /* 0x0000e2000c1e1100 */
[----:B------:R-:W-:-:S03]  /*3fe0*/  IADD3 R20, P6, PT, R12, R10, RZ ;  /* 0x0000000a0c147210 */ /* 0x000fc60007fde0ff */
[----:B------:R-:W-:Y:S01]  /*3ff0*/  STL [R1+0x4dc], R16 ;  /* 0x0004dc1001007387 */ /* 0x000fe20000100800 */
[----:B------:R-:W-:-:S03]  /*4000*/  LEA.HI.X.SX32 R12, R12, R6, 0x1, P6 ;  /* 0x000000060c0c7211 */ /* 0x000fc600030f0eff */
[----:B------:R1:W-:Y:S04]  /*4010*/  STL [R1+0x4d8], R9 ;  /* 0x0004d80901007387 */ /* 0x0003e80000100800 */
[----:B--2---:R-:W-:Y:S01]  /*4020*/  STL [R1+0x238], R22 ;  /* 0x0002381601007387 */ /* 0x004fe20000100800 */
[----:B------:R-:W-:Y:S01]  /*4030*/  PRMT R18, RZ, 0x7610, R18 ;  /* 0x00007610ff127816 */ /* 0x000fe20000000012 */
[----:B0-----:R-:W-:Y:S01]  /*4040*/  @P1 IMAD.MOV.U32 R8, RZ, RZ, R20 ;  /* 0x000000ffff081224 */ /* 0x001fe200078e0014 */
[----:B------:R-:W-:Y:S01]  /*4050*/  ISETP.GT.U32.AND P6, PT, R4, R3, PT ;  /* 0x000000030400720c */ /* 0x000fe20003fc4070 */
[----:B-1----:R-:W-:Y:S01]  /*4060*/  @P1 IMAD.MOV.U32 R9, RZ, RZ, R12 ;  /* 0x000000ffff091224 */ /* 0x002fe200078e000c */
[----:B------:R-:W-:-:S04]  /*4070*/  PRMT R14, RZ, 0x7610, R14 ;  /* 0x00007610ff0e7816 */ /* 0x000fc8000000000e */
[----:B------:R0:W2:Y:S01]  /*4080*/  @P1 LDG.E.U8 R18, desc[UR22][R8.64] ;  /* 0x0000001608121981 */ /* 0x0000a2000c1e1100 */
[----:B------:R-:W-:-:S06]  /*4090*/  IMAD R2, R4, R11, R2 ;  /* 0x0000000b04027224 */ /* 0x000fcc00078e0202 */
[----:B------:R-:W-:Y:S01]  /*40a0*/  @!P6 IMAD.IADD R3, R3, 0x1, -R4 ;  /* 0x000000010303e824 */ /* 0x000fe200078e0a04 */
[----:B------:R-:W-:Y:S01]  /*40b0*/  PRMT R17, RZ, 0x7610, R17 ;  /* 0x00007610ff117816 */ /* 0x000fe20000000011 */
[----:B---3--:R1:W-:Y:S04]  /*40c0*/  STL [R1+0x278], R15 ;  /* 0x0002780f01007387 */ /* 0x0083e80000100800 */
[----:B------:R-:W-:Y:S01]  /*40d0*/  STL [R1+0x51c], R20 ;  /* 0x00051c1401007387 */ /* 0x000fe20000100800 */
[----:B-1----:R-:W-:-:S04]  /*40e0*/  IADD3 R15, P0, PT, R13, R10, RZ ;  /* 0x0000000a0d0f7210 */ /* 0x002fc80007f1e0ff */
[----:B------:R-:W-:Y:S01]  /*40f0*/  LEA.HI.X.SX32 R16, R13, R6, 0x1, P0 ;  /* 0x000000060d107211 */ /* 0x000fe200000f0eff */
[----:B------:R-:W-:Y:S01]  /*4100*/  STL [R1+0x55c], R15 ;  /* 0x00055c0f01007387 */ /* 0x000fe20000100800 */
[----:B0-----:R-:W-:-:S03]  /*4110*/  @P4 IMAD.MOV.U32 R8, RZ, RZ, R15 ;  /* 0x000000ffff084224 */ /* 0x001fc600078e000f */
[----:B------:R0:W-:Y:S01]  /*4120*/  STL [R1+0x518], R12 ;  /* 0x0005180c01007387 */ /* 0x0001e20000100800 */
[----:B------:R-:W-:Y:S01]  /*4130*/  @P4 IMAD.MOV.U32 R9, RZ, RZ, R16 ;  /* 0x000000ffff094224 */ /* 0x000fe200078e0010 */
[----:B------:R-:W-:-:S04]  /*4140*/  PLOP3.LUT P0, PT, PT, PT, UP1, 0x80, 0x8 ;  /* 0x000000000008781c */ /* 0x000fc80003f0f018 */
[----:B------:R1:W3:Y:S01]  /*4150*/  @P4 LDG.E.U8 R14, desc[UR22][R8.64] ;  /* 0x00000016080e4981 */ /* 0x0002e2000c1e1100 */
[----:B0-----:R-:W-:-:S04]  /*4160*/  LEA.HI R12, R49, 0x5e, RZ, 0x1a ;  /* 0x0000005e310c7811 */ /* 0x001fc800078fd0ff */
[C---:B------:R-:W-:Y:S01]  /*4170*/  ISETP.LT.AND P0, PT, R12.reuse, UR15, P0 ;  /* 0x0000000f0c007c0c */ /* 0x040fe20008701270 */
[----:B------:R-:W-:-:S05]  /*4180*/  IMAD R11, R12, UR12, RZ ;  /* 0x0000000c0c0b7c24 */ /* 0x000fca000f8e02ff */
[----:B------:R-:W-:-:S04]  /*4190*/  IADD3 R12, P6, PT, R11, R10, RZ ;  /* 0x0000000a0b0c7210 */ /* 0x000fc80007fde0ff */
[----:B------:R-:W-:-:S05]  /*41a0*/  LEA.HI.X.SX32 R13, R11, R6, 0x1, P6 ;  /* 0x000000060b0d7211 */ /* 0x000fca00030f0eff */
[----:B------:R0:W4:Y:S01]  /*41b0*/  @P0 LDG.E.U8 R17, desc[UR22][R12.64] ;  /* 0x000000160c110981 */ /* 0x000122000c1e1100 */
[----:B-1----:R-:W-:-:S03]  /*41c0*/  VIADD R8, R0, 0x2 ;  /* 0x0000000200087836 */ /* 0x002fc60000000000 */
[----:B------:R1:W-:Y:S01]  /*41d0*/  STL [R1+0x558], R16 ;  /* 0x0005581001007387 */ /* 0x0003e20000100800 */
[----:B------:R-:W-:Y:S02]  /*41e0*/  LEA.HI R15, R49, 0x6e, RZ, 0x1a ;  /* 0x0000006e310f7811 */ /* 0x000fe400078fd0ff */
[----:B------:R-:W-:Y:S02]  /*41f0*/  PLOP3.LUT P4, PT, PT, PT, UP1, 0x80, 0x8 ;  /* 0x000000000008781c */ /* 0x000fe40003f8f018 */
[----:B------:R-:W-:Y:S02]  /*4200*/  ISETP.GE.AND P1, PT, R8, RZ, PT ;  /* 0x000000ff0800720c */ /* 0x000fe40003f26270 */
[----:B------:R-:W-:Y:S02]  /*4210*/  IABS R9, R8 ;  /* 0x0000000800097213 */ /* 0x000fe40000000000 */
[C---:B------:R-:W-:Y:S01]  /*4220*/  ISETP.LT.AND P4, PT, R15.reuse, UR15, P4 ;  /* 0x0000000f0f007c0c */ /* 0x040fe2000a781270 */
[----:B-1----:R-:W-:Y:S01]  /*4230*/  IMAD R16, R15, UR12, RZ ;  /* 0x0000000c0f107c24 */ /* 0x002fe2000f8e02ff */
[----:B------:R-:W-:Y:S01]  /*4240*/  ISETP.GT.U32.AND P0, PT, R4, R3, PT ;  /* 0x000000030400720c */ /* 0x000fe20003f04070 */
[----:B------:R-:W-:-:S04]  /*4250*/  IMAD.HI.U32 R11, R5, R9, RZ ;  /* 0x00000009050b7227 */ /* 0x000fc800078e00ff */
[----:B------:R-:W-:-:S04]  /*4260*/  IMAD.MOV R11, RZ, RZ, -R11 ;  /* 0x000000ffff0b7224 */ /* 0x000fc800078e0a0b */
[----:B------:R-:W-:-:S04]  /*4270*/  IMAD R9, R4, R11, R9 ;  /* 0x0000000b04097224 */ /* 0x000fc800078e0209 */
[----:B------:R-:W-:Y:S01]  /*4280*/  @!P0 IMAD.IADD R3, R3, 0x1, -R4 ;  /* 0x0000000103038824 */ /* 0x000fe200078e0a04 */
[----:B------:R-:W-:Y:S01]  /*4290*/  PRMT R19, RZ, 0x7610, R19 ;  /* 0x00007610ff137816 */ /* 0x000fe20000000013 */
[----:B---3--:R1:W-:Y:S02]  /*42a0*/  STL [R1+0x234], R14 ;  /* 0x0002340e01007387 */ /* 0x0083e40000100800 */
[----:B-1----:R-:W-:-:S05]  /*42b0*/  VIADD R14, R0, 0x3 ;  /* 0x00000003000e7836 */ /* 0x002fca0000000000 */
[----:B------:R-:W-:Y:S01]  /*42c0*/  IABS R8, R14 ;  /* 0x0000000e00087213 */ /* 0x000fe20000000000 */
[----:B------:R0:W-:Y:S04]  /*42d0*/  STL [R1+0x5a4], R12 ;  /* 0x0005a40c01007387 */ /* 0x0001e80000100800 */
[----:B------:R-:W-:Y:S01]  /*42e0*/  IMAD.HI.U32 R15, R5, R8, RZ ;  /* 0x00000008050f7227 */ /* 0x000fe200078e00ff */
[----:B------:R-:W-:Y:S04]  /*42f0*/  STL [R1+0x5a0], R13 ;  /* 0x0005a00d01007387 */ /* 0x000fe80000100800 */
[----:B--2---:R-:W-:Y:S01]  /*4300*/  STL [R1+0x230], R18 ;  /* 0x0002301201007387 */ /* 0x004fe20000100800 */
[----:B0-----:R-:W-:-:S03]  /*4310*/  IMAD.MOV R12, RZ, RZ, -R15 ;  /* 0x000000ffff0c7224 */ /* 0x001fc600078e0a0f */
[----:B----4-:R0:W-:Y:S01]  /*4320*/  STL [R1+0x22c], R17 ;  /* 0x00022c1101007387 */ /* 0x0101e20000100800 */
[----:B------:R-:W-:Y:S01]  /*4330*/  PRMT R15, RZ, 0x7610, R15 ;  /* 0x00007610ff0f7816 */ /* 0x000fe2000000000f */
[----:B------:R-:W-:Y:S01]  /*4340*/  IMAD R8, R4, R12, R8 ;  /* 0x0000000c04087224 */ /* 0x000fe200078e0208 */
[----:B0-----:R-:W-:-:S04]  /*4350*/  IADD3 R17, P6, PT, R16, R10, RZ ;  /* 0x0000000a10117210 */ /* 0x001fc80007fde0ff */
[----:B------:R-:W-:Y:S01]  /*4360*/  LEA.HI.X.SX32 R13, R16, R6, 0x1, P6 ;  /* 0x00000006100d7211 */ /* 0x000fe200030f0eff */
[----:B------:R-:W-:-:S05]  /*4370*/  @P4 IMAD.MOV.U32 R12, RZ, RZ, R17 ;  /* 0x000000ffff0c4224 */ /* 0x000fca00078e0011 */
[----:B------:R0:W2:Y:S01]  /*4380*/  @P4 LDG.E.U8 R15, desc[UR22][R12.64] ;  /* 0x000000160c0f4981 */ /* 0x0000a2000c1e1100 */
[----:B------:R-:W-:-:S05]  /*4390*/  LEA.HI R18, R49, 0x7e, RZ, 0x1a ;  /* 0x0000007e31127811 */ /* 0x000fca00078fd0ff */
[----:B------:R-:W-:Y:S01]  /*43a0*/  IMAD R11, R18, UR12, RZ ;  /* 0x0000000c120b7c24 */ /* 0x000fe2000f8e02ff */
[----:B------:R1:W-:Y:S04]  /*43b0*/  STL [R1+0x5b0], R17 ;  /* 0x0005b01101007387 */ /* 0x0003e80000100800 */
[----:B------:R-:W-:-:S04]  /*43c0*/  IADD3 R16, P0, PT, R11, R10, RZ ;  /* 0x0000000a0b107210 */ /* 0x000fc80007f1e0ff */
[----:B-1----:R-:W-:Y:S02]  /*43d0*/  LEA.HI.X.SX32 R17, R11, R6, 0x1, P0 ;  /* 0x000000060b117211 */ /* 0x002fe400000f0eff */
[----:B------:R-:W-:-:S04]  /*43e0*/  PLOP3.LUT P0, PT, PT, PT, UP1, 0x80, 0x8 ;  /* 0x000000000008781c */ /* 0x000fc80003f0f018 */
[----:B------:R-:W-:-:S13]  /*43f0*/  ISETP.LT.AND P0, PT, R18, UR15, P0 ;  /* 0x0000000f12007c0c */ /* 0x000fda0008701270 */
[----:B------:R1:W3:Y:S01]  /*4400*/  @P0 LDG.E.U8 R19, desc[UR22][R16.64] ;  /* 0x0000001610130981 */ /* 0x0002e2000c1e1100 */
[----:B------:R-:W-:Y:S01]  /*4410*/  ISETP.GT.U32.AND P4, PT, R4, R2, PT ;  /* 0x000000020400720c */ /* 0x000fe20003f84070 */
[----:B0-----:R-:W-:Y:S01]  /*4420*/  VIADD R12, R0, 0x4 ;  /* 0x00000004000c7836 */ /* 0x001fe20000000000 */
[----:B------:R-:W-:Y:S01]  /*4430*/  ISETP.GT.U32.AND P6, PT, R4, R9, PT ;  /* 0x000000090400720c */ /* 0x000fe20003fc4070 */
[----:B------:R0:W-:Y:S03]  /*4440*/  STL [R1+0x5ac], R13 ;  /* 0x0005ac0d01007387 */ /* 0x0001e60000100800 */
[----:B------:R-:W-:Y:S01]  /*4450*/  IABS R10, R12 ;  /* 0x0000000c000a7213 */ /* 0x000fe20000000000 */
[----:B------:R-:W-:-:S06]  /*4460*/  IMAD.MOV.U32 R74, RZ, RZ, R3 ;  /* 0x000000ffff4a7224 */ /* 0x000fcc00078e0003 */
[----:B------:R-:W-:Y:S02]  /*4470*/  @!P4 IMAD.IADD R2, R2, 0x1, -R4 ;  /* 0x000000010202c824 */ /* 0x000fe400078e0a04 */
[----:B0-----:R-:W-:Y:S02]  /*4480*/  VIADD R13, R0, 0x5 ;  /* 0x00000005000d7836 */ /* 0x001fe40000000000 */
[----:B------:R-:W-:Y:S01]  /*4490*/  IMAD.MOV.U32 R6, RZ, RZ, R10 ;  /* 0x000000ffff067224 */ /* 0x000fe200078e000a */
[----:B------:R-:W-:Y:S01]  /*44a0*/  ISETP.GT.U32.AND P4, PT, R4, R2, PT ;  /* 0x000000020400720c */ /* 0x000fe20003f84070 */
[----:B------:R-:W-:Y:S01]  /*44b0*/  @!P6 IMAD.IADD R9, R9, 0x1, -R4 ;  /* 0x000000010909e824 */ /* 0x000fe200078e0a04 */
[----:B------:R-:W-:Y:S01]  /*44c0*/  IABS R11, R13 ;  /* 0x0000000d000b7213 */ /* 0x000fe20000000000 */
[----:B------:R-:W-:-:S04]  /*44d0*/  IMAD.HI.U32 R10, R5, R6, RZ ;  /* 0x00000006050a7227 */ /* 0x000fc800078e00ff */
[----:B------:R-:W-:Y:S01]  /*44e0*/  @!P3 IMAD.MOV R74, RZ, RZ, -R74 ;  /* 0x000000ffff4ab224 */ /* 0x000fe200078e0a4a */
[C---:B------:R-:W-:Y:S01]  /*44f0*/  ISETP.GT.U32.AND P3, PT, R4.reuse, R8, PT ;  /* 0x000000080400720c */ /* 0x040fe20003f64070 */
[----:B------:R-:W-:Y:S01]  /*4500*/  IMAD.MOV R10, RZ, RZ, -R10 ;  /* 0x000000ffff0a7224 */ /* 0x000fe200078e0a0a */
[C---:B------:R-:W-:Y:S01]  /*4510*/  ISETP.GT.U32.AND P6, PT, R4.reuse, R9, PT ;  /* 0x000000090400720c */ /* 0x040fe20003fc4070 */
[----:B------:R-:W-:Y:S01]  /*4520*/  IMAD.HI.U32 R18, R5, R11, RZ ;  /* 0x0000000b05127227 */ /* 0x000fe200078e00ff */
[----:B------:R1:W-:Y:S03]  /*4530*/  STL [R1+0x570], R16 ;  /* 0x0005701001007387 */ /* 0x0003e60000100800 */
[----:B------:R-:W-:Y:S02]  /*4540*/  IMAD R3, R4, R10, R6 ;  /* 0x0000000a04037224 */ /* 0x000fe400078e0206 */
[----:B------:R-:W-:-:S02]  /*4550*/  IMAD.MOV R6, RZ, RZ, -R18 ;  /* 0x000000ffff067224 */ /* 0x000fc400078e0a12 */
[----:B------:R-:W-:Y:S01]  /*4560*/  @!P4 IMAD.IADD R2, R2, 0x1, -R4 ;  /* 0x000000010202c824 */ /* 0x000fe200078e0a04 */
[----:B------:R-:W-:Y:S01]  /*4570*/  STL [R1+0x56c], R17 ;  /* 0x00056c1101007387 */ /* 0x000fe20000100800 */
[----:B------:R-:W-:Y:S02]  /*4580*/  IMAD R6, R4, R6, R11 ;  /* 0x0000000604067224 */ /* 0x000fe400078e020b */
[----:B------:R-:W-:Y:S02]  /*4590*/  IMAD.MOV.U32 R86, RZ, RZ, R2 ;  /* 0x000000ffff567224 */ /* 0x000fe400078e0002 */
[----:B------:R-:W-:Y:S02]  /*45a0*/  @!P3 IMAD.IADD R8, R8, 0x1, -R4 ;  /* 0x000000010808b824 */ /* 0x000fe400078e0a04 */
[----:B------:R-:W-:Y:S01]  /*45b0*/  @!P5 IMAD.MOV R86, RZ, RZ, -R86 ;  /* 0x000000ffff56d224 */ /* 0x000fe200078e0a56 */
[C---:B------:R-:W-:Y:S01]  /*45c0*/  ISETP.GT.U32.AND P5, PT, R4.reuse, R6, PT ;  /* 0x000000060400720c */ /* 0x040fe20003fa4070 */
[----:B------:R-:W-:Y:S01]  /*45d0*/  @!P6 IMAD.IADD R9, R9, 0x1, -R4 ;  /* 0x000000010909e824 */ /* 0x000fe200078e0a04 */
[----:B------:R-:W-:-:S02]  /*45e0*/  ISETP.GT.U32.AND P6, PT, R4, R3, PT ;  /* 0x000000030400720c */ /* 0x000fc40003fc4070 */
[----:B------:R-:W-:Y:S02]  /*45f0*/  ISETP.GT.U32.AND P3, PT, R4, R8, PT ;  /* 0x000000080400720c */ /* 0x000fe40003f64070 */
[----:B------:R-:W-:Y:S01]  /*4600*/  ISETP.GE.AND P4, PT, R12, RZ, PT ;  /* 0x000000ff0c00720c */ /* 0x000fe20003f86270 */
[----:B------:R-:W-:Y:S02]  /*4610*/  VIADD R12, R0, 0x7 ;  /* 0x00000007000c7836 */ /* 0x000fe40000000000 */
[----:B------:R-:W-:-:S03]  /*4620*/  IMAD.MOV.U32 R28, RZ, RZ, R9 ;  /* 0x000000ffff1c7224 */ /* 0x000fc600078e0009 */
[----:B------:R-:W-:Y:S01]  /*4630*/  IABS R9, R12 ;  /* 0x0000000c00097213 */ /* 0x000fe20000000000 */
[--C-:B------:R-:W-:Y:S02]  /*4640*/  @!P5 IMAD.IADD R6, R6, 0x1, -R4.reuse ;  /* 0x000000010606d824 */ /* 0x100fe400078e0a04 */
[--C-:B------:R-:W-:Y:S02]  /*4650*/  @!P6 IMAD.IADD R3, R3, 0x1, -R4.reuse ;  /* 0x000000010303e824 */ /* 0x100fe400078e0a04 */
[----:B------:R-:W-:Y:S01]  /*4660*/  @!P3 IMAD.IADD R8, R8, 0x1, -R4 ;  /* 0x000000010808b824 */ /* 0x000fe200078e0a04 */
[C---:B------:R-:W-:Y:S02]  /*4670*/  ISETP.GT.U32.AND P5, PT, R4.reuse, R6, PT ;  /* 0x000000060400720c */ /* 0x040fe40003fa4070 */
[----:B------:R-:W-:Y:S01]  /*4680*/  ISETP.GT.U32.AND P6, PT, R4, R3, PT ;  /* 0x000000030400720c */ /* 0x000fe20003fc4070 */
[----:B------:R-:W-:Y:S02]  /*4690*/  IMAD.MOV.U32 R31, RZ, RZ, R8 ;  /* 0x000000ffff1f7224 */ /* 0x000fe400078e0008 */
[----:B------:R-:W-:Y:S01]  /*46a0*/  VIADD R11, R0, 0x8 ;  /* 0x00000008000b7836 */ /* 0x000fe20000000000 */
[----:B------:R-:W-:-:S07]  /*46b0*/  ISETP.GE.AND P0, PT, R14, RZ, PT ;  /* 0x000000ff0e00720c */ /* 0x000fce0003f06270 */
[--C-:B------:R-:W-:Y:S02]  /*46c0*/  @!P5 IMAD.IADD R6, R6, 0x1, -R4.reuse ;  /* 0x000000010606d824 */ /* 0x100fe400078e0a04 */
[----:B------:R-:W-:Y:S01]  /*46d0*/  @!P6 IMAD.IADD R3, R3, 0x1, -R4 ;  /* 0x000000010303e824 */ /* 0x000fe200078e0a04 */
[----:B------:R-:W-:-:S03]  /*46e0*/  ISETP.GE.AND P6, PT, R12, RZ, PT ;  /* 0x000000ff0c00720c */ /* 0x000fc60003fc6270 */
[----:B------:R-:W-:-:S04]  /*46f0*/  IMAD.MOV.U32 R27, RZ, RZ, R3 ;  /* 0x000000ffff1b7224 */ /* 0x000fc800078e0003 */
[----:B------:R-:W-:Y:S01]  /*4700*/  @!P4 IMAD.MOV R27, RZ, RZ, -R27 ;  /* 0x000000ffff1bc224 */ /* 0x000fe200078e0a1b */
[----:B------:R-:W-:Y:S01]  /*4710*/  ISETP.GE.AND P4, PT, R11, RZ, PT ;  /* 0x000000ff0b00720c */ /* 0x000fe20003f86270 */
[----:B------:R-:W-:Y:S01]  /*4720*/  @!P1 IMAD.MOV R28, RZ, RZ, -R28 ;  /* 0x000000ffff1c9224 */ /* 0x000fe200078e0a1c */
[----:B------:R-:W-:Y:S01]  /*4730*/  ISETP.GE.AND P1, PT, R13, RZ, PT ;  /* 0x000000ff0d00720c */ /* 0x000fe20003f26270 */
[----:B------:R-:W-:Y:S02]  /*4740*/  IMAD.MOV.U32 R26, RZ, RZ, R6 ;  /* 0x000000ffff1a7224 */ /* 0x000fe400078e0006 */
[----:B------:R-:W-:-:S10]  /*4750*/  @!P0 IMAD.MOV R31, RZ, RZ, -R31 ;  /* 0x000000ffff1f8224 */ /* 0x000fd400078e0a1f */
[----:B------:R-:W-:Y:S02]  /*4760*/  @!P1 IMAD.MOV R26, RZ, RZ, -R26 ;  /* 0x000000ffff1a9224 */ /* 0x000fe400078e0a1a */
[----:B-1----:R-:W-:-:S05]  /*4770*/  VIADD R16, R0, 0xc ;  /* 0x0000000c00107836 */ /* 0x002fca0000000000 */
[----:B------:R-:W-:Y:S01]  /*4780*/  IABS R13, R16 ;  /* 0x00000010000d7213 */ /* 0x000fe20000000000 */
[----:B--2---:R0:W-:Y:S02]  /*4790*/  STL [R1+0x228], R15 ;  /* 0x0002280f01007387 */ /* 0x0041e40000100800 */
[----:B0-----:R-:W-:-:S05]  /*47a0*/  VIADD R15, R0, 0x6 ;  /* 0x00000006000f7836 */ /* 0x001fca0000000000 */
[----:B------:R-:W-:-:S05]  /*47b0*/  IABS R10, R15 ;  /* 0x0000000f000a7213 */ /* 0x000fca0000000000 */
[----:B------:R-:W-:-:S04]  /*47c0*/  IMAD.HI.U32 R2, R5, R10, RZ ;  /* 0x0000000a05027227 */ /* 0x000fc800078e00ff */
[----:B------:R-:W-:-:S04]  /*47d0*/  IMAD.MOV R2, RZ, RZ, -R2 ;  /* 0x000000ffff027224 */ /* 0x000fc800078e0a02 */
[----:B------:R-:W-:Y:S02]  /*47e0*/  IMAD R2, R4, R2, R10 ;  /* 0x0000000204027224 */ /* 0x000fe400078e020a */
[----:B------:R-:W-:-:S03]  /*47f0*/  IMAD.MOV.U32 R10, RZ, RZ, R9 ;  /* 0x000000ffff0a7224 */ /* 0x000fc600078e0009 */
[----:B------:R-:W-:Y:S01]  /*4800*/  ISETP.GT.U32.AND P3, PT, R4, R2, PT ;  /* 0x000000020400720c */ /* 0x000fe20003f64070 */
[----:B------:R-:W-:-:S04]  /*4810*/  IMAD.HI.U32 R8, R5, R10, RZ ;  /* 0x0000000a05087227 */ /* 0x000fc800078e00ff */
[----:B------:R-:W-:-:S04]  /*4820*/  IMAD.MOV R8, RZ, RZ, -R8 ;  /* 0x000000ffff087224 */ /* 0x000fc800078e0a08 */
[----:B------:R-:W-:Y:S01]  /*4830*/  IMAD R8, R4, R8, R10 ;  /* 0x0000000804087224 */ /* 0x000fe200078e020a */
[----:B------:R-:W-:-:S03]  /*4840*/  IABS R9, R11 ;  /* 0x0000000b00097213 */ /* 0x000fc60000000000 */
[----:B------:R-:W-:Y:S01]  /*4850*/  @!P3 IMAD.IADD R2, R2, 0x1, -R4 ;  /* 0x000000010202b824 */ /* 0x000fe200078e0a04 */
[----:B------:R-:W-:Y:S01]  /*4860*/  ISETP.GT.U32.AND P5, PT, R4, R8, PT ;  /* 0x000000080400720c */ /* 0x000fe20003fa4070 */
[----:B------:R-:W-:-:S03]  /*4870*/  IMAD.HI.U32 R12, R5, R9, RZ ;  /* 0x00000009050c7227 */ /* 0x000fc600078e00ff */
[----:B------:R-:W-:Y:S01]  /*4880*/  ISETP.GT.U32.AND P3, PT, R4, R2, PT ;  /* 0x000000020400720c */ /* 0x000fe20003f64070 */
[----:B------:R-:W-:Y:S02]  /*4890*/  VIADD R10, R0, 0x9 ;  /* 0x00000009000a7836 */ /* 0x000fe40000000000 */
[----:B------:R-:W-:-:S03]  /*48a0*/  IMAD.MOV R3, RZ, RZ, -R12 ;  /* 0x000000ffff037224 */ /* 0x000fc600078e0a0c */
[----:B------:R-:W-:Y:S01]  /*48b0*/  IABS R11, R10 ;  /* 0x0000000a000b7213 */ /* 0x000fe20000000000 */
[----:B------:R-:W-:Y:S02]  /*48c0*/  IMAD R6, R4, R3, R9 ;  /* 0x0000000304067224 */ /* 0x000fe400078e0209 */
[--C-:B------:R-:W-:Y:S01]  /*48d0*/  @!P5 IMAD.IADD R8, R8, 0x1, -R4.reuse ;  /* 0x000000010808d824 */ /* 0x100fe200078e0a04 */
[----:B------:R-:W-:Y:S01]  /*48e0*/  ISETP.GE.AND P0, PT, R15, RZ, PT ;  /* 0x000000ff0f00720c */ /* 0x000fe20003f06270 */
[----:B------:R-:W-:Y:S02]  /*48f0*/  IMAD.MOV.U32 R9, RZ, RZ, R11 ;  /* 0x000000ffff097224 */ /* 0x000fe400078e000b */
[----:B------:R-:W-:Y:S01]  /*4900*/  @!P3 IMAD.IADD R2, R2, 0x1, -R4 ;  /* 0x000000010202b824 */ /* 0x000fe200078e0a04 */
[C---:B------:R-:W-:Y:S01]  /*4910*/  ISETP.GT.U32.AND P3, PT, R4.reuse, R6, PT ;  /* 0x000000060400720c */ /* 0x040fe20003f64070 */
[----:B------:R-:W-:Y:S01]  /*4920*/  IMAD.HI.U32 R12, R5, R9, RZ ;  /* 0x00000009050c7227 */ /* 0x000fe200078e00ff */
[----:B------:R-:W-:-:S03]  /*4930*/  ISETP.GT.U32.AND P5, PT, R4, R8, PT ;  /* 0x000000080400720c */ /* 0x000fc60003fa4070 */
[----:B------:R-:W-:Y:S02]  /*4940*/  VIADD R3, R0, 0xa ;  /* 0x0000000a00037836 */ /* 0x000fe40000000000 */
[----:B------:R-:W-:Y:S02]  /*4950*/  IMAD.MOV.U32 R29, RZ, RZ, R2 ;  /* 0x000000ffff1d7224 */ /* 0x000fe400078e0002 */
[----:B------:R-:W-:Y:S01]  /*4960*/  IMAD.MOV R2, RZ, RZ, -R12 ;  /* 0x000000ffff027224 */ /* 0x000fe200078e0a0c */
[----:B------:R-:W-:Y:S01]  /*4970*/  ISETP.GE.AND P1, PT, R10, RZ, PT ;  /* 0x000000ff0a00720c */ /* 0x000fe20003f26270 */
[----:B------:R-:W-:Y:S01]  /*4980*/  VIADD R11, R0, 0xb ;  /* 0x0000000b000b7836 */ /* 0x000fe20000000000 */
[----:B------:R-:W-:Y:S01]  /*4990*/  IABS R10, R3 ;  /* 0x00000003000a7213 */ /* 0x000fe20000000000 */
[----:B------:R-:W-:Y:S02]  /*49a0*/  IMAD R2, R4, R2, R9 ;  /* 0x0000000204027224 */ /* 0x000fe400078e0209 */
[----:B------:R-:W-:Y:S01]  /*49b0*/  @!P0 IMAD.MOV R29, RZ, RZ, -R29 ;  /* 0x000000ffff1d8224 */ /* 0x000fe200078e0a1d */
[----:B------:R-:W-:Y:S01]  /*49c0*/  ISETP.GE.AND P0, PT, R3, RZ, PT ;  /* 0x000000ff0300720c */ /* 0x000fe20003f06270 */
[--C-:B------:R-:W-:Y:S01]  /*49d0*/  @!P3 IMAD.IADD R6, R6, 0x1, -R4.reuse ;  /* 0x000000010606b824 */ /* 0x100fe200078e0a04 */
[----:B------:R-:W-:Y:S01]  /*49e0*/  IABS R3, R11 ;  /* 0x0000000b00037213 */ /* 0x000fe20000000000 */
[----:B------:R-:W-:Y:S01]  /*49f0*/  @!P5 IMAD.IADD R8, R8, 0x1, -R4 ;  /* 0x000000010808d824 */ /* 0x000fe200078e0a04 */
[C---:B------:R-:W-:Y:S01]  /*4a00*/  ISETP.GT.U32.AND P5, PT, R4.reuse, R2, PT ;  /* 0x000000020400720c */ /* 0x040fe20003fa4070 */
[----:B------:R-:W-:Y:S01]  /*4a10*/  IMAD.HI.U32 R12, R5, R10, RZ ;  /* 0x0000000a050c7227 */ /* 0x000fe200078e00ff */
[----:B------:R-:W-:-:S03]  /*4a20*/  ISETP.GT.U32.AND P3, PT, R4, R6, PT ;  /* 0x000000060400720c */ /* 0x000fc60003f64070 */
[----:B------:R-:W-:Y:S02]  /*4a30*/  IMAD.MOV.U32 R9, RZ, RZ, R3 ;  /* 0x000000ffff097224 */ /* 0x000fe400078e0003 */
[----:B------:R-:W-:Y:S01]  /*4a40*/  IMAD.MOV R3, RZ, RZ, -R12 ;  /* 0x000000ffff037224 */ /* 0x000fe200078e0a0c */
[----:B---3--:R0:W-:Y:S03]  /*4a50*/  STL [R1+0x1ec], R19 ;  /* 0x0001ec1301007387 */ /* 0x0081e60000100800 */
[----:B------:R-:W-:Y:S02]  /*4a60*/  IMAD R3, R4, R3, R10 ;  /* 0x0000000304037224 */ /* 0x000fe400078e020a */
[----:B------:R-:W-:Y:S02]  /*4a70*/  @!P5 IMAD.IADD R2, R2, 0x1, -R4 ;  /* 0x000000010202d824 */ /* 0x000fe400078e0a04 */
[----:B0-----:R-:W-:-:S04]  /*4a80*/  IMAD.MOV.U32 R19, RZ, RZ, R8 ;  /* 0x000000ffff137224 */ /* 0x001fc800078e0008 */
[----:B------:R-:W-:Y:S01]  /*4a90*/  @!P6 IMAD.MOV R19, RZ, RZ, -R19 ;  /* 0x000000ffff13e224 */ /* 0x000fe200078e0a13 */
[C---:B------:R-:W-:Y:S01]  /*4aa0*/  ISETP.GT.U32.AND P6, PT, R4.reuse, R3, PT ;  /* 0x000000030400720c */ /* 0x040fe20003fc4070 */
[----:B------:R-:W-:Y:S01]  /*4ab0*/  IMAD.MOV.U32 R10, RZ, RZ, R13 ;  /* 0x000000ffff0a7224 */ /* 0x000fe200078e000d */
[----:B------:R-:W-:Y:S01]  /*4ac0*/  ISETP.GT.U32.AND P5, PT, R4, R2, PT ;  /* 0x000000020400720c */ /* 0x000fe20003fa4070 */
[----:B------:R-:W-:-:S04]  /*4ad0*/  IMAD.HI.U32 R14, R5, R9, RZ ;  /* 0x00000009050e7227 */ /* 0x000fc800078e00ff */
[----:B------:R-:W-:Y:S01]  /*4ae0*/  @!P3 IMAD.IADD R6, R6, 0x1, -R4 ;  /* 0x000000010606b824 */ /* 0x000fe200078e0a04 */
[----:B------:R-:W-:Y:S01]  /*4af0*/  ISETP.GE.AND P3, PT, R11, RZ, PT ;  /* 0x000000ff0b00720c */ /* 0x000fe20003f66270 */
[----:B------:R-:W-:-:S04]  /*4b00*/  IMAD.HI.U32 R11, R5, R10, RZ ;  /* 0x0000000a050b7227 */ /* 0x000fc800078e00ff */
[----:B------:R-:W-:Y:S02]  /*4b10*/  IMAD.MOV R8, RZ, RZ, -R14 ;  /* 0x000000ffff087224 */ /* 0x000fe400078e0a0e */
[----:B------:R-:W-:Y:S02]  /*4b20*/  VIADD R12, R0, 0xd ;  /* 0x0000000d000c7836 */ /* 0x000fe40000000000 */
[----:B------:R-:W-:Y:S02]  /*4b30*/  IMAD.MOV.U32 R67, RZ, RZ, R6 ;  /* 0x000000ffff437224 */ /* 0x000fe400078e0006 */
[----:B------:R-:W-:Y:S02]  /*4b40*/  IMAD.MOV R6, RZ, RZ, -R11 ;  /* 0x000000ffff067224 */ /* 0x000fe400078e0a0b */
[----:B------:R-:W-:Y:S01]  /*4b50*/  IMAD R9, R4, R8, R9 ;  /* 0x0000000804097224 */ /* 0x000fe200078e0209 */
[----:B------:R-:W-:Y:S01]  /*4b60*/  IABS R8, R12 ;  /* 0x0000000c00087213 */ /* 0x000fe20000000000 */
[----:B------:R-:W-:-:S02]  /*4b70*/  @!P6 IMAD.IADD R3, R3, 0x1, -R4 ;  /* 0x000000010303e824 */ /* 0x000fc400078e0a04 */
[C---:B------:R-:W-:Y:S02]  /*4b80*/  IMAD R6, R4.reuse, R6, R10 ;  /* 0x0000000604067224 */ /* 0x040fe400078e020a */
[----:B------:R-:W-:Y:S01]  /*4b90*/  @!P4 IMAD.MOV R67, RZ, RZ, -R67 ;  /* 0x000000ffff43c224 */ /* 0x000fe200078e0a43 */
[----:B------:R-:W-:Y:S01]  /*4ba0*/  ISETP.GT.U32.AND P4, PT, R4, R9, PT ;  /* 0x000000090400720c */ /* 0x000fe20003f84070 */
[----:B------:R-:W-:Y:S01]  /*4bb0*/  @!P5 IMAD.IADD R2, R2, 0x1, -R4 ;  /* 0x000000010202d824 */ /* 0x000fe200078e0a04 */
[C---:B------:R-:W-:Y:S01]  /*4bc0*/  ISETP.GT.U32.AND P6, PT, R4.reuse, R3, PT ;  /* 0x000000030400720c */ /* 0x040fe20003fc4070 */
[----:B------:R-:W-:Y:S01]  /*4bd0*/  IMAD.HI.U32 R13, R5, R8, RZ ;  /* 0x00000008050d7227 */ /* 0x000fe200078e00ff */
[----:B------:R-:W-:-:S03]  /*4be0*/  ISETP.GT.U32.AND P5, PT, R4, R6, PT ;  /* 0x000000060400720c */ /* 0x000fc60003fa4070 */
[C---:B------:R-:W-:Y:S02]  /*4bf0*/  VIADD R14, R0.reuse, 0xf ;  /* 0x0000000f000e7836 */ /* 0x040fe40000000000 */
[----:B------:R-:W-:Y:S02]  /*4c00*/  VIADD R15, R0, 0xe ;  /* 0x0000000e000f7836 */ /* 0x000fe40000000000 */
[----:B------:R-:W-:Y:S01]  /*4c10*/  IMAD.MOV R10, RZ, RZ, -R13 ;  /* 0x000000ffff0a7224 */ /* 0x000fe200078e0a0d */
[----:B------:R-:W-:Y:S02]  /*4c20*/  IABS R17, R14 ;  /* 0x0000000e00117213 */ /* 0x000fe40000000000 */
[----:B------:R-:W-:Y:S01]  /*4c30*/  IABS R11, R15 ;  /* 0x0000000f000b7213 */ /* 0x000fe20000000000 */
[----:B------:R-:W-:Y:S02]  /*4c40*/  IMAD R8, R4, R10, R8 ;  /* 0x0000000a04087224 */ /* 0x000fe400078e0208 */
[----:B------:R-:W-:-:S02]  /*4c50*/  @!P4 IMAD.IADD R9, R9, 0x1, -R4 ;  /* 0x000000010909c824 */ /* 0x000fc400078e0a04 */
[----:B------:R-:W-:Y:S01]  /*4c60*/  @!P6 IMAD.IADD R3, R3, 0x1, -R4 ;  /* 0x000000010303e824 */ /* 0x000fe200078e0a04 */
[----:B------:R-:W-:Y:S01]  /*4c70*/  ISETP.GT.U32.AND P6, PT, R4, R8, PT ;  /* 0x000000080400720c */ /* 0x000fe20003fc4070 */
[----:B------:R-:W-:Y:S02]  /*4c80*/  IMAD.MOV.U32 R10, RZ, RZ, R17 ;  /* 0x000000ffff0a7224 */ /* 0x000fe400078e0011 */
[----:B------:R-:W-:Y:S02]  /*4c90*/  IMAD.MOV.U32 R78, RZ, RZ, R2 ;  /* 0x000000ffff4e7224 */ /* 0x000fe400078e0002 */
[----:B------:R-:W-:Y:S02]  /*4ca0*/  @!P5 IMAD.IADD R6, R6, 0x1, -R4 ;  /* 0x000000010606d824 */ /* 0x000fe400078e0a04 */
[----:B------:R-:W-:Y:S01]  /*4cb0*/  IMAD.HI.U32 R17, R5, R11, RZ ;  /* 0x0000000b05117227 */ /* 0x000fe200078e00ff */
[----:B------:R-:W-:-:S03]  /*4cc0*/  ISETP.GT.U32.AND P4, PT, R4, R9, PT ;  /* 0x000000090400720c */ /* 0x000fc60003f84070 */
[----:B------:R-:W-:Y:S01]  /*4cd0*/  @!P1 IMAD.MOV R78, RZ, RZ, -R78 ;  /* 0x000000ffff4e9224 */ /* 0x000fe200078e0a4e */
[----:B------:R-:W-:Y:S01]  /*4ce0*/  ISETP.GT.U32.AND P1, PT, R4, R6, PT ;  /* 0x000000060400720c */ /* 0x000fe20003f24070 */
[----:B------:R-:W-:Y:S02]  /*4cf0*/  IMAD.MOV R2, RZ, RZ, -R17 ;  /* 0x000000ffff027224 */ /* 0x000fe400078e0a11 */
[----:B------:R-:W-:-:S04]  /*4d00*/  IMAD.HI.U32 R17, R5, R10, RZ ;  /* 0x0000000a05117227 */ /* 0x000fc800078e00ff */
[----:B------:R-:W-:Y:S02]  /*4d10*/  IMAD R2, R4, R2, R11 ;  /* 0x0000000204027224 */ /* 0x000fe400078e020b */
[----:B------:R-:W-:Y:S02]  /*4d20*/  IMAD.MOV R11, RZ, RZ, -R17 ;  /* 0x000000ffff0b7224 */ /* 0x000fe400078e0a11 */
[----:B------:R-:W-:Y:S02]  /*4d30*/  VIADD R13, R0, 0x10 ;  /* 0x00000010000d7836 */ /* 0x000fe40000000000 */
[----:B------:R-:W-:Y:S02]  /*4d40*/  IMAD.MOV.U32 R30, RZ, RZ, R3 ;  /* 0x000000ffff1e7224 */ /* 0x000fe400078e0003 */
[----:B------:R-:W-:Y:S02]  /*4d50*/  @!P6 IMAD.IADD R8, R8, 0x1, -R4 ;  /* 0x000000010808e824 */ /* 0x000fe400078e0a04 */
[----:B------:R-:W-:Y:S01]  /*4d60*/  IMAD R3, R4, R11, R10 ;  /* 0x0000000b04037224 */ /* 0x000fe200078e020a */
[----:B------:R-:W-:Y:S01]  /*4d70*/  ISETP.GE.AND P5, PT, R16, RZ, PT ;  /* 0x000000ff1000720c */ /* 0x000fe20003fa6270 */
[----:B------:R-:W-:Y:S01]  /*4d80*/  @!P4 IMAD.IADD R9, R9, 0x1, -R4 ;  /* 0x000000010909c824 */ /* 0x000fe200078e0a04 */
[----:B------:R-:W-:Y:S01]  /*4d90*/  ISETP.GT.U32.AND P4, PT, R4, R2, PT ;  /* 0x000000020400720c */ /* 0x000fe20003f84070 */
[----:B------:R-:W-:Y:S01]  /*4da0*/  @!P0 IMAD.MOV R30, RZ, RZ, -R30 ;  /* 0x000000ffff1e8224 */ /* 0x000fe200078e0a1e */
[----:B------:R-:W-:Y:S01]  /*4db0*/  IABS R16, R13 ;  /* 0x0000000d00107213 */ /* 0x000fe20000000000 */
[----:B------:R-:W-:Y:S01]  /*4dc0*/  @!P1 IMAD.IADD R6, R6, 0x1, -R4 ;  /* 0x0000000106069824 */ /* 0x000fe200078e0a04 */
[----:B------:R-:W-:-:S02]  /*4dd0*/  ISETP.GT.U32.AND P0, PT, R4, R8, PT ;  /* 0x000000080400720c */ /* 0x000fc40003f04070 */
[----:B------:R-:W-:Y:S01]  /*4de0*/  ISETP.GT.U32.AND P1, PT, R4, R3, PT ;  /* 0x000000030400720c */ /* 0x000fe20003f24070 */
[----:B------:R-:W-:Y:S01]  /*4df0*/  IMAD.MOV.U32 R10, RZ, RZ, R16 ;  /* 0x000000ffff0a7224 */ /* 0x000fe200078e0010 */
[----:B------:R-:W-:Y:S01]  /*4e00*/  ISETP.GE.AND P6, PT, R12, RZ, PT ;  /* 0x000000ff0c00720c */ /* 0x000fe20003fc6270 */
[----:B------:R-:W-:Y:S02]  /*4e10*/  IMAD.MOV.U32 R18, RZ, RZ, R9 ;  /* 0x000000ffff127224 */ /* 0x000fe400078e0009 */
[----:B------:R-:W-:-:S04]  /*4e20*/  IMAD.HI.U32 R9, R5, R10, RZ ;  /* 0x0000000a05097227 */ /* 0x000fc800078e00ff */
[----:B------:R-:W-:Y:S02]  /*4e30*/  VIADD R11, R0, 0x11 ;  /* 0x00000011000b7836 */ /* 0x000fe40000000000 */
[--C-:B------:R-:W-:Y:S02]  /*4e40*/  @!P4 IMAD.IADD R2, R2, 0x1, -R4.reuse ;  /* 0x000000010202c824 */ /* 0x100fe400078e0a04 */
[----:B------:R-:W-:Y:S02]  /*4e50*/  IMAD.MOV R9, RZ, RZ, -R9 ;  /* 0x000000ffff097224 */ /* 0x000fe400078e0a09 */
[--C-:B------:R-:W-:Y:S01]  /*4e60*/  @!P0 IMAD.IADD R8, R8, 0x1, -R4.reuse ;  /* 0x0000000108088824 */ /* 0x100fe200078e0a04 */
[----:B------:R-:W-:Y:S01]  /*4e70*/  IABS R12, R11 ;  /* 0x0000000b000c7213 */ /* 0x000fe20000000000 */
[----:B------:R-:W-:Y:S02]  /*4e80*/  @!P1 IMAD.IADD R3, R3, 0x1, -R4 ;  /* 0x0000000103039824 */ /* 0x000fe400078e0a04 */
[----:B------:R-:W-:Y:S01]  /*4e90*/  @!P3 IMAD.MOV R18, RZ, RZ, -R18 ;  /* 0x000000ffff12b224 */ /* 0x000fe200078e0a12 */
[C---:B------:R-:W-:Y:S01]  /*4ea0*/  ISETP.GT.U32.AND P3, PT, R4.reuse, R2, PT ;  /* 0x000000020400720c */ /* 0x040fe20003f64070 */
[----:B------:R-:W-:-:S02]  /*4eb0*/  IMAD R9, R4, R9, R10 ;  /* 0x0000000904097224 */ /* 0x000fc400078e020a */
[----:B------:R-:W-:Y:S01]  /*4ec0*/  IMAD.MOV.U32 R16, RZ, RZ, R8 ;  /* 0x000000ffff107224 */ /* 0x000fe200078e0008 */
[----:B------:R-:W-:Y:S01]  /*4ed0*/  ISETP.GT.U32.AND P1, PT, R4, R3, PT ;  /* 0x000000030400720c */ /* 0x000fe20003f24070 */
[----:B------:R-:W-:-:S04]  /*4ee0*/  IMAD.HI.U32 R10, R5, R12, RZ ;  /* 0x0000000c050a7227 */ /* 0x000fc800078e00ff */
[----:B------:R-:W-:Y:S01]  /*4ef0*/  @!P6 IMAD.MOV R16, RZ, RZ, -R16 ;  /* 0x000000ffff10e224 */ /* 0x000fe200078e0a10 */
[----:B------:R-:W-:Y:S01]  /*4f00*/  ISETP.GT.U32.AND P6, PT, R4, R9, PT ;  /* 0x000000090400720c */ /* 0x000fe20003fc4070 */
[----:B------:R-:W-:Y:S01]  /*4f10*/  @!P5 IMAD.MOV R6, RZ, RZ, -R6 ;  /* 0x000000ffff06d224 */ /* 0x000fe200078e0a06 */
[----:B------:R-:W-:Y:S01]  /*4f20*/  STL [R1+0x164], R19 ;  /* 0x0001641301007387 */ /* 0x000fe20000100800 */
[----:B------:R-:W-:Y:S01]  /*4f30*/  IMAD.MOV R10, RZ, RZ, -R10 ;  /* 0x000000ffff0a7224 */ /* 0x000fe200078e0a0a */
[----:B------:R-:W-:Y:S01]  /*4f40*/  ISETP.GE.AND P5, PT, R13, RZ, PT ;  /* 0x000000ff0d00720c */ /* 0x000fe20003fa6270 */
[----:B------:R-:W-:Y:S01]  /*4f50*/  VIADD R13, R0, 0x13 ;  /* 0x00000013000d7836 */ /* 0x000fe20000000000 */
[----:B------:R-:W-:Y:S01]  /*4f60*/  STL [R1+0x15c], R18 ;  /* 0x00015c1201007387 */ /* 0x000fe20000100800 */
[----:B------:R-:W-:Y:S01]  /*4f70*/  ISETP.GE.AND P4, PT, R15, RZ, PT ;  /* 0x000000ff0f00720c */ /* 0x000fe20003f86270 */
[----:B------:R-:W-:Y:S02]  /*4f80*/  IMAD R10, R4, R10, R12 ;  /* 0x0000000a040a7224 */ /* 0x000fe400078e020c */
[----:B------:R0:W-:Y:S01]  /*4f90*/  STL [R1+0x158], R6 ;  /* 0x0001580601007387 */ /* 0x0001e20000100800 */
[--C-:B------:R-:W-:Y:S01]  /*4fa0*/  @!P3 IMAD.IADD R2, R2, 0x1, -R4.reuse ;  /* 0x000000010202b824 */ /* 0x100fe200078e0a04 */
[----:B------:R-:W-:Y:S01]  /*4fb0*/  ISETP.GE.AND P3, PT, R11, RZ, PT ;  /* 0x000000ff0b00720c */ /* 0x000fe20003f66270 */
[--C-:B------:R-:W-:Y:S01]  /*4fc0*/  @!P1 IMAD.IADD R3, R3, 0x1, -R4.reuse ;  /* 0x0000000103039824 */ /* 0x100fe200078e0a04 */
[----:B------:R-:W-:Y:S01]  /*4fd0*/  IABS R11, R13 ;  /* 0x0000000d000b7213 */ /* 0x000fe20000000000 */
[----:B0-----:R-:W-:Y:S01]  /*4fe0*/  VIADD R6, R0, 0x12 ;  /* 0x0000001200067836 */ /* 0x001fe20000000000 */
[----:B------:R-:W-:Y:S01]  /*4ff0*/  ISETP.GT.U32.AND P1, PT, R4, R10, PT ;  /* 0x0000000a0400720c */ /* 0x000fe20003f24070 */
[----:B------:R0:W-:Y:S01]  /*5000*/  STL [R1+0x154], R16 ;  /* 0x0001541001007387 */ /* 0x0001e20000100800 */
[----:B------:R-:W-:-:S02]  /*5010*/  @!P6 IMAD.IADD R9, R9, 0x1, -R4 ;  /* 0x000000010909e824 */ /* 0x000fc400078e0a04 */
[----:B------:R-:W-:Y:S02]  /*5020*/  IABS R8, R6 ;  /* 0x0000000600087213 */ /* 0x000fe40000000000 */
[----:B------:R-:W-:Y:S01]  /*5030*/  ISETP.GE.AND P6, PT, R6, RZ, PT ;  /* 0x000000ff0600720c */ /* 0x000fe20003fc6270 */
[----:B------:R-:W-:Y:S01]  /*5040*/  IMAD.MOV.U32 R6, RZ, RZ, R11 ;  /* 0x000000ffff067224 */ /* 0x000fe200078e000b */
[----:B------:R-:W-:Y:S01]  /*5050*/  ISETP.GE.AND P0, PT, R14, RZ, PT ;  /* 0x000000ff0e00720c */ /* 0x000fe20003f06270 */
[----:B------:R-:W-:Y:S02]  /*5060*/  VIADD R17, R0, 0x15 ;  /* 0x0000001500117836 */ /* 0x000fe40000000000 */
[----:B0-----:R-:W-:Y:S02]  /*5070*/  IMAD.MOV.U32 R16, RZ, RZ, R2 ;  /* 0x000000ffff107224 */ /* 0x001fe400078e0002 */
[----:B------:R-:W-:Y:S01]  /*5080*/  IMAD.HI.U32 R11, R5, R8, RZ ;  /* 0x00000008050b7227 */ /* 0x000fe200078e00ff */
[----:B------:R-:W-:-:S03]  /*5090*/  IABS R15, R17 ;  /* 0x00000011000f7213 */ /* 0x000fc60000000000 */
[----:B------:R-:W-:Y:S02]  /*50a0*/  VIADD R18, R0, 0x14 ;  /* 0x0000001400127836 */ /* 0x000fe40000000000 */
[----:B------:R-:W-:Y:S01]  /*50b0*/  @!P4 IMAD.MOV R16, RZ, RZ, -R16 ;  /* 0x000000ffff10c224 */ /* 0x000fe200078e0a10 */
[----:B------:R-:W-:Y:S01]  /*50c0*/  ISETP.GT.U32.AND P4, PT, R4, R9, PT ;  /* 0x000000090400720c */ /* 0x000fe20003f84070 */
[----:B------:R-:W-:Y:S01]  /*50d0*/  IMAD.MOV R2, RZ, RZ, -R11 ;  /* 0x000000ffff027224 */ /* 0x000fe200078e0a0b */
[----:B------:R-:W-:Y:S01]  /*50e0*/  IABS R12, R18 ;  /* 0x00000012000c7213 */ /* 0x000fe20000000000 */
[----:B------:R-:W-:Y:S01]  /*50f0*/  IMAD.HI.U32 R14, R5, R6, RZ ;  /* 0x00000006050e7227 */ /* 0x000fe200078e00ff */
[----:B------:R0:W-:Y:S03]  /*5100*/  STL [R1+0x150], R16 ;  /* 0x0001501001007387 */ /* 0x0001e60000100800 */
[----:B------:R-:W-:-:S02]  /*5110*/  @!P1 IMAD.IADD R10, R10, 0x1, -R4 ;  /* 0x000000010a0a9824 */ /* 0x000fc400078e0a04 */
[C---:B------:R-:W-:Y:S02]  /*5120*/  IMAD R2, R4.reuse, R2, R8 ;  /* 0x0000000204027224 */ /* 0x040fe400078e0208 */
[----:B------:R-:W-:Y:S02]  /*5130*/  IMAD.MOV.U32 R11, RZ, RZ, R15 ;  /* 0x000000ffff0b7224 */ /* 0x000fe400078e000f */
[----:B0-----:R-:W-:Y:S02]  /*5140*/  IMAD.MOV.U32 R16, RZ, RZ, R3 ;  /* 0x000000ffff107224 */ /* 0x001fe400078e0003 */
[----:B------:R-:W-:Y:S01]  /*5150*/  IMAD.MOV R15, RZ, RZ, -R14 ;  /* 0x000000ffff0f7224 */ /* 0x000fe200078e0a0e */
[----:B------:R-:W-:Y:S01]  /*5160*/  ISETP.GT.U32.AND P1, PT, R4, R10, PT ;  /* 0x0000000a0400720c */ /* 0x000fe20003f24070 */
[----:B------:R-:W-:-:S04]  /*5170*/  IMAD.HI.U32 R8, R5, R12, RZ ;  /* 0x0000000c05087227 */ /* 0x000fc800078e00ff */
[----:B------:R-:W-:Y:S01]  /*5180*/  @!P0 IMAD.MOV R16, RZ, RZ, -R16 ;  /* 0x000000ffff108224 */ /* 0x000fe200078e0a10 */
[C---:B------:R-:W-:Y:S01]  /*5190*/  ISETP.GT.U32.AND P0, PT, R4.reuse, R2, PT ;  /* 0x000000020400720c */ /* 0x040fe20003f04070 */
[C---:B------:R-:W-:Y:S02]  /*51a0*/  IMAD R3, R4.reuse, R15, R6 ;  /* 0x0000000f04037224 */ /* 0x040fe400078e0206 */
[----:B------:R-:W-:Y:S02]  /*51b0*/  IMAD.MOV R6, RZ, RZ, -R8 ;  /* 0x000000ffff067224 */ /* 0x000fe400078e0a08 */
[----:B------:R-:W-:Y:S02]  /*51c0*/  @!P4 IMAD.IADD R9, R9, 0x1, -R4 ;  /* 0x000000010909c824 */ /* 0x000fe400078e0a04 */
[----:B------:R-:W-:Y:S02]  /*51d0*/  IMAD R6, R4, R6, R12 ;  /* 0x0000000604067224 */ /* 0x000fe400078e020c */
[----:B------:R-:W-:-:S02]  /*51e0*/  IMAD.MOV.U32 R64, RZ, RZ, R9 ;  /* 0x000000ffff407224 */ /* 0x000fc400078e0009 */
[----:B------:R-:W-:Y:S01]  /*51f0*/  IMAD.HI.U32 R14, R5, R11, RZ ;  /* 0x0000000b050e7227 */ /* 0x000fe200078e00ff */
[----:B------:R-:W-:-:S03]  /*5200*/  ISETP.GT.U32.AND P4, PT, R4, R3, PT ;  /* 0x000000030400720c */ /* 0x000fc60003f84070 */
[----:B------:R-:W-:Y:S01]  /*5210*/  @!P5 IMAD.MOV R64, RZ, RZ, -R64 ;  /* 0x000000ffff40d224 */ /* 0x000fe200078e0a40 */
[----:B------:R-:W-:Y:S01]  /*5220*/  ISETP.GT.U32.AND P5, PT, R4, R6, PT ;  /* 0x000000060400720c */ /* 0x000fe20003fa4070 */
[----:B------:R-:W-:Y:S02]  /*5230*/  IMAD.MOV R8, RZ, RZ, -R14 ;  /* 0x000000ffff087224 */ /* 0x000fe400078e0a0e */
[--C-:B------:R-:W-:Y:S02]  /*5240*/  @!P1 IMAD.IADD R10, R10, 0x1, -R4.reuse ;  /* 0x000000010a0a9824 */ /* 0x100fe400078e0a04 */
[----:B------:R-:W-:Y:S02]  /*5250*/  @!P0 IMAD.IADD R2, R2, 0x1, -R4 ;  /* 0x0000000102028824 */ /* 0x000fe400078e0a04 */
[C---:B------:R-:W-:Y:S02]  /*5260*/  IMAD R8, R4.reuse, R8, R11 ;  /* 0x0000000804087224 */ /* 0x040fe400078e020b */
[----:B------:R-:W-:Y:S01]  /*5270*/  IMAD.MOV.U32 R73, RZ, RZ, R10 ;  /* 0x000000ffff497224 */ /* 0x000fe200078e000a */
[----:B------:R-:W-:Y:S01]  /*5280*/  ISETP.GT.U32.AND P0, PT, R4, R2, PT ;  /* 0x000000020400720c */ /* 0x000fe20003f04070 */
[----:B------:R-:W-:-:S02]  /*5290*/  VIADD R14, R0, 0x17 ;  /* 0x00000017000e7836 */ /* 0x000fc40000000000 */
[----:B------:R-:W-:Y:S01]  /*52a0*/  @!P3 IMAD.MOV R73, RZ, RZ, -R73 ;  /* 0x000000ffff49b224 */ /* 0x000fe200078e0a49 */
[----:B------:R-:W-:Y:S01]  /*52b0*/  ISETP.GT.U32.AND P3, PT, R4, R8, PT ;  /* 0x000000080400720c */ /* 0x000fe20003f64070 */
[----:B------:R-:W-:Y:S01]  /*52c0*/  VIADD R15, R0, 0x16 ;  /* 0x00000016000f7836 */ /* 0x000fe20000000000 */
[----:B------:R-:W-:Y:S01]  /*52d0*/  IABS R12, R14 ;  /* 0x0000000e000c7213 */ /* 0x000fe20000000000 */
[--C-:B------:R-:W-:Y:S02]  /*52e0*/  @!P5 IMAD.IADD R6, R6, 0x1, -R4.reuse ;  /* 0x000000010606d824 */ /* 0x100fe400078e0a04 */
[--C-:B------:R-:W-:Y:S01]  /*52f0*/  @!P4 IMAD.IADD R3, R3, 0x1, -R4.reuse ;  /* 0x000000010303c824 */ /* 0x100fe200078e0a04 */
[----:B------:R-:W-:Y:S01]  /*5300*/  IABS R11, R15 ;  /* 0x0000000f000b7213 */ /* 0x000fe20000000000 */
[----:B------:R-:W-:Y:S01]  /*5310*/  IMAD.HI.U32 R10, R5, R12, RZ ;  /* 0x0000000c050a7227 */ /* 0x000fe200078e00ff */
[C---:B------:R-:W-:Y:S02]  /*5320*/  ISETP.GT.U32.AND P5, PT, R4.reuse, R6, PT ;  /* 0x000000060400720c */ /* 0x040fe40003fa4070 */
[----:B------:R-:W-:Y:S01]  /*5330*/  ISETP.GT.U32.AND P4, PT, R4, R3, PT ;  /* 0x000000030400720c */ /* 0x000fe20003f84070 */
[----:B------:R-:W-:-:S02]  /*5340*/  @!P0 IMAD.IADD R2, R2, 0x1, -R4 ;  /* 0x0000000102028824 */ /* 0x000fc400078e0a04 */
[----:B------:R-:W-:Y:S01]  /*5350*/  IMAD.HI.U32 R9, R5, R11, RZ ;  /* 0x0000000b05097227 */ /* 0x000fe200078e00ff */
[----:B------:R0:W-:Y:S03]  /*5360*/  STL [R1+0x138], R16 ;  /* 0x0001381001007387 */ /* 0x0001e60000100800 */
[----:B------:R-:W-:Y:S02]  /*5370*/  IMAD.MOV R10, RZ, RZ, -R10 ;  /* 0x000000ffff0a7224 */ /* 0x000fe400078e0a0a */
[----:B------:R-:W-:Y:S02]  /*5380*/  @!P3 IMAD.IADD R8, R8, 0x1, -R4 ;  /* 0x000000010808b824 */ /* 0x000fe400078e0a04 */
[----:B------:R-:W-:Y:S02]  /*5390*/  IMAD.MOV.U32 R20, RZ, RZ, R2 ;  /* 0x000000ffff147224 */ /* 0x000fe400078e0002 */
[----:B------:R-:W-:-:S02]  /*53a0*/  IMAD.MOV R9, RZ, RZ, -R9 ;  /* 0x000000ffff097224 */ /* 0x000fc400078e0a09 */
[----:B0-----:R-:W-:Y:S02]  /*53b0*/  VIADD R16, R0, 0x18 ;  /* 0x0000001800107836 */ /* 0x001fe40000000000 */
[C---:B------:R-:W-:Y:S02]  /*53c0*/  IMAD R10, R4.reuse, R10, R12 ;  /* 0x0000000a040a7224 */ /* 0x040fe400078e020c */
[----:B------:R-:W-:Y:S01]  /*53d0*/  @!P6 IMAD.MOV R20, RZ, RZ, -R20 ;  /* 0x000000ffff14e224 */ /* 0x000fe200078e0a14 */
[C---:B------:R-:W-:Y:S01]  /*53e0*/  ISETP.GT.U32.AND P6, PT, R4.reuse, R8, PT ;  /* 0x000000080400720c */ /* 0x040fe20003fc4070 */
[----:B------:R-:W-:Y:S01]  /*53f0*/  IMAD R9, R4, R9, R11 ;  /* 0x0000000904097224 */ /* 0x000fe200078e020b */
[----:B------:R-:W-:Y:S01]  /*5400*/  ISETP.GE.AND P1, PT, R13, RZ, PT ;  /* 0x000000ff0d00720c */ /* 0x000fe20003f26270 */
[--C-:B------:R-:W-:Y:S01]  /*5410*/  @!P5 IMAD.IADD R6, R6, 0x1, -R4.reuse ;  /* 0x000000010606d824 */ /* 0x100fe200078e0a04 */
[----:B------:R-:W-:Y:S02]  /*5420*/  IABS R13, R16 ;  /* 0x00000010000d7213 */ /* 0x000fe40000000000 */
[----:B------:R-:W-:Y:S01]  /*5430*/  ISETP.GE.AND P0, PT, R18, RZ, PT ;  /* 0x000000ff1200720c */ /* 0x000fe20003f06270 */
[----:B------:R-:W-:Y:S01]  /*5440*/  VIADD R18, R0, 0x19 ;  /* 0x0000001900127836 */ /* 0x000fe20000000000 */
[C---:B------:R-:W-:Y:S01]  /*5450*/  ISETP.GT.U32.AND P5, PT, R4.reuse, R10, PT ;  /* 0x0000000a0400720c */ /* 0x040fe20003fa4070 */
[----:B------:R-:W-:Y:S01]  /*5460*/  @!P4 IMAD.IADD R3, R3, 0x1, -R4 ;  /* 0x000000010303c824 */ /* 0x000fe200078e0a04 */
[----:B------:R-:W-:Y:S01]  /*5470*/  ISETP.GT.U32.AND P4, PT, R4, R9, PT ;  /* 0x000000090400720c */ /* 0x000fe20003f84070 */
[----:B------:R-:W-:Y:S01]  /*5480*/  IMAD.HI.U32 R11, R5, R13, RZ ;  /* 0x0000000d050b7227 */ /* 0x000fe200078e00ff */
[----:B------:R-:W-:-:S02]  /*5490*/  ISETP.GE.AND P3, PT, R17, RZ, PT ;  /* 0x000000ff1100720c */ /* 0x000fc40003f66270 */
[----:B------:R-:W-:Y:S01]  /*54a0*/  IABS R19, R18 ;  /* 0x0000001200137213 */ /* 0x000fe20000000000 */
[----:B------:R-:W-:Y:S02]  /*54b0*/  IMAD.MOV R11, RZ, RZ, -R11 ;  /* 0x000000ffff0b7224 */ /* 0x000fe400078e0a0b */
[----:B------:R-:W-:Y:S02]  /*54c0*/  VIADD R17, R0, 0x1a ;  /* 0x0000001a00117836 */ /* 0x000fe40000000000 */
[----:B------:R-:W-:Y:S02]  /*54d0*/  @!P6 IMAD.IADD R8, R8, 0x1, -R4 ;  /* 0x000000010808e824 */ /* 0x000fe400078e0a04 */
[----:B------:R-:W-:Y:S02]  /*54e0*/  IMAD.MOV.U32 R12, RZ, RZ, R19 ;  /* 0x000000ffff0c7224 */ /* 0x000fe400078e0013 */
[----:B------:R-:W-:Y:S02]  /*54f0*/  IMAD R11, R4, R11, R13 ;  /* 0x0000000b040b7224 */ /* 0x000fe400078e020d */
[----:B------:R-:W-:Y:S01]  /*5500*/  @!P1 IMAD.MOV R3, RZ, RZ, -R3 ;  /* 0x000000ffff039224 */ /* 0x000fe200078e0a03 */
[----:B------:R-:W-:Y:S01]  /*5510*/  ISETP.GE.AND P1, PT, R15, RZ, PT ;  /* 0x000000ff0f00720c */ /* 0x000fe20003f26270 */
[----:B------:R-:W-:Y:S01]  /*5520*/  IMAD.MOV.U32 R13, RZ, RZ, R6 ;  /* 0x000000ffff0d7224 */ /* 0x000fe200078e0006 */
[----:B------:R-:W-:Y:S01]  /*5530*/  IABS R6, R17 ;  /* 0x0000001100067213 */ /* 0x000fe20000000000 */
[----:B------:R-:W-:-:S02]  /*5540*/  @!P5 IMAD.IADD R10, R10, 0x1, -R4 ;  /* 0x000000010a0ad824 */ /* 0x000fc400078e0a04 */
[----:B------:R-:W-:Y:S02]  /*5550*/  IMAD.MOV.U32 R15, RZ, RZ, R8 ;  /* 0x000000ffff0f7224 */ /* 0x000fe400078e0008 */
[----:B------:R-:W-:Y:S01]  /*5560*/  IMAD.HI.U32 R2, R5, R12, RZ ;  /* 0x0000000c05027227 */ /* 0x000fe200078e00ff */
[----:B------:R-:W-:Y:S03]  /*5570*/  STL [R1+0x124], R20 ;  /* 0x0001241401007387 */ /* 0x000fe60000100800 */
[----:B------:R-:W-:Y:S02]  /*5580*/  @!P4 IMAD.IADD R9, R9, 0x1, -R4 ;  /* 0x000000010909c824 */ /* 0x000fe400078e0a04 */
[----:B------:R-:W-:Y:S01]  /*5590*/  @!P0 IMAD.MOV R13, RZ, RZ, -R13 ;  /* 0x000000ffff0d8224 */ /* 0x000fe200078e0a0d */
[C---:B------:R-:W-:Y:S01]  /*55a0*/  ISETP.GT.U32.AND P0, PT, R4.reuse, R11, PT ;  /* 0x0000000b0400720c */ /* 0x040fe20003f04070 */
[----:B------:R-:W-:Y:S01]  /*55b0*/  @!P3 IMAD.MOV R15, RZ, RZ, -R15 ;  /* 0x000000ffff0fb224 */ /* 0x000fe200078e0a0f */
[----:B------:R0:W-:Y:S01]  /*55c0*/  STL [R1+0x120], R3 ;  /* 0x0001200301007387 */ /* 0x0001e20000100800 */
[----:B------:R-:W-:Y:S01]  /*55d0*/  IMAD.MOV R2, RZ, RZ, -R2 ;  /* 0x000000ffff027224 */ /* 0x000fe200078e0a02 */
[----:B------:R-:W-:-:S02]  /*55e0*/  ISETP.GT.U32.AND P3, PT, R4, R10, PT ;  /* 0x0000000a0400720c */ /* 0x000fc40003f64070 */
[----:B------:R-:W-:Y:S01]  /*55f0*/  ISETP.GE.AND P6, PT, R14, RZ, PT ;  /* 0x000000ff0e00720c */ /* 0x000fe20003fc6270 */
[----:B------:R-:W-:Y:S01]  /*5600*/  VIADD R14, R0, 0x1b ;  /* 0x0000001b000e7836 */ /* 0x000fe20000000000 */
[C---:B------:R-:W-:Y:S01]  /*5610*/  ISETP.GT.U32.AND P4, PT, R4.reuse, R9, PT ;  /* 0x000000090400720c */ /* 0x040fe20003f84070 */
[----:B------:R-:W-:Y:S02]  /*5620*/  IMAD R2, R4, R2, R12 ;  /* 0x0000000204027224 */ /* 0x000fe400078e020c */
[----:B0-----:R-:W-:Y:S01]  /*5630*/  IMAD.HI.U32 R3, R5, R6, RZ ;  /* 0x0000000605037227 */ /* 0x001fe200078e00ff */
[----:B------:R0:W-:Y:S01]  /*5640*/  STL [R1+0x11c], R13 ;  /* 0x00011c0d01007387 */ /* 0x0001e20000100800 */
[----:B------:R-:W-:Y:S02]  /*5650*/  IABS R8, R14 ;  /* 0x0000000e00087213 */ /* 0x000fe40000000000 */
[----:B------:R-:W-:Y:S01]  /*5660*/  IMAD.MOV R12, RZ, RZ, -R3 ;  /* 0x000000ffff0c7224 */ /* 0x000fe200078e0a03 */
[----:B------:R-:W-:Y:S01]  /*5670*/  ISETP.GE.AND P5, PT, R16, RZ, PT ;  /* 0x000000ff1000720c */ /* 0x000fe20003fa6270 */
[----:B0-----:R-:W-:-:S02]  /*5680*/  VIADD R13, R0, 0x1c ;  /* 0x0000001c000d7836 */ /* 0x001fc40000000000 */
[----:B------:R-:W-:-:S03]  /*5690*/  IMAD R6, R4, R12, R6 ;  /* 0x0000000c04067224 */ /* 0x000fc600078e0206 */
[----:B------:R-:W-:Y:S01]  /*56a0*/  IABS R16, R13 ;  /* 0x0000000d00107213 */ /* 0x000fe20000000000 */
[----:B------:R-:W-:Y:S02]  /*56b0*/  @!P0 IMAD.IADD R11, R11, 0x1, -R4 ;  /* 0x000000010b0b8824 */ /* 0x000fe400078e0a04 */
[----:B------:R-:W-:Y:S02]  /*56c0*/  IMAD.MOV.U32 R3, RZ, RZ, R8 ;  /* 0x000000ffff037224 */ /* 0x000fe400078e0008 */
[--C-:B------:R-:W-:Y:S01]  /*56d0*/  @!P3 IMAD.IADD R10, R10, 0x1, -R4.reuse ;  /* 0x000000010a0ab824 */ /* 0x100fe200078e0a04 */
[C---:B------:R-:W-:Y:S01]  /*56e0*/  ISETP.GT.U32.AND P3, PT, R4.reuse, R6, PT ;  /* 0x000000060400720c */ /* 0x040fe20003f64070 */
[----:B------:R-:W-:Y:S01]  /*56f0*/  @!P4 IMAD.IADD R9, R9, 0x1, -R4 ;  /* 0x000000010909c824 */ /* 0x000fe200078e0a04 */
[C---:B------:R-:W-:Y:S01]  /*5700*/  ISETP.GT.U32.AND P4, PT, R4.reuse, R2, PT ;  /* 0x000000020400720c */ /* 0x040fe20003f84070 */
[----:B------:R-:W-:Y:S01]  /*5710*/  IMAD.MOV.U32 R8, RZ, RZ, R16 ;  /* 0x000000ffff087224 */ /* 0x000fe200078e0010 */
[----:B------:R-:W-:Y:S01]  /*5720*/  ISETP.GT.U32.AND P0, PT, R4, R11, PT ;  /* 0x0000000b0400720c */ /* 0x000fe20003f04070 */
[----:B------:R-:W-:Y:S01]  /*5730*/  IMAD.HI.U32 R16, R5, R3, RZ ;  /* 0x0000000305107227 */ /* 0x000fe200078e00ff */
[----:B------:R0:W-:Y:S03]  /*5740*/  STL [R1+0x118], R15 ;  /* 0x0001180f01007387 */ /* 0x0001e60000100800 */
[----:B------:R-:W-:-:S02]  /*5750*/  IMAD.MOV R16, RZ, RZ, -R16 ;  /* 0x000000ffff107224 */ /* 0x000fc400078e0a10 */
[----:B------:R-:W-:Y:S02]  /*5760*/  IMAD.MOV.U32 R20, RZ, RZ, R9 ;  /* 0x000000ffff147224 */ /* 0x000fe400078e0009 */
[----:B------:R-:W-:Y:S02]  /*5770*/  IMAD R3, R4, R16, R3 ;  /* 0x0000001004037224 */ /* 0x000fe400078e0203 */
[----:B0-----:R-:W-:Y:S02]  /*5780*/  VIADD R15, R0, 0x1d ;  /* 0x0000001d000f7836 */ /* 0x001fe40000000000 */
[----:B------:R-:W-:Y:S02]  /*5790*/  @!P3 IMAD.IADD R6, R6, 0x1, -R4 ;  /* 0x000000010606b824 */ /* 0x000fe400078e0a04 */
[----:B------:R-:W-:Y:S01]  /*57a0*/  IMAD.HI.U32 R19, R5, R8, RZ ;  /* 0x0000000805137227 */ /* 0x000fe200078e00ff */
[----:B------:R-:W-:-:S03]  /*57b0*/  IABS R12, R15 ;  /* 0x0000000f000c7213 */ /* 0x000fc60000000000 */
[----:B------:R-:W-:Y:S01]  /*57c0*/  @!P1 IMAD.MOV R20, RZ, RZ, -R20 ;  /* 0x000000ffff149224 */ /* 0x000fe200078e0a14 */
[----:B------:R-:W-:Y:S01]  /*57d0*/  ISETP.GT.U32.AND P1, PT, R4, R3, PT ;  /* 0x000000030400720c */ /* 0x000fe20003f24070 */
[--C-:B------:R-:W-:Y:S02]  /*57e0*/  @!P4 IMAD.IADD R2, R2, 0x1, -R4.reuse ;  /* 0x000000010202c824 */ /* 0x100fe400078e0a04 */
[----:B------:R-:W-:Y:S01]  /*57f0*/  @!P0 IMAD.IADD R11, R11, 0x1, -R4 ;  /* 0x000000010b0b8824 */ /* 0x000fe200078e0a04 */
[----:B------:R-:W-:Y:S01]  /*5800*/  ISETP.GE.AND P0, PT, R18, RZ, PT ;  /* 0x000000ff1200720c */ /* 0x000fe20003f06270 */
[----:B------:R-:W-:Y:S01]  /*5810*/  IMAD.MOV R18, RZ, RZ, -R19 ;  /* 0x000000ffff127224 */ /* 0x000fe200078e0a13 */
[C---:B------:R-:W-:Y:S01]  /*5820*/  ISETP.GT.U32.AND P3, PT, R4.reuse, R6, PT ;  /* 0x000000060400720c */ /* 0x040fe20003f64070 */
[----:B------:R-:W-:Y:S01]  /*5830*/  IMAD.HI.U32 R9, R5, R12, RZ ;  /* 0x0000000c05097227 */ /* 0x000fe200078e00ff */
[----:B------:R-:W-:-:S03]  /*5840*/  ISETP.GT.U32.AND P4, PT, R4, R2, PT ;  /* 0x000000020400720c */ /* 0x000fc60003f84070 */
[C---:B------:R-:W-:Y:S02]  /*5850*/  IMAD R8, R4.reuse, R18, R8 ;  /* 0x0000001204087224 */ /* 0x040fe400078e0208 */
[----:B------:R-:W-:Y:S02]  /*5860*/  IMAD.MOV R9, RZ, RZ, -R9 ;  /* 0x000000ffff097224 */ /* 0x000fe400078e0a09 */
[----:B------:R-:W-:Y:S01]  /*5870*/  @!P6 IMAD.MOV R10, RZ, RZ, -R10 ;  /* 0x000000ffff0ae224 */ /* 0x000fe200078e0a0a */
[C---:B------:R-:W-:Y:S01]  /*5880*/  ISETP.GT.U32.AND P6, PT, R4.reuse, R8, PT ;  /* 0x000000080400720c */ /* 0x040fe20003fc4070 */
[----:B------:R-:W-:Y:S02]  /*5890*/  IMAD R9, R4, R9, R12 ;  /* 0x0000000904097224 */ /* 0x000fe400078e020c */
[--C-:B------:R-:W-:Y:S02]  /*58a0*/  @!P1 IMAD.IADD R3, R3, 0x1, -R4.reuse ;  /* 0x0000000103039824 */ /* 0x100fe400078e0a04 */
[--C-:B------:R-:W-:Y:S01]  /*58b0*/  @!P3 IMAD.IADD R6, R6, 0x1, -R4.reuse ;  /* 0x000000010606b824 */ /* 0x100fe200078e0a04 */
[----:B------:R-:W-:Y:S01]  /*58c0*/  ISETP.GT.U32.AND P3, PT, R4, R9, PT ;  /* 0x000000090400720c */ /* 0x000fe20003f64070 */
[----:B------:R-:W-:Y:S01]  /*58d0*/  @!P4 IMAD.IADD R2, R2, 0x1, -R4 ;  /* 0x000000010202c824 */ /* 0x000fe200078e0a04 */
[----:B------:R-:W-:Y:S01]  /*58e0*/  ISETP.GT.U32.AND P1, PT, R4, R3, PT ;  /* 0x000000030400720c */ /* 0x000fe20003f24070 */
[----:B------:R-:W-:-:S02]  /*58f0*/  IMAD.MOV.U32 R59, RZ, RZ, R11 ;  /* 0x000000ffff3b7224 */ /* 0x000fc400078e000b */
[C---:B------:R-:W-:Y:S02]  /*5900*/  VIADD R11, R0.reuse, 0x1e ;  /* 0x0000001e000b7836 */ /* 0x040fe40000000000 */
[----:B------:R-:W-:Y:S01]  /*5910*/  IMAD.MOV.U32 R68, RZ, RZ, R2 ;  /* 0x000000ffff447224 */ /* 0x000fe200078e0002 */
[----:B------:R-:W-:Y:S01]  /*5920*/  STL [R1+0xfc], R20 ;  /* 0x0000fc1401007387 */ /* 0x000fe20000100800 */
[----:B------:R-:W-:Y:S01]  /*5930*/  VIADD R12, R0, 0x20 ;  /* 0x00000020000c7836 */ /* 0x000fe20000000000 */
[----:B------:R-:W-:Y:S01]  /*5940*/  IABS R2, R11 ;  /* 0x0000000b00027213 */ /* 0x000fe20000000000 */
[----:B------:R-:W-:Y:S01]  /*5950*/  @!P6 IMAD.IADD R8, R8, 0x1, -R4 ;  /* 0x000000010808e824 */ /* 0x000fe200078e0a04 */
[----:B------:R0:W-:Y:S01]  /*5960*/  STL [R1+0xf8], R10 ;  /* 0x0000f80a01007387 */ /* 0x0001e20000100800 */
[----:B------:R-:W-:Y:S01]  /*5970*/  @!P0 IMAD.MOV R68, RZ, RZ, -R68 ;  /* 0x000000ffff448224 */ /* 0x000fe200078e0a44 */
[----:B------:R-:W-:Y:S01]  /*5980*/  ISETP.GE.AND P0, PT, R13, RZ, PT ;  /* 0x000000ff0d00720c */ /* 0x000fe20003f06270 */
[----:B------:R-:W-:Y:S01]  /*5990*/  @!P5 IMAD.MOV R59, RZ, RZ, -R59 ;  /* 0x000000ffff3bd224 */ /* 0x000fe200078e0a3b */
[----:B------:R-:W-:Y:S01]  /*59a0*/  IABS R13, R12 ;  /* 0x0000000c000d7213 */ /* 0x000fe20000000000 */
[----:B------:R-:W-:Y:S01]  /*59b0*/  IMAD.MOV.U32 R16, RZ, RZ, R6 ;  /* 0x000000ffff107224 */ /* 0x000fe200078e0006 */
[----:B------:R-:W-:Y:S01]  /*59c0*/  ISETP.GE.AND P4, PT, R17, RZ, PT ;  /* 0x000000ff1100720c */ /* 0x000fe20003f86270 */
[----:B0-----:R-:W-:Y:S01]  /*59d0*/  VIADD R10, R0, 0x1f ;  /* 0x0000001f000a7836 */ /* 0x001fe20000000000 */
[----:B------:R-:W-:Y:S01]  /*59e0*/  ISETP.GE.AND P5, PT, R14, RZ, PT ;  /* 0x000000ff0e00720c */ /* 0x000fe20003fa6270 */
[----:B------:R-:W-:Y:S01]  /*59f0*/  IMAD.HI.U32 R14, R5, R2, RZ ;  /* 0x00000002050e7227 */ /* 0x000fe200078e00ff */
[----:B------:R-:W-:-:S02]  /*5a00*/  ISETP.GT.U32.AND P6, PT, R4, R8, PT ;  /* 0x000000080400720c */ /* 0x000fc40003fc4070 */
[----:B------:R-:W-:Y:S01]  /*5a10*/  IABS R6, R10 ;  /* 0x0000000a00067213 */ /* 0x000fe20000000000 */
[--C-:B------:R-:W-:Y:S02]  /*5a20*/  @!P3 IMAD.IADD R9, R9, 0x1, -R4.reuse ;  /* 0x000000010909b824 */ /* 0x100fe400078e0a04 */
[----:B------:R-:W-:Y:S01]  /*5a30*/  @!P1 IMAD.IADD R3, R3, 0x1, -R4 ;  /* 0x0000000103039824 */ /* 0x000fe200078e0a04 */
[----:B------:R-:W-:Y:S01]  /*5a40*/  ISETP.GE.AND P1, PT, R11, RZ, PT ;  /* 0x000000ff0b00720c */ /* 0x000fe20003f26270 */
[----:B------:R-:W-:Y:S01]  /*5a50*/  IMAD.MOV.U32 R11, RZ, RZ, R13 ;  /* 0x000000ffff0b7224 */ /* 0x000fe200078e000d */
[----:B------:R-:W-:Y:S01]  /*5a60*/  ISETP.GT.U32.AND P3, PT, R4, R9, PT ;  /* 0x000000090400720c */ /* 0x000fe20003f64070 */
[----:B------:R-:W-:Y:S02]  /*5a70*/  IMAD.MOV R13, RZ, RZ, -R14 ;  /* 0x000000ffff0d7224 */ /* 0x000fe400078e0a0e */
[----:B------:R-:W-:-:S04]  /*5a80*/  IMAD.HI.U32 R14, R5, R6, RZ ;  /* 0x00000006050e7227 */ /* 0x000fc800078e00ff */
[C---:B------:R-:W-:Y:S02]  /*5a90*/  IMAD R2, R4.reuse, R13, R2 ;  /* 0x0000000d04027224 */ /* 0x040fe400078e0202 */
[----:B------:R-:W-:Y:S02]  /*5aa0*/  IMAD.MOV.U32 R17, RZ, RZ, R3 ;  /* 0x000000ffff117224 */ /* 0x000fe400078e0003 */
[----:B------:R-:W-:Y:S02]  /*5ab0*/  IMAD.MOV R3, RZ, RZ, -R14 ;  /* 0x000000ffff037224 */ /* 0x000fe400078e0a0e */
[----:B------:R-:W-:Y:S02]  /*5ac0*/  @!P4 IMAD.MOV R16, RZ, RZ, -R16 ;  /* 0x000000ffff10c224 */ /* 0x000fe400078e0a10 */
[----:B------:R-:W-:Y:S01]  /*5ad0*/  @!P5 IMAD.MOV R17, RZ, RZ, -R17 ;  /* 0x000000ffff11d224 */ /* 0x000fe200078e0a11 */
[----:B------:R-:W-:Y:S01]  /*5ae0*/  ISETP.GT.U32.AND P5, PT, R4, R2, PT ;  /* 0x000000020400720c */ /* 0x000fe20003fa4070 */
[----:B------:R-:W-:Y:S01]  /*5af0*/  @!P6 IMAD.IADD R8, R8, 0x1, -R4 ;  /* 0x000000010808e824 */ /* 0x000fe200078e0a04 */
[----:B------:R-:W-:Y:S01]  /*5b00*/  ISETP.GE.AND P4, PT, R15, RZ, PT ;  /* 0x000000ff0f00720c */ /* 0x000fe20003f86270 */
[----:B------:R-:W-:Y:S01]  /*5b10*/  IMAD R3, R4, R3, R6 ;  /* 0x0000000304037224 */ /* 0x000fe200078e0206 */
[----:B------:R-:W-:Y:S01]  /*5b20*/  ISETP.GE.AND P6, PT, R10, RZ, PT ;  /* 0x000000ff0a00720c */ /* 0x000fe20003fc6270 */
[----:B------:R-:W-:Y:S01]  /*5b30*/  IMAD.HI.U32 R10, R5, R11, RZ ;  /* 0x0000000b050a7227 */ /* 0x000fe200078e00ff */
[----:B------:R0:W-:Y:S03]  /*5b40*/  STL [R1+0xf4], R16 ;  /* 0x0000f41001007387 */ /* 0x0001e60000100800 */
[----:B------:R-:W-:Y:S01]  /*5b50*/  @!P3 IMAD.IADD R9, R9, 0x1, -R4 ;  /* 0x000000010909b824 */ /* 0x000fe200078e0a04 */
[----:B------:R-:W-:Y:S01]  /*5b60*/  ISETP.GT.U32.AND P3, PT, R4, R3, PT ;  /* 0x000000030400720c */ /* 0x000fe20003f64070 */
[----:B0-----:R-:W-:-:S02]  /*5b70*/  IMAD.MOV.U32 R16, RZ, RZ, R8 ;  /* 0x000000ffff107224 */ /* 0x001fc400078e0008 */
[----:B------:R-:W-:Y:S02]  /*5b80*/  IMAD.MOV R8, RZ, RZ, -R10 ;  /* 0x000000ffff087224 */ /* 0x000fe400078e0a0a */
[----:B------:R-:W-:Y:S02]  /*5b90*/  IMAD.MOV.U32 R14, RZ, RZ, R9 ;  /* 0x000000ffff0e7224 */ /* 0x000fe400078e0009 */
[----:B------:R-:W-:Y:S02]  /*5ba0*/  IMAD R8, R4, R8, R11 ;  /* 0x0000000804087224 */ /* 0x000fe400078e020b */
[----:B------:R-:W-:Y:S02]  /*5bb0*/  @!P5 IMAD.IADD R2, R2, 0x1, -R4 ;  /* 0x000000010202d824 */ /* 0x000fe400078e0a04 */
[----:B------:R-:W-:Y:S01]  /*5bc0*/  @!P4 IMAD.MOV R14, RZ, RZ, -R14 ;  /* 0x000000ffff0ec224 */ /* 0x000fe200078e0a0e */
[----:B------:R-:W-:Y:S01]  /*5bd0*/  ISETP.GT.U32.AND P4, PT, R4, R8, PT ;  /* 0x000000080400720c */ /* 0x000fe20003f84070 */
[----:B------:R-:W-:Y:S01]  /*5be0*/  VIADD R6, R0, 0x21 ;  /* 0x0000002100067836 */ /* 0x000fe20000000000 */
[----:B------:R-:W-:Y:S01]  /*5bf0*/  ISETP.GT.U32.AND P5, PT, R4, R2, PT ;  /* 0x000000020400720c */ /* 0x000fe20003fa4070 */
[----:B------:R-:W-:-:S02]  /*5c00*/  VIADD R13, R0, 0x22 ;  /* 0x00000022000d7836 */ /* 0x000fc40000000000 */
[----:B------:R-:W-:Y:S01]  /*5c10*/  @!P3 IMAD.IADD R3, R3, 0x1, -R4 ;  /* 0x000000010303b824 */ /* 0x000fe200078e0a04 */
[----:B------:R-:W-:Y:S01]  /*5c20*/  IABS R10, R6 ;  /* 0x00000006000a7213 */ /* 0x000fe20000000000 */
[----:B------:R-:W-:Y:S01]  /*5c30*/  @!P0 IMAD.MOV R16, RZ, RZ, -R16 ;  /* 0x000000ffff108224 */ /* 0x000fe200078e0a10 */
[----:B------:R-:W-:Y:S02]  /*5c40*/  ISETP.GE.AND P0, PT, R12, RZ, PT ;  /* 0x000000ff0c00720c */ /* 0x000fe40003f06270 */
[----:B------:R-:W-:Y:S01]  /*5c50*/  IABS R11, R13 ;  /* 0x0000000d000b7213 */ /* 0x000fe20000000000 */
[----:B------:R-:W-:Y:S01]  /*5c60*/  IMAD.HI.U32 R12, R5, R10, RZ ;  /* 0x0000000a050c7227 */ /* 0x000fe200078e00ff */
[----:B------:R-:W-:Y:S01]  /*5c70*/  ISETP.GT.U32.AND P3, PT, R4, R3, PT ;  /* 0x000000030400720c */ /* 0x000fe20003f64070 */
[----:B------:R-:W-:Y:S02]  /*5c80*/  STL [R1+0xf0], R17 ;  /* 0x0000f01101007387 */ /* 0x000fe40000100800 */
[----:B------:R-:W-:-:S02]  /*5c90*/  @!P4 IMAD.IADD R8, R8, 0x1, -R4 ;  /* 0x000000010808c824 */ /* 0x000fc400078e0a04 */
[----:B------:R0:W-:Y:S01]  /*5ca0*/  STL [R1+0xec], R16 ;  /* 0x0000ec1001007387 */ /* 0x0001e20000100800 */
[----:B------:R-:W-:-:S03]  /*5cb0*/  IMAD.HI.U32 R9, R5, R11, RZ ;  /* 0x0000000b05097227 */ /* 0x000fc600078e00ff */
[----:B------:R1:W-:Y:S01]  /*5cc0*/  STL [R1+0xe8], R14 ;  /* 0x0000e80e01007387 */ /* 0x0003e20000100800 */
[----:B------:R-:W-:Y:S02]  /*5cd0*/  VIADD R15, R0, 0x23 ;  /* 0x00000023000f7836 */ /* 0x000fe40000000000 */
[----:B------:R-:W-:Y:S02]  /*5ce0*/  @!P5 IMAD.IADD R2, R2, 0x1, -R4 ;  /* 0x000000010202d824 */ /* 0x000fe400078e0a04 */
[----:B0-----:R-:W-:Y:S01]  /*5cf0*/  VIADD R16, R0, 0x24 ;  /* 0x0000002400107836 */ /* 0x001fe20000000000 */
[----:B------:R-:W-:Y:S01]  /*5d00*/  ISETP.GE.AND P5, PT, R6, RZ, PT ;  /* 0x000000ff0600720c */ /* 0x000fe20003fa6270 */
[----:B-1----:R-:W-:-:S03]  /*5d10*/  IMAD.MOV R14, RZ, RZ, -R12 ;  /* 0x000000ffff0e7224 */ /* 0x002fc600078e0a0c */
[----:B------:R-:W-:Y:S01]  /*5d20*/  IABS R18, R16 ;  /* 0x0000001000127213 */ /* 0x000fe20000000000 */
[----:B------:R-:W-:Y:S01]  /*5d30*/  IMAD.MOV R9, RZ, RZ, -R9 ;  /* 0x000000ffff097224 */ /* 0x000fe200078e0a09 */
[C---:B------:R-:W-:Y:S01]  /*5d40*/  ISETP.GT.U32.AND P4, PT, R4.reuse, R8, PT ;  /* 0x000000080400720c */ /* 0x040fe20003f84070 */
[C---:B------:R-:W-:Y:S01]  /*5d50*/  IMAD R6, R4.reuse, R14, R10 ;  /* 0x0000000e04067224 */ /* 0x040fe200078e020a */
[----:B------:R-:W-:Y:S01]  /*5d60*/  IABS R17, R15 ;  /* 0x0000000f00117213 */ /* 0x000fe20000000000 */
[C---:B------:R-:W-:Y:S02]  /*5d70*/  IMAD R9, R4.reuse, R9, R11 ;  /* 0x0000000904097224 */ /* 0x040fe400078e020b */
[----:B------:R-:W-:Y:S01]  /*5d80*/  @!P3 IMAD.IADD R3, R3, 0x1, -R4 ;  /* 0x000000010303b824 */ /* 0x000fe200078e0a04 */
[----:B------:R-:W-:Y:S01]  /*5d90*/  ISETP.GT.U32.AND P3, PT, R4, R6, PT ;  /* 0x000000060400720c */ /* 0x000fe20003f64070 */
[----:B------:R-:W-:Y:S02]  /*5da0*/  IMAD.MOV.U32 R20, RZ, RZ, R2 ;  /* 0x000000ffff147224 */ /* 0x000fe400078e0002 */
[----:B------:R-:W-:-:S02]  /*5db0*/  IMAD.MOV.U32 R10, RZ, RZ, R18 ;  /* 0x000000ffff0a7224 */ /* 0x000fc400078e0012 */
[----:B------:R-:W-:Y:S02]  /*5dc0*/  IMAD.MOV.U32 R12, RZ, RZ, R17 ;  /* 0x000000ffff0c7224 */ /* 0x000fe400078e0011 */
[----:B------:R-:W-:Y:S01]  /*5dd0*/  @!P1 IMAD.MOV R20, RZ, RZ, -R20 ;  /* 0x000000ffff149224 */ /* 0x000fe200078e0a14 */
[----:B------:R-:W-:Y:S01]  /*5de0*/  ISETP.GT.U32.AND P1, PT, R4, R9, PT ;  /* 0x000000090400720c */ /* 0x000fe20003f24070 */
[----:B------:R-:W-:-:S04]  /*5df0*/  IMAD.HI.U32 R17, R5, R10, RZ ;  /* 0x0000000a05117227 */ /* 0x000fc800078e00ff */
[----:B------:R-:W-:-:S04]  /*5e00*/  IMAD.HI.U32 R11, R5, R12, RZ ;  /* 0x0000000c050b7227 */ /* 0x000fc800078e00ff */
[----:B------:R-:W-:Y:S02]  /*5e10*/  IMAD.MOV.U32 R19, RZ, RZ, R3 ;  /* 0x000000ffff137224 */ /* 0x000fe400078e0003 */
[----:B------:R-:W-:Y:S02]  /*5e20*/  IMAD.MOV R3, RZ, RZ, -R17 ;  /* 0x000000ffff037224 */ /* 0x000fe400078e0a11 */
[----:B------:R-:W-:Y:S02]  /*5e30*/  @!P4 IMAD.IADD R8, R8, 0x1, -R4 ;  /* 0x000000010808c824 */ /* 0x000fe400078e0a04 */
[----:B------:R-:W-:Y:S02]  /*5e40*/  VIADD R14, R0, 0x25 ;  /* 0x00000025000e7836 */ /* 0x000fe40000000000 */
[----:B------:R-:W-:Y:S02]  /*5e50*/  IMAD.MOV R2, RZ, RZ, -R11 ;  /* 0x000000ffff027224 */ /* 0x000fe400078e0a0b */
[----:B------:R-:W-:-:S02]  /*5e60*/  IMAD R3, R4, R3, R10 ;  /* 0x0000000304037224 */ /* 0x000fc400078e020a */
[----:B------:R-:W-:Y:S01]  /*5e70*/  IMAD.MOV.U32 R56, RZ, RZ, R8 ;  /* 0x000000ffff387224 */ /* 0x000fe200078e0008 */
[----:B------:R-:W-:Y:S01]  /*5e80*/  IABS R11, R14 ;  /* 0x0000000e000b7213 */ /* 0x000fe20000000000 */
[----:B------:R-:W-:Y:S02]  /*5e90*/  @!P3 IMAD.IADD R6, R6, 0x1, -R4 ;  /* 0x000000010606b824 */ /* 0x000fe400078e0a04 */
[C---:B------:R-:W-:Y:S02]  /*5ea0*/  IMAD R2, R4.reuse, R2, R12 ;  /* 0x0000000204027224 */ /* 0x040fe400078e020c */
[----:B------:R-:W-:Y:S01]  /*5eb0*/  @!P0 IMAD.MOV R56, RZ, RZ, -R56 ;  /* 0x000000ffff388224 */ /* 0x000fe200078e0a38 */
[C---:B------:R-:W-:Y:S01]  /*5ec0*/  ISETP.GT.U32.AND P0, PT, R4.reuse, R3, PT ;  /* 0x000000030400720c */ /* 0x040fe20003f04070 */
[----:B------:R-:W-:Y:S01]  /*5ed0*/  @!P1 IMAD.IADD R9, R9, 0x1, -R4 ;  /* 0x0000000109099824 */ /* 0x000fe200078e0a04 */
[C---:B------:R-:W-:Y:S01]  /*5ee0*/  ISETP.GT.U32.AND P3, PT, R4.reuse, R6, PT ;  /* 0x000000060400720c */ /* 0x040fe20003f64070 */
[----:B------:R-:W-:Y:S01]  /*5ef0*/  IMAD.MOV.U32 R10, RZ, RZ, R11 ;  /* 0x000000ffff0a7224 */ /* 0x000fe200078e000b */
[----:B------:R-:W-:Y:S01]  /*5f00*/  ISETP.GT.U32.AND P4, PT, R4, R2, PT ;  /* 0x000000020400720c */ /* 0x000fe20003f84070 */
[----:B------:R-:W-:Y:S01]  /*5f10*/  VIADD R12, R0, 0x26 ;  /* 0x00000026000c7836 */ /* 0x000fe20000000000 */
[----:B------:R-:W-:Y:S01]  /*5f20*/  ISETP.GT.U32.AND P1, PT, R4, R9, PT ;  /* 0x000000090400720c */ /* 0x000fe20003f24070 */
[----:B------:R-:W-:-:S04]  /*5f30*/  IMAD.HI.U32 R8, R5, R10, RZ ;  /* 0x0000000a05087227 */ /* 0x000fc800078e00ff */
[----:B------:R-:W-:Y:S01]  /*5f40*/  @!P6 IMAD.MOV R19, RZ, RZ, -R19 ;  /* 0x000000ffff13e224 */ /* 0x000fe200078e0a13 */
[----:B------:R-:W-:Y:S01]  /*5f50*/  ISETP.GE.AND P6, PT, R13, RZ, PT ;  /* 0x000000ff0d00720c */ /* 0x000fe20003fc6270 */
[----:B------:R-:W-:Y:S01]  /*5f60*/  IMAD.MOV R8, RZ, RZ, -R8 ;  /* 0x000000ffff087224 */ /* 0x000fe200078e0a08 */
[----:B------:R-:W-:Y:S01]  /*5f70*/  IABS R13, R12 ;  /* 0x0000000c000d7213 */ /* 0x000fe20000000000 */
[--C-:B------:R-:W-:Y:S02]  /*5f80*/  @!P0 IMAD.IADD R3, R3, 0x1, -R4.reuse ;  /* 0x0000000103038824 */ /* 0x100fe400078e0a04 */
[----:B------:R-:W-:Y:S02]  /*5f90*/  @!P3 IMAD.IADD R6, R6, 0x1, -R4 ;  /* 0x000000010606b824 */ /* 0x000fe400078e0a04 */
[----:B------:R-:W-:Y:S02]  /*5fa0*/  IMAD R8, R4, R8, R10 ;  /* 0x0000000804087224 */ /* 0x000fe400078e020a */
[----:B------:R-:W-:-:S02]  /*5fb0*/  IMAD.MOV.U32 R10, RZ, RZ, R13 ;  /* 0x000000ffff0a7224 */ /* 0x000fc400078e000d */
[--C-:B------:R-:W-:Y:S01]  /*5fc0*/  @!P4 IMAD.IADD R2, R2, 0x1, -R4.reuse ;  /* 0x000000010202c824 */ /* 0x100fe200078e0a04 */
[C---:B------:R-:W-:Y:S01]  /*5fd0*/  ISETP.GT.U32.AND P0, PT, R4.reuse, R3, PT ;  /* 0x000000030400720c */ /* 0x040fe20003f04070 */
[----:B------:R-:W-:Y:S02]  /*5fe0*/  @!P1 IMAD.IADD R9, R9, 0x1, -R4 ;  /* 0x0000000109099824 */ /* 0x000fe400078e0a04 */
[----:B------:R-:W-:Y:S02]  /*5ff0*/  IMAD.MOV.U32 R65, RZ, RZ, R6 ;  /* 0x000000ffff417224 */ /* 0x000fe400078e0006 */
[----:B------:R-:W-:Y:S01]  /*6000*/  IMAD.HI.U32 R6, R5, R10, RZ ;  /* 0x0000000a05067227 */ /* 0x000fe200078e00ff */
[C---:B------:R-:W-:Y:S02]  /*6010*/  ISETP.GT.U32.AND P4, PT, R4.reuse, R2, PT ;  /* 0x000000020400720c */ /* 0x040fe40003f84070 */
[----:B------:R-:W-:Y:S01]  /*6020*/  ISETP.GT.U32.AND P1, PT, R4, R8, PT ;  /* 0x000000080400720c */ /* 0x000fe20003f24070 */
[----:B------:R-:W-:-:S02]  /*6030*/  VIADD R11, R0, 0x27 ;  /* 0x00000027000b7836 */ /* 0x000fc40000000000 */
[----:B------:R-:W-:Y:S02]  /*6040*/  IMAD.MOV.U32 R17, RZ, RZ, R9 ;  /* 0x000000ffff117224 */ /* 0x000fe400078e0009 */
[----:B------:R-:W-:Y:S01]  /*6050*/  IMAD.MOV R9, RZ, RZ, -R6 ;  /* 0x000000ffff097224 */ /* 0x000fe200078e0a06 */
[----:B------:R-:W-:Y:S02]  /*6060*/  ISETP.GE.AND P3, PT, R15, RZ, PT ;  /* 0x000000ff0f00720c */ /* 0x000fe40003f66270 */
[----:B------:R-:W-:Y:S01]  /*6070*/  IABS R15, R11 ;  /* 0x0000000b000f7213 */ /* 0x000fe20000000000 */
[----:B------:R-:W-:Y:S02]  /*6080*/  IMAD R9, R4, R9, R10 ;  /* 0x0000000904097224 */ /* 0x000fe400078e020a */
[----:B------:R-:W-:Y:S01]  /*6090*/  @!P5 IMAD.MOV R65, RZ, RZ, -R65 ;  /* 0x000000ffff41d224 */ /* 0x000fe200078e0a41 */
[----:B------:R-:W-:Y:S01]  /*60a0*/  ISETP.GE.AND P5, PT, R16, RZ, PT ;  /* 0x000000ff1000720c */ /* 0x000fe20003fa6270 */
[----:B------:R-:W-:-:S02]  /*60b0*/  IMAD.MOV.U32 R13, RZ, RZ, R15 ;  /* 0x000000ffff0d7224 */ /* 0x000fc400078e000f */
[--C-:B------:R-:W-:Y:S01]  /*60c0*/  @!P0 IMAD.IADD R3, R3, 0x1, -R4.reuse ;  /* 0x0000000103038824 */ /* 0x100fe200078e0a04 */
[----:B------:R-:W-:Y:S01]  /*60d0*/  ISETP.GT.U32.AND P0, PT, R4, R9, PT ;  /* 0x000000090400720c */ /* 0x000fe20003f04070 */
[----:B------:R-:W-:Y:S02]  /*60e0*/  @!P4 IMAD.IADD R2, R2, 0x1, -R4 ;  /* 0x000000010202c824 */ /* 0x000fe400078e0a04 */
[----:B------:R-:W-:-:S04]  /*60f0*/  IMAD.HI.U32 R6, R5, R13, RZ ;  /* 0x0000000d05067227 */ /* 0x000fc800078e00ff */
[----:B------:R-:W-:Y:S02]  /*6100*/  @!P1 IMAD.IADD R8, R8, 0x1, -R4 ;  /* 0x0000000108089824 */ /* 0x000fe400078e0a04 */
[----:B------:R-:W-:Y:S01]  /*6110*/  IMAD.MOV.U32 R15, RZ, RZ, R2 ;  /* 0x000000ffff0f7224 */ /* 0x000fe200078e0002 */
[----:B------:R-:W-:Y:S01]  /*6120*/  ISETP.GE.AND P4, PT, R12, RZ, PT ;  /* 0x000000ff0c00720c */ /* 0x000fe20003f86270 */
[----:B------:R-:W-:Y:S01]  /*6130*/  IMAD.MOV R2, RZ, RZ, -R6 ;  /* 0x000000ffff027224 */ /* 0x000fe200078e0a06 */
[----:B------:R-:W-:Y:S01]  /*6140*/  ISETP.GT.U32.AND P1, PT, R4, R8, PT ;  /* 0x000000080400720c */ /* 0x000fe20003f24070 */
[C---:B------:R-:W-:Y:S02]  /*6150*/  VIADD R6, R0.reuse, 0x28 ;  /* 0x0000002800067836 */ /* 0x040fe40000000000 */
[----:B------:R-:W-:Y:S02]  /*6160*/  IMAD.MOV.U32 R10, RZ, RZ, R3 ;  /* 0x000000ffff0a7224 */ /* 0x000fe400078e0003 */
[----:B------:R-:W-:Y:S01]  /*6170*/  VIADD R12, R0, 0x29 ;  /* 0x00000029000c7836 */ /* 0x000fe20000000000 */
[----:B------:R-:W-:Y:S01]  /*6180*/  IABS R3, R6 ;  /* 0x0000000600037213 */ /* 0x000fe20000000000 */
[----:B------:R-:W-:Y:S01]  /*6190*/  @!P5 IMAD.MOV R10, RZ, RZ, -R10 ;  /* 0x000000ffff0ad224 */ /* 0x000fe200078e0a0a */
[----:B------:R-:W-:Y:S01]  /*61a0*/  ISETP.GE.AND P5, PT, R6, RZ, PT ;  /* 0x000000ff0600720c */ /* 0x000fe20003fa6270 */
[----:B------:R-:W-:Y:S01]  /*61b0*/  @!P0 IMAD.IADD R9, R9, 0x1, -R4 ;  /* 0x0000000109098824 */ /* 0x000fe200078e0a04 */
[----:B------:R-:W-:Y:S01]  /*61c0*/  IABS R6, R12 ;  /* 0x0000000c00067213 */ /* 0x000fe20000000000 */
[----:B------:R-:W-:Y:S01]  /*61d0*/  @!P6 IMAD.MOV R17, RZ, RZ, -R17 ;  /* 0x000000ffff11e224 */ /* 0x000fe200078e0a11 */
[----:B------:R-:W-:Y:S01]  /*61e0*/  ISETP.GE.AND P6, PT, R14, RZ, PT ;  /* 0x000000ff0e00720c */ /* 0x000fe20003fc6270 */
[C---:B------:R-:W-:Y:S01]  /*61f0*/  IMAD R2, R4.reuse, R2, R13 ;  /* 0x0000000204027224 */ /* 0x040fe200078e020d */
[----:B------:R-:W-:Y:S01]  /*6200*/  ISETP.GT.U32.AND P0, PT, R4, R9, PT ;  /* 0x000000090400720c */ /* 0x000fe20003f04070 */
[----:B------:R-:W-:-:S04]  /*6210*/  IMAD.HI.U32 R14, R5, R3, RZ ;  /* 0x00000003050e7227 */ /* 0x000fc800078e00ff */
[----:B------:R-:W-:-:S04]  /*6220*/  IMAD.HI.U32 R13, R5, R6, RZ ;  /* 0x00000006050d7227 */ /* 0x000fc800078e00ff */
[----:B------:R-:W-:Y:S01]  /*6230*/  @!P1 IMAD.IADD R8, R8, 0x1, -R4 ;  /* 0x0000000108089824 */ /* 0x000fe200078e0a04 */
[C---:B------:R-:W-:Y:S01]  /*6240*/  ISETP.GT.U32.AND P1, PT, R4.reuse, R2, PT ;  /* 0x000000020400720c */ /* 0x040fe20003f24070 */
[----:B------:R-:W-:Y:S02]  /*6250*/  IMAD.MOV R16, RZ, RZ, -R14 ;  /* 0x000000ffff107224 */ /* 0x000fe400078e0a0e */
[----:B------:R-:W-:Y:S02]  /*6260*/  IMAD.MOV R14, RZ, RZ, -R13 ;  /* 0x000000ffff0e7224 */ /* 0x000fe400078e0a0d */
[C---:B------:R-:W-:Y:S02]  /*6270*/  IMAD R3, R4.reuse, R16, R3 ;  /* 0x0000001004037224 */ /* 0x040fe400078e0203 */
[----:B------:R-:W-:Y:S02]  /*6280*/  IMAD R6, R4, R14, R6 ;  /* 0x0000000e04067224 */ /* 0x000fe400078e0206 */
[----:B------:R-:W-:-:S02]  /*6290*/  IMAD.MOV.U32 R18, RZ, RZ, R8 ;  /* 0x000000ffff127224 */ /* 0x000fc400078e0008 */
[----:B------:R-:W-:Y:S01]  /*62a0*/  @!P0 IMAD.IADD R9, R9, 0x1, -R4 ;  /* 0x0000000109098824 */ /* 0x000fe200078e0a04 */
[C---:B------:R-:W-:Y:S01]  /*62b0*/  ISETP.GT.U32.AND P0, PT, R4.reuse, R3, PT ;  /* 0x000000030400720c */ /* 0x040fe20003f04070 */
[----:B------:R-:W-:Y:S01]  /*62c0*/  @!P6 IMAD.MOV R18, RZ, RZ, -R18 ;  /* 0x000000ffff12e224 */ /* 0x000fe200078e0a12 */
[----:B------:R-:W-:Y:S01]  /*62d0*/  ISETP.GT.U32.AND P6, PT, R4, R6, PT ;  /* 0x000000060400720c */ /* 0x000fe20003fc4070 */
[----:B------:R-:W-:Y:S01]  /*62e0*/  @!P3 IMAD.MOV R15, RZ, RZ, -R15 ;  /* 0x000000ffff0fb224 */ /* 0x000fe200078e0a0f */
[----:B------:R-:W-:Y:S01]  /*62f0*/  STL [R1+0xe4], R20 ;  /* 0x0000e41401007387 */ /* 0x000fe20000100800 */
[----:B------:R-:W-:Y:S02]  /*6300*/  @!P1 IMAD.IADD R2, R2, 0x1, -R4 ;  /* 0x0000000102029824 */ /* 0x000fe400078e0a04 */
[----:B------:R-:W-:Y:S01]  /*6310*/  VIADD R22, R0, 0x2b ;  /* 0x0000002b00167836 */ /* 0x000fe20000000000 */
[----:B------:R-:W-:Y:S02]  /*6320*/  STL [R1+0xe0], R19 ;  /* 0x0000e01301007387 */ /* 0x000fe40000100800 */
[----:B------:R-:W-:-:S02]  /*6330*/  ISETP.GT.U32.AND P1, PT, R4, R2, PT ;  /* 0x000000020400720c */ /* 0x000fc40003f24070 */
[----:B------:R0:W-:Y:S04]  /*6340*/  STL [R1+0xdc], R17 ;  /* 0x0000dc1101007387 */ /* 0x0001e80000100800 */
[----:B------:R1:W-:Y:S04]  /*6350*/  STL [R1+0xd8], R15 ;  /* 0x0000d80f01007387 */ /* 0x0003e80000100800 */
[----:B------:R2:W-:Y:S01]  /*6360*/  STL [R1+0x1c], R10 ;  /* 0x00001c0a01007387 */ /* 0x0005e20000100800 */
[----:B------:R-:W-:Y:S01]  /*6370*/  ISETP.GE.AND P3, PT, R11, RZ, PT ;  /* 0x000000ff0b00720c */ /* 0x000fe20003f66270 */
[----:B0-----:R-:W-:Y:S01]  /*6380*/  IMAD.MOV.U32 R17, RZ, RZ, R9 ;  /* 0x000000ffff117224 */ /* 0x001fe200078e0009 */
[----:B-1----:R-:W-:Y:S01]  /*6390*/  IABS R15, R22 ;  /* 0x00000016000f7213 */ /* 0x002fe20000000000 */
[----:B--2---:R-:W-:-:S02]  /*63a0*/  VIADD R10, R0, 0x2a ;  /* 0x0000002a000a7836 */ /* 0x004fc40000000000 */
[--C-:B------:R-:W-:Y:S02]  /*63b0*/  @!P0 IMAD.IADD R3, R3, 0x1, -R4.reuse ;  /* 0x0000000103038824 */ /* 0x100fe400078e0a04 */
[----:B------:R-:W-:Y:S01]  /*63c0*/  @!P6 IMAD.IADD R6, R6, 0x1, -R4 ;  /* 0x000000010606e824 */ /* 0x000fe200078e0a04 */
[----:B------:R-:W-:Y:S01]  /*63d0*/  IABS R11, R10 ;  /* 0x0000000a000b7213 */ /* 0x000fe20000000000 */
[----:B------:R-:W-:Y:S01]  /*63e0*/  IMAD.MOV.U32 R13, RZ, RZ, R15 ;  /* 0x000000ffff0d7224 */ /* 0x000fe200078e000f */
[----:B------:R0:W-:Y:S01]  /*63f0*/  STL [R1+0x18], R18 ;  /* 0x0000181201007387 */ /* 0x0001e20000100800 */
[----:B------:R-:W-:Y:S01]  /*6400*/  @!P4 IMAD.MOV R17, RZ, RZ, -R17 ;  /* 0x000000ffff11c224 */ /* 0x000fe200078e0a11 */
[C---:B------:R-:W-:Y:S01]  /*6410*/  ISETP.GT.U32.AND P0, PT, R4.reuse, R3, PT ;  /* 0x000000030400720c */ /* 0x040fe20003f04070 */
[----:B------:R-:W-:Y:S01]  /*6420*/  IMAD.HI.U32 R14, R5, R11, RZ ;  /* 0x0000000b050e7227 */ /* 0x000fe200078e00ff */
[----:B------:R-:W-:-:S03]  /*6430*/  ISETP.GT.U32.AND P6, PT, R4, R6, PT ;  /* 0x000000060400720c */ /* 0x000fc60003fc4070 */
[----:B------:R-:W-:-:S04]  /*6440*/  IMAD.HI.U32 R15, R5, R13, RZ ;  /* 0x0000000d050f7227 */ /* 0x000fc800078e00ff */
[----:B0-----:R-:W-:Y:S01]  /*6450*/  VIADD R18, R0, 0x2c ;  /* 0x0000002c00127836 */ /* 0x001fe20000000000 */
[----:B------:R0:W-:Y:S01]  /*6460*/  STL [R1+0x14], R17 ;  /* 0x0000141101007387 */ /* 0x0001e20000100800 */
[----:B------:R-:W-:Y:S01]  /*6470*/  @!P1 IMAD.IADD R2, R2, 0x1, -R4 ;  /* 0x0000000102029824 */ /* 0x000fe200078e0a04 */
[----:B------:R-:W-:Y:S01]  /*6480*/  ISETP.GE.AND P1, PT, R10, RZ, PT ;  /* 0x000000ff0a00720c */ /* 0x000fe20003f26270 */
[----:B------:R-:W-:Y:S01]  /*6490*/  IMAD.MOV R8, RZ, RZ, -R14 ;  /* 0x000000ffff087224 */ /* 0x000fe200078e0a0e */
[----:B------:R-:W-:Y:S01]  /*64a0*/  IABS R10, R18 ;  /* 0x00000012000a7213 */ /* 0x000fe20000000000 */
[----:B------:R-:W-:Y:S02]  /*64b0*/  IMAD.MOV R9, RZ, RZ, -R15 ;  /* 0x000000ffff097224 */ /* 0x000fe400078e0a0f */
[----:B0-----:R-:W-:Y:S02]  /*64c0*/  VIADD R17, R0, 0x2d ;  /* 0x0000002d00117836 */ /* 0x001fe40000000000 */
[----:B------:R-:W-:-:S02]  /*64d0*/  IMAD R8, R4, R8, R11 ;  /* 0x0000000804087224 */ /* 0x000fc400078e020b */
[----:B------:R-:W-:Y:S01]  /*64e0*/  IMAD R9, R4, R9, R13 ;  /* 0x0000000904097224 */ /* 0x000fe200078e020d */
[----:B------:R-:W-:Y:S01]  /*64f0*/  IABS R11, R17 ;  /* 0x00000011000b7213 */ /* 0x000fe20000000000 */
[----:B------:R-:W-:-:S04]  /*6500*/  IMAD.HI.U32 R16, R5, R10, RZ ;  /* 0x0000000a05107227 */ /* 0x000fc800078e00ff */
[--C-:B------:R-:W-:Y:S01]  /*6510*/  @!P0 IMAD.IADD R3, R3, 0x1, -R4.reuse ;  /* 0x0000000103038824 */ /* 0x100fe200078e0a04 */
[----:B------:R-:W-:Y:S01]  /*6520*/  ISETP.GT.U32.AND P0, PT, R4, R8, PT ;  /* 0x000000080400720c */ /* 0x000fe20003f04070 */
[----:B------:R-:W-:Y:S01]  /*6530*/  @!P6 IMAD.IADD R6, R6, 0x1, -R4 ;  /* 0x000000010606e824 */ /* 0x000fe200078e0a04 */
[----:B------:R-:W-:Y:S01]  /*6540*/  ISETP.GT.U32.AND P6, PT, R4, R9, PT ;  /* 0x000000090400720c */ /* 0x000fe20003fc4070 */
[----:B------:R-:W-:Y:S02]  /*6550*/  IMAD.MOV R16, RZ, RZ, -R16 ;  /* 0x000000ffff107224 */ /* 0x000fe400078e0a10 */
[----:B------:R-:W-:-:S04]  /*6560*/  IMAD.HI.U32 R19, R5, R11, RZ ;  /* 0x0000000b05137227 */ /* 0x000fc800078e00ff */
[----:B------:R-:W-:Y:S02]  /*6570*/  IMAD R10, R4, R16, R10 ;  /* 0x00000010040a7224 */ /* 0x000fe400078e020a */
[----:B------:R-:W-:Y:S02]  /*6580*/  IMAD.MOV R16, RZ, RZ, -R19 ;  /* 0x000000ffff107224 */ /* 0x000fe400078e0a13 */
[----:B------:R-:W-:Y:S02]  /*6590*/  VIADD R15, R0, 0x2e ;  /* 0x0000002e000f7836 */ /* 0x000fe40000000000 */
[----:B------:R-:W-:Y:S01]  /*65a0*/  IMAD R11, R4, R16, R11 ;  /* 0x00000010040b7224 */ /* 0x000fe200078e020b */
[----:B------:R-:W-:Y:S01]  /*65b0*/  ISETP.GE.AND P4, PT, R12, RZ, PT ;  /* 0x000000ff0c00720c */ /* 0x000fe20003f86270 */
[--C-:B------:R-:W-:Y:S01]  /*65c0*/  @!P0 IMAD.IADD R8, R8, 0x1, -R4.reuse ;  /* 0x0000000108088824 */ /* 0x100fe200078e0a04 */
[----:B------:R-:W-:Y:S01]  /*65d0*/  IABS R12, R15 ;  /* 0x0000000f000c7213 */ /* 0x000fe20000000000 */
[----:B------:R-:W-:Y:S01]  /*65e0*/  @!P6 IMAD.IADD R9, R9, 0x1, -R4 ;  /* 0x000000010909e824 */ /* 0x000fe200078e0a04 */
[----:B------:R-:W-:-:S02]  /*65f0*/  ISETP.GT.U32.AND P0, PT, R4, R10, PT ;  /* 0x0000000a0400720c */ /* 0x000fc40003f04070 */
[----:B------:R-:W-:Y:S01]  /*6600*/  ISETP.GT.U32.AND P6, PT, R4, R11, PT ;  /* 0x0000000b0400720c */ /* 0x000fe20003fc4070 */
[C---:B------:R-:W-:Y:S02]  /*6610*/  VIADD R20, R0.reuse, 0x2f ;  /* 0x0000002f00147836 */ /* 0x040fe40000000000 */
[----:B------:R-:W-:Y:S02]  /*6620*/  VIADD R21, R0, 0x30 ;  /* 0x0000003000157836 */ /* 0x000fe40000000000 */
[----:B------:R-:W-:Y:S01]  /*6630*/  IMAD.HI.U32 R24, R5, R12, RZ ;  /* 0x0000000c05187227 */ /* 0x000fe200078e00ff */
[----:B------:R-:W-:Y:S02]  /*6640*/  IABS R13, R20 ;  /* 0x00000014000d7213 */ /* 0x000fe40000000000 */
[----:B------:R-:W-:Y:S01]  /*6650*/  IABS R14, R21 ;  /* 0x00000015000e7213 */ /* 0x000fe20000000000 */
[----:B------:R-:W-:Y:S02]  /*6660*/  IMAD.MOV R19, RZ, RZ, -R24 ;  /* 0x000000ffff137224 */ /* 0x000fe400078e0a18 */
[----:B------:R-:W-:Y:S01]  /*6670*/  @!P0 IMAD.IADD R10, R10, 0x1, -R4 ;  /* 0x000000010a0a8824 */ /* 0x000fe200078e0a04 */
[C---:B------:R-:W-:Y:S01]  /*6680*/  ISETP.GT.U32.AND P0, PT, R4.reuse, R8, PT ;  /* 0x000000080400720c */ /* 0x040fe20003f04070 */
[----:B------:R-:W-:-:S02]  /*6690*/  IMAD R12, R4, R19, R12 ;  /* 0x00000013040c7224 */ /* 0x000fc400078e020c */
[----:B------:R-:W-:Y:S02]  /*66a0*/  @!P6 IMAD.IADD R11, R11, 0x1, -R4 ;  /* 0x000000010b0be824 */ /* 0x000fe400078e0a04 */
[----:B------:R-:W-:Y:S02]  /*66b0*/  IMAD.MOV.U32 R58, RZ, RZ, R6 ;  /* 0x000000ffff3a7224 */ /* 0x000fe400078e0006 */
[----:B------:R-:W-:Y:S01]  /*66c0*/  IMAD.HI.U32 R23, R5, R13, RZ ;  /* 0x0000000d05177227 */ /* 0x000fe200078e00ff */
[----:B------:R-:W-:-:S03]  /*66d0*/  ISETP.GT.U32.AND P6, PT, R4, R11, PT ;  /* 0x0000000b0400720c */ /* 0x000fc60003fc4070 */
[----:B------:R-:W-:-:S04]  /*66e0*/  IMAD.HI.U32 R25, R5, R14, RZ ;  /* 0x0000000e05197227 */ /* 0x000fc800078e00ff */
[----:B------:R-:W-:Y:S02]  /*66f0*/  IMAD.MOV.U32 R32, RZ, RZ, R2 ;  /* 0x000000ffff207224 */ /* 0x000fe400078e0002 */
[----:B------:R-:W-:Y:S01]  /*6700*/  @!P4 IMAD.MOV R58, RZ, RZ, -R58 ;  /* 0x000000ffff3ac224 */ /* 0x000fe200078e0a3a */
[----:B------:R-:W-:Y:S01]  /*6710*/  ISETP.GT.U32.AND P4, PT, R4, R12, PT ;  /* 0x0000000c0400720c */ /* 0x000fe20003f84070 */
[----:B------:R-:W-:Y:S02]  /*6720*/  IMAD.MOV R16, RZ, RZ, -R23 ;  /* 0x000000ffff107224 */ /* 0x000fe400078e0a17 */
[----:B------:R-:W-:Y:S02]  /*6730*/  IMAD.MOV R23, RZ, RZ, -R25 ;  /* 0x000000ffff177224 */ /* 0x000fe400078e0a19 */
[----:B------:R-:W-:Y:S02]  /*6740*/  VIADD R19, R0, 0x31 ;  /* 0x0000003100137836 */ /* 0x000fe40000000000 */
[----:B------:R-:W-:-:S02]  /*6750*/  IMAD.MOV.U32 R54, RZ, RZ, R3 ;  /* 0x000000ffff367224 */ /* 0x000fc400078e0003 */
[----:B------:R-:W-:Y:S01]  /*6760*/  @!P3 IMAD.MOV R32, RZ, RZ, -R32 ;  /* 0x000000ffff20b224 */ /* 0x000fe200078e0a20 */
[C---:B------:R-:W-:Y:S01]  /*6770*/  ISETP.GT.U32.AND P3, PT, R4.reuse, R9, PT ;  /* 0x000000090400720c */ /* 0x040fe20003f64070 */
[C---:B------:R-:W-:Y:S01]  /*6780*/  IMAD R14, R4.reuse, R23, R14 ;  /* 0x00000017040e7224 */ /* 0x040fe200078e020e */
[----:B------:R-:W-:Y:S01]  /*6790*/  IABS R23, R19 ;  /* 0x0000001300177213 */ /* 0x000fe20000000000 */
[----:B------:R-:W-:Y:S01]  /*67a0*/  @!P5 IMAD.MOV R54, RZ, RZ, -R54 ;  /* 0x000000ffff36d224 */ /* 0x000fe200078e0a36 */
[C---:B------:R-:W-:Y:S01]  /*67b0*/  ISETP.GT.U32.AND P5, PT, R4.reuse, R10, PT ;  /* 0x0000000a0400720c */ /* 0x040fe20003fa4070 */
[----:B------:R-:W-:Y:S02]  /*67c0*/  IMAD R13, R4, R16, R13 ;  /* 0x00000010040d7224 */ /* 0x000fe400078e020d */
[----:B------:R-:W-:Y:S02]  /*67d0*/  VIADD R16, R0, 0x32 ;  /* 0x0000003200107836 */ /* 0x000fe40000000000 */
[----:B------:R-:W-:-:S02]  /*67e0*/  @!P0 IMAD.IADD R8, R8, 0x1, -R4 ;  /* 0x0000000108088824 */ /* 0x000fc400078e0a04 */
[----:B------:R-:W-:Y:S01]  /*67f0*/  IMAD.MOV.U32 R3, RZ, RZ, R23 ;  /* 0x000000ffff037224 */ /* 0x000fe200078e0017 */
[----:B------:R-:W-:Y:S01]  /*6800*/  IABS R2, R16 ;  /* 0x0000001000027213 */ /* 0x000fe20000000000 */
[--C-:B------:R-:W-:Y:S01]  /*6810*/  @!P6 IMAD.IADD R11, R11, 0x1, -R4.reuse ;  /* 0x000000010b0be824 */ /* 0x100fe200078e0a04 */
[----:B------:R-:W-:Y:S01]  /*6820*/  ISETP.GE.AND P6, PT, R18, RZ, PT ;  /* 0x000000ff1200720c */ /* 0x000fe20003fc6270 */
[----:B------:R-:W-:Y:S02]  /*6830*/  @!P4 IMAD.IADD R12, R12, 0x1, -R4 ;  /* 0x000000010c0cc824 */ /* 0x000fe400078e0a04 */
[----:B------:R-:W-:Y:S02]  /*6840*/  IMAD.MOV.U32 R25, RZ, RZ, R8 ;  /* 0x000000ffff197224 */ /* 0x000fe400078e0008 */
[----:B------:R-:W-:-:S04]  /*6850*/  IMAD.HI.U32 R6, R5, R3, RZ ;  /* 0x0000000305067227 */ /* 0x000fc800078e00ff */
[----:B------:R-:W-:Y:S01]  /*6860*/  @!P3 IMAD.IADD R9, R9, 0x1, -R4 ;  /* 0x000000010909b824 */ /* 0x000fe200078e0a04 */
[----:B------:R-:W-:Y:S01]  /*6870*/  ISETP.GE.AND P3, PT, R22, RZ, PT ;  /* 0x000000ff1600720c */ /* 0x000fe20003f66270 */
[----:B------:R-:W-:Y:S01]  /*6880*/  @!P1 IMAD.MOV R25, RZ, RZ, -R25 ;  /* 0x000000ffff199224 */ /* 0x000fe200078e0a19 */
[C---:B------:R-:W-:Y:S01]  /*6890*/  ISETP.GT.U32.AND P1, PT, R4.reuse, R12, PT ;  /* 0x0000000c0400720c */ /* 0x040fe20003f24070 */
[----:B------:R-:W-:Y:S01]  /*68a0*/  IMAD.HI.U32 R22, R5, R2, RZ ;  /* 0x0000000205167227 */ /* 0x000fe200078e00ff */
[----:B------:R-:W-:-:S03]  /*68b0*/  ISETP.GT.U32.AND P0, PT, R4, R13, PT ;  /* 0x0000000d0400720c */ /* 0x000fc60003f04070 */
[----:B------:R-:W-:Y:S02]  /*68c0*/  @!P5 IMAD.IADD R10, R10, 0x1, -R4 ;  /* 0x000000010a0ad824 */ /* 0x000fe400078e0a04 */
[----:B------:R-:W-:Y:S01]  /*68d0*/  IMAD.MOV R6, RZ, RZ, -R6 ;  /* 0x000000ffff067224 */ /* 0x000fe200078e0a06 */
[----:B------:R-:W-:Y:S01]  /*68e0*/  ISETP.GE.AND P4, PT, R17, RZ, PT ;  /* 0x000000ff1100720c */ /* 0x000fe20003f86270 */
[----:B------:R-:W-:Y:S02]  /*68f0*/  IMAD.MOV.U32 R24, RZ, RZ, R9 ;  /* 0x000000ffff187224 */ /* 0x000fe400078e0009 */
[----:B------:R-:W-:Y:S02]  /*6900*/  IMAD.MOV R18, RZ, RZ, -R22 ;  /* 0x000000ffff127224 */ /* 0x000fe400078e0a16 */
[C---:B------:R-:W-:Y:S02]  /*6910*/  IMAD R3, R4.reuse, R6, R3 ;  /* 0x0000000604037224 */ /* 0x040fe400078e0203 */
[----:B------:R-:W-:Y:S01]  /*6920*/  IMAD.MOV.U32 R9, RZ, RZ, R10 ;  /* 0x000000ffff097224 */ /* 0x000fe200078e000a */
[C---:B------:R-:W-:Y:S01]  /*6930*/  ISETP.GT.U32.AND P5, PT, R4.reuse, R14, PT ;  /* 0x0000000e0400720c */ /* 0x040fe20003fa4070 */
[----:B------:R-:W-:-:S02]  /*6940*/  IMAD R2, R4, R18, R2 ;  /* 0x0000001204027224 */ /* 0x000fc400078e0202 */
[----:B------:R-:W-:Y:S01]  /*6950*/  @!P6 IMAD.MOV R9, RZ, RZ, -R9 ;  /* 0x000000ffff09e224 */ /* 0x000fe200078e0a09 */
[----:B------:R-:W-:Y:S01]  /*6960*/  ISETP.GT.U32.AND P6, PT, R4, R3, PT ;  /* 0x000000030400720c */ /* 0x000fe20003fc4070 */
[--C-:B------:R-:W-:Y:S01]  /*6970*/  @!P1 IMAD.IADD R12, R12, 0x1, -R4.reuse ;  /* 0x000000010c0c9824 */ /* 0x100fe200078e0a04 */
[----:B------:R-:W-:Y:S01]  /*6980*/  ISETP.GT.U32.AND P1, PT, R4, R2, PT ;  /* 0x000000020400720c */ /* 0x000fe20003f24070 */
[----:B------:R-:W-:Y:S02]  /*6990*/  IMAD.MOV.U32 R8, RZ, RZ, R11 ;  /* 0x000000ffff087224 */ /* 0x000fe400078e000b */
[----:B------:R-:W-:Y:S02]  /*69a0*/  @!P0 IMAD.IADD R13, R13, 0x1, -R4 ;  /* 0x000000010d0d8824 */ /* 0x000fe400078e0a04 */
[----:B------:R-:W-:Y:S01]  /*69b0*/  @!P3 IMAD.MOV R24, RZ, RZ, -R24 ;  /* 0x000000ffff18b224 */ /* 0x000fe200078e0a18 */
[----:B------:R-:W-:Y:S01]  /*69c0*/  ISETP.GE.AND P0, PT, R15, RZ, PT ;  /* 0x000000ff0f00720c */ /* 0x000fe20003f06270 */
[----:B------:R-:W-:Y:S01]  /*69d0*/  @!P4 IMAD.MOV R8, RZ, RZ, -R8 ;  /* 0x000000ffff08c224 */ /* 0x000fe200078e0a08 */
[----:B------:R-:W-:Y:S01]  /*69e0*/  STL [R1+0x10], R32 ;  /* 0x0000102001007387 */ /* 0x000fe20000100800 */
[----:B------:R-:W-:Y:S01]  /*69f0*/  VIADD R15, R0, 0x33 ;  /* 0x00000033000f7836 */ /* 0x000fe20000000000 */
[----:B------:R-:W-:-:S02]  /*6a00*/  ISETP.GT.U32.AND P3, PT, R4, R13, PT ;  /* 0x0000000d0400720c */ /* 0x000fc40003f64070 */
[----:B------:R-:W-:Y:S01]  /*6a10*/  STL [R1+0xc], R25 ;  /* 0x00000c1901007387 */ /* 0x000fe20000100800 */
[----:B------:R-:W-:-:S03]  /*6a20*/  @!P5 IMAD.IADD R14, R14, 0x1, -R4 ;  /* 0x000000010e0ed824 */ /* 0x000fc600078e0a04 */
[----:B------:R-:W-:Y:S01]  /*6a30*/  STL [R1+0x8], R24 ;  /* 0x0000081801007387 */ /* 0x000fe20000100800 */
[----:B------:R-:W-:-:S03]  /*6a40*/  @!P6 IMAD.IADD R3, R3, 0x1, -R4 ;  /* 0x000000010303e824 */ /* 0x000fc600078e0a04 */
[----:B------:R-:W-:Y:S04]  /*6a50*/  STL [R1+0x4], R9 ;  /* 0x0000040901007387 */ /* 0x000fe80000100800 */
[----:B------:R0:W-:Y:S01]  /*6a60*/  STL [R1], R8 ;  /* 0x0000000801007387 */ /* 0x0001e20000100800 */
[----:B------:R-:W-:Y:S01]  /*6a70*/  ISETP.GT.U32.AND P5, PT, R4, R14, PT ;  /* 0x0000000e0400720c */ /* 0x000fe20003fa4070 */
[----:B------:R-:W-:Y:S01]  /*6a80*/  @!P1 IMAD.IADD R2, R2, 0x1, -R4 ;  /* 0x0000000102029824 */ /* 0x000fe200078e0a04 */
[----:B------:R-:W-:Y:S02]  /*6a90*/  ISETP.GT.U32.AND P1, PT, R4, R3, PT ;  /* 0x000000030400720c */ /* 0x000fe40003f24070 */
[----:B0-----:R-:W-:Y:S01]  /*6aa0*/  IABS R8, R15 ;  /* 0x0000000f00087213 */ /* 0x001fe20000000000 */
[----:B------:R-:W-:-:S04]  /*6ab0*/  VIADD R6, R0, 0x34 ;  /* 0x0000003400067836 */ /* 0x000fc80000000000 */
[----:B------:R-:W-:-:S04]  /*6ac0*/  IMAD.HI.U32 R11, R5, R8, RZ ;  /* 0x00000008050b7227 */ /* 0x000fc800078e00ff */
[----:B------:R-:W-:Y:S02]  /*6ad0*/  IMAD.MOV R11, RZ, RZ, -R11 ;  /* 0x000000ffff0b7224 */ /* 0x000fe400078e0a0b */
[----:B------:R-:W-:Y:S01]  /*6ae0*/  @!P3 IMAD.IADD R13, R13, 0x1, -R4 ;  /* 0x000000010d0db824 */ /* 0x000fe200078e0a04 */
[----:B------:R-:W-:Y:S01]  /*6af0*/  ISETP.GE.AND P3, PT, R21, RZ, PT ;  /* 0x000000ff1500720c */ /* 0x000fe20003f66270 */
[----:B------:R-:W-:Y:S01]  /*6b00*/  IMAD R8, R4, R11, R8 ;  /* 0x0000000b04087224 */ /* 0x000fe200078e0208 */
[----:B------:R-:W-:Y:S01]  /*6b10*/  IABS R9, R6 ;  /* 0x0000000600097213 */ /* 0x000fe20000000000 */
[--C-:B------:R-:W-:Y:S02]  /*6b20*/  @!P5 IMAD.IADD R14, R14, 0x1, -R4.reuse ;  /* 0x000000010e0ed824 */ /* 0x100fe400078e0a04 */
[----:B------:R-:W-:Y:S01]  /*6b30*/  @!P1 IMAD.IADD R3, R3, 0x1, -R4 ;  /* 0x0000000103039824 */ /* 0x000fe200078e0a04 */
[----:B------:R-:W-:Y:S01]  /*6b40*/  ISETP.GT.U32.AND P1, PT, R4, R8, PT ;  /* 0x000000080400720c */ /* 0x000fe20003f24070 */
[----:B------:R-:W-:Y:S01]  /*6b50*/  IMAD.HI.U32 R10, R5, R9, RZ ;  /* 0x00000009050a7227 */ /* 0x000fe200078e00ff */
[----:B------:R-:W-:-:S03]  /*6b60*/  ISETP.GE.AND P4, PT, R20, RZ, PT ;  /* 0x000000ff1400720c */ /* 0x000fc60003f86270 */
[----:B------:R-:W-:Y:S02]  /*6b70*/  IMAD.MOV.U32 R52, RZ, RZ, R14 ;  /* 0x000000ffff347224 */ /* 0x000fe400078e000e */
[----:B------:R-:W-:Y:S02]  /*6b80*/  IMAD.MOV R10, RZ, RZ, -R10 ;  /* 0x000000ffff0a7224 */ /* 0x000fe400078e0a0a */
[----:B------:R-:W-:Y:S01]  /*6b90*/  @!P3 IMAD.MOV R52, RZ, RZ, -R52 ;  /* 0x000000ffff34b224 */ /* 0x000fe200078e0a34 */
[----:B------:R-:W-:Y:S01]  /*6ba0*/  ISETP.GE.AND P3, PT, R6, RZ, PT ;  /* 0x000000ff0600720c */ /* 0x000fe20003f66270 */
[----:B------:R-:W-:Y:S01]  /*6bb0*/  IMAD R6, R4, R10, R9 ;  /* 0x0000000a04067224 */ /* 0x000fe200078e0209 */
[----:B------:R-:W-:Y:S01]  /*6bc0*/  ISETP.GE.AND P5, PT, R19, RZ, PT ;  /* 0x000000ff1300720c */ /* 0x000fe20003fa6270 */
[----:B------:R-:W-:Y:S02]  /*6bd0*/  VIADD R9, R0, 0x35 ;  /* 0x0000003500097836 */ /* 0x000fe40000000000 */
[----:B------:R-:W-:-:S02]  /*6be0*/  IMAD.MOV.U32 R93, RZ, RZ, R12 ;  /* 0x000000ffff5d7224 */ /* 0x000fc400078e000c */
[----:B------:R-:W-:Y:S01]  /*6bf0*/  IMAD.MOV.U32 R92, RZ, RZ, R13 ;  /* 0x000000ffff5c7224 */ /* 0x000fe200078e000d */
[----:B------:R-:W-:Y:S01]  /*6c00*/  IABS R12, R9 ;  /* 0x00000009000c7213 */ /* 0x000fe20000000000 */
[----:B------:R-:W-:Y:S02]  /*6c10*/  VIADD R10, R0, 0x36 ;  /* 0x00000036000a7836 */ /* 0x000fe40000000000 */
[----:B------:R-:W-:Y:S02]  /*6c20*/  @!P1 IMAD.IADD R8, R8, 0x1, -R4 ;  /* 0x0000000108089824 */ /* 0x000fe400078e0a04 */
[----:B------:R-:W-:Y:S01]  /*6c30*/  @!P4 IMAD.MOV R92, RZ, RZ, -R92 ;  /* 0x000000ffff5cc224 */ /* 0x000fe200078e0a5c */
[----:B------:R-:W-:Y:S01]  /*6c40*/  ISETP.GE.AND P4, PT, R15, RZ, PT ;  /* 0x000000ff0f00720c */ /* 0x000fe20003f86270 */
[----:B------:R-:W-:Y:S01]  /*6c50*/  IMAD.MOV.U32 R57, RZ, RZ, R3 ;  /* 0x000000ffff397224 */ /* 0x000fe200078e0003 */
[----:B------:R-:W-:Y:S01]  /*6c60*/  IABS R13, R10 ;  /* 0x0000000a000d7213 */ /* 0x000fe20000000000 */
[----:B------:R-:W-:Y:S01]  /*6c70*/  IMAD.HI.U32 R15, R5, R12, RZ ;  /* 0x0000000c050f7227 */ /* 0x000fe200078e00ff */
[----:B------:R-:W-:-:S02]  /*6c80*/  ISETP.GT.U32.AND P1, PT, R4, R8, PT ;  /* 0x000000080400720c */ /* 0x000fc40003f24070 */
[----:B------:R-:W-:Y:S01]  /*6c90*/  ISETP.GE.AND P6, PT, R16, RZ, PT ;  /* 0x000000ff1000720c */ /* 0x000fe20003fc6270 */
[----:B------:R-:W-:Y:S01]  /*6ca0*/  @!P5 IMAD.MOV R57, RZ, RZ, -R57 ;  /* 0x000000ffff39d224 */ /* 0x000fe200078e0a39 */
[----:B------:R-:W-:Y:S01]  /*6cb0*/  ISETP.GT.U32.AND P5, PT, R4, R6, PT ;  /* 0x000000060400720c */ /* 0x000fe20003fa4070 */
[----:B------:R-:W-:-:S04]  /*6cc0*/  IMAD.HI.U32 R16, R5, R13, RZ ;  /* 0x0000000d05107227 */ /* 0x000fc800078e00ff */
[----:B------:R-:W-:Y:S02]  /*6cd0*/  IMAD.MOV R3, RZ, RZ, -R15 ;  /* 0x000000ffff037224 */ /* 0x000fe400078e0a0f */
[----:B------:R-:W-:Y:S02]  /*6ce0*/  IMAD.MOV R15, RZ, RZ, -R16 ;  /* 0x000000ffff0f7224 */ /* 0x000fe400078e0a10 */
[C---:B------:R-:W-:Y:S02]  /*6cf0*/  IMAD R12, R4.reuse, R3, R12 ;  /* 0x00000003040c7224 */ /* 0x040fe400078e020c */
[----:B------:R-:W-:Y:S01]  /*6d00*/  @!P0 IMAD.MOV R93, RZ, RZ, -R93 ;  /* 0x000000ffff5d8224 */ /* 0x000fe200078e0a5d */
[C---:B------:R-:W-:Y:S01]  /*6d10*/  ISETP.GT.U32.AND P0, PT, R4.reuse, R2, PT ;  /* 0x000000020400720c */ /* 0x040fe20003f04070 */
[----:B------:R-:W-:Y:S02]  /*6d20*/  IMAD R13, R4, R15, R13 ;  /* 0x0000000f040d7224 */ /* 0x000fe400078e020d */
[--C-:B------:R-:W-:Y:S01]  /*6d30*/  @!P1 IMAD.IADD R8, R8, 0x1, -R4.reuse ;  /* 0x0000000108089824 */ /* 0x100fe200078e0a04 */
[----:B------:R-:W-:Y:S01]  /*6d40*/  ISETP.GT.U32.AND P1, PT, R4, R12, PT ;  /* 0x0000000c0400720c */ /* 0x000fe20003f24070 */
[----:B------:R-:W-:Y:S01]  /*6d50*/  @!P5 IMAD.IADD R6, R6, 0x1, -R4 ;  /* 0x000000010606d824 */ /* 0x000fe200078e0a04 */
[----:B------:R-:W-:Y:S01]  /*6d60*/  ISETP.GT.U32.AND P5, PT, R4, R13, PT ;  /* 0x0000000d0400720c */ /* 0x000fe20003fa4070 */
[----:B------:R-:W-:-:S02]  /*6d70*/  VIADD R14, R0, 0x37 ;  /* 0x00000037000e7836 */ /* 0x000fc40000000000 */
[----:B------:R-:W-:-:S03]  /*6d80*/  VIADD R22, R0, 0x38 ;  /* 0x0000003800167836 */ /* 0x000fc60000000000 */
[----:B------:R-:W-:Y:S01]  /*6d90*/  IABS R11, R14 ;  /* 0x0000000e000b7213 */ /* 0x000fe20000000000 */
[--C-:B------:R-:W-:Y:S01]  /*6da0*/  @!P0 IMAD.IADD R2, R2, 0x1, -R4.reuse ;  /* 0x0000000102028824 */ /* 0x100fe200078e0a04 */
[----:B------:R-:W-:Y:S02]  /*6db0*/  ISETP.GE.AND P0, PT, R9, RZ, PT ;  /* 0x000000ff0900720c */ /* 0x000fe40003f06270 */
[----:B------:R-:W-:Y:S01]  /*6dc0*/  IABS R9, R22 ;  /* 0x0000001600097213 */ /* 0x000fe20000000000 */
[----:B------:R-:W-:Y:S02]  /*6dd0*/  @!P1 IMAD.IADD R12, R12, 0x1, -R4 ;  /* 0x000000010c0c9824 */ /* 0x000fe400078e0a04 */
[----:B------:R-:W-:Y:S01]  /*6de0*/  IMAD.HI.U32 R18, R5, R11, RZ ;  /* 0x0000000b05127227 */ /* 0x000fe200078e00ff */
[----:B------:R-:W-:-:S03]  /*6df0*/  ISETP.GT.U32.AND P1, PT, R4, R6, PT ;  /* 0x000000060400720c */ /* 0x000fc60003f24070 */
[----:B------:R-:W-:Y:S02]  /*6e00*/  IMAD.MOV.U32 R91, RZ, RZ, R2 ;  /* 0x000000ffff5b7224 */ /* 0x000fe400078e0002 */
[----:B------:R-:W-:Y:S01]  /*6e10*/  @!P5 IMAD.IADD R13, R13, 0x1, -R4 ;  /* 0x000000010d0dd824 */ /* 0x000fe200078e0a04 */
[----:B------:R-:W-:Y:S01]  /*6e20*/  ISETP.GT.U32.AND P5, PT, R4, R12, PT ;  /* 0x0000000c0400720c */ /* 0x000fe20003fa4070 */
[----:B------:R-:W-:-:S04]  /*6e30*/  IMAD.HI.U32 R17, R5, R9, RZ ;  /* 0x0000000905117227 */ /* 0x000fc800078e00ff */
[----:B------:R-:W-:Y:S02]  /*6e40*/  IMAD.MOV R2, RZ, RZ, -R18 ;  /* 0x000000ffff027224 */ /* 0x000fe400078e0a12 */
[----:B------:R-:W-:Y:S02]  /*6e50*/  VIADD R19, R0, 0x3a ;  /* 0x0000003a00137836 */ /* 0x000fe40000000000 */
[----:B------:R-:W-:Y:S01]  /*6e60*/  @!P6 IMAD.MOV R91, RZ, RZ, -R91 ;  /* 0x000000ffff5be224 */ /* 0x000fe200078e0a5b */
[----:B------:R-:W-:Y:S01]  /*6e70*/  ISETP.GE.AND P6, PT, R10, RZ, PT ;  /* 0x000000ff0a00720c */ /* 0x000fe20003fc6270 */
[----:B------:R-:W-:Y:S02]  /*6e80*/  VIADD R21, R0, 0x3c ;  /* 0x0000003c00157836 */ /* 0x000fe40000000000 */
[----:B------:R-:W-:Y:S02]  /*6e90*/  IMAD.MOV R10, RZ, RZ, -R17 ;  /* 0x000000ffff0a7224 */ /* 0x000fe400078e0a11 */
[----:B------:R-:W-:Y:S01]  /*6ea0*/  IMAD R11, R4, R2, R11 ;  /* 0x00000002040b7224 */ /* 0x000fe200078e020b */
[----:B------:R-:W-:Y:S01]  /*6eb0*/  IABS R2, R19 ;  /* 0x0000001300027213 */ /* 0x000fe20000000000 */
[----:B------:R-:W-:Y:S01]  /*6ec0*/  VIADD R20, R0, 0x39 ;  /* 0x0000003900147836 */ /* 0x000fe20000000000 */
[----:B------:R-:W-:Y:S01]  /*6ed0*/  IABS R15, R21 ;  /* 0x00000015000f7213 */ /* 0x000fe20000000000 */
[----:B------:R-:W-:-:S02]  /*6ee0*/  IMAD R10, R4, R10, R9 ;  /* 0x0000000a040a7224 */ /* 0x000fc400078e0209 */
[----:B------:R-:W-:Y:S01]  /*6ef0*/  IMAD.MOV.U32 R90, RZ, RZ, R8 ;  /* 0x000000ffff5a7224 */ /* 0x000fe200078e0008 */
[----:B------:R-:W-:Y:S01]  /*6f00*/  IABS R9, R20 ;  /* 0x0000001400097213 */ /* 0x000fe20000000000 */
[----:B------:R-:W-:Y:S02]  /*6f10*/  IMAD.MOV.U32 R8, RZ, RZ, R2 ;  /* 0x000000ffff087224 */ /* 0x000fe400078e0002 */
[--C-:B------:R-:W-:Y:S01]  /*6f20*/  @!P1 IMAD.IADD R6, R6, 0x1, -R4.reuse ;  /* 0x0000000106069824 */ /* 0x100fe200078e0a04 */
[----:B------:R-:W-:Y:S01]  /*6f30*/  ISETP.GT.U32.AND P1, PT, R4, R11, PT ;  /* 0x0000000b0400720c */ /* 0x000fe20003f24070 */
[----:B------:R-:W-:Y:S01]  /*6f40*/  @!P5 IMAD.IADD R12, R12, 0x1, -R4 ;  /* 0x000000010c0cd824 */ /* 0x000fe200078e0a04 */
[----:B------:R-:W-:Y:S01]  /*6f50*/  ISETP.GT.U32.AND P5, PT, R4, R10, PT ;  /* 0x0000000a0400720c */ /* 0x000fe20003fa4070 */
[----:B------:R-:W-:Y:S02]  /*6f60*/  IMAD.MOV.U32 R2, RZ, RZ, R15 ;  /* 0x000000ffff027224 */ /* 0x000fe400078e000f */
[----:B------:R-:W-:-:S04]  /*6f70*/  IMAD.HI.U32 R15, R5, R9, RZ ;  /* 0x00000009050f7227 */ /* 0x000fc800078e00ff */
[----:B------:R-:W-:-:S04]  /*6f80*/  IMAD.HI.U32 R17, R5, R8, RZ ;  /* 0x0000000805117227 */ /* 0x000fc800078e00ff */
[----:B------:R-:W-:Y:S01]  /*6f90*/  @!P4 IMAD.MOV R90, RZ, RZ, -R90 ;  /* 0x000000ffff5ac224 */ /* 0x000fe200078e0a5a */
[C---:B------:R-:W-:Y:S01]  /*6fa0*/  ISETP.GT.U32.AND P4, PT, R4.reuse, R13, PT ;  /* 0x0000000d0400720c */ /* 0x040fe20003f84070 */
[----:B------:R-:W-:Y:S02]  /*6fb0*/  IMAD.MOV R15, RZ, RZ, -R15 ;  /* 0x000000ffff0f7224 */ /* 0x000fe400078e0a0f */
[----:B------:R-:W-:Y:S02]  /*6fc0*/  IMAD.MOV R17, RZ, RZ, -R17 ;  /* 0x000000ffff117224 */ /* 0x000fe400078e0a11 */
[C---:B------:R-:W-:Y:S02]  /*6fd0*/  IMAD R9, R4.reuse, R15, R9 ;  /* 0x0000000f04097224 */ /* 0x040fe400078e0209 */
[C---:B------:R-:W-:Y:S02]  /*6fe0*/  IMAD R8, R4.reuse, R17, R8 ;  /* 0x0000001104087224 */ /* 0x040fe400078e0208 */
[--C-:B------:R-:W-:Y:S01]  /*6ff0*/  @!P1 IMAD.IADD R11, R11, 0x1, -R4.reuse ;  /* 0x000000010b0b9824 */ /* 0x100fe200078e0a04 */
[----:B------:R-:W-:Y:S01]  /*7000*/  ISETP.GT.U32.AND P1, PT, R4, R9, PT ;  /* 0x000000090400720c */ /* 0x000fe20003f24070 */
[----:B------:R-:W-:Y:S01]  /*7010*/  @!P5 IMAD.IADD R10, R10, 0x1, -R4 ;  /* 0x000000010a0ad824 */ /* 0x000fe200078e0a04 */
[----:B------:R-:W-:Y:S01]  /*7020*/  ISETP.GT.U32.AND P5, PT, R4, R8, PT ;  /* 0x000000080400720c */ /* 0x000fe20003fa4070 */
[----:B------:R-:W-:-:S02]  /*7030*/  VIADD R18, R0, 0x3b ;  /* 0x0000003b00127836 */ /* 0x000fc40000000000 */
[----:B------:R-:W-:-:S04]  /*7040*/  IMAD.HI.U32 R23, R5, R2, RZ ;  /* 0x0000000205177227 */ /* 0x000fc800078e00ff */
[----:B------:R-:W-:Y:S01]  /*7050*/  @!P4 IMAD.IADD R13, R13, 0x1, -R4 ;  /* 0x000000010d0dc824 */ /* 0x000fe200078e0a04 */
[----:B------:R-:W-:Y:S01]  /*7060*/  ISETP.GE.AND P4, PT, R14, RZ, PT ;  /* 0x000000ff0e00720c */ /* 0x000fe20003f86270 */
[----:B------:R-:W-:Y:S01]  /*7070*/  IMAD.MOV R14, RZ, RZ, -R23 ;  /* 0x000000ffff0e7224 */ /* 0x000fe200078e0a17 */
[----:B------:R-:W-:Y:S01]  /*7080*/  IABS R3, R18 ;  /* 0x0000001200037213 */ /* 0x000fe20000000000 */
[----:B------:R-:W-:Y:S02]  /*7090*/  VIADD R17, R0, 0x3d ;  /* 0x0000003d00117836 */ /* 0x000fe40000000000 */
[----:B------:R-:W-:Y:S02]  /*70a0*/  IMAD R2, R4, R14, R2 ;  /* 0x0000000e04027224 */ /* 0x000fe400078e0202 */
[----:B------:R-:W-:Y:S01]  /*70b0*/  IMAD.HI.U32 R16, R5, R3, RZ ;  /* 0x0000000305107227 */ /* 0x000fe200078e00ff */
[----:B------:R-:W-:-:S03]  /*70c0*/  IABS R14, R17 ;  /* 0x00000011000e7213 */ /* 0x000fc60000000000 */
[----:B------:R-:W-:Y:S02]  /*70d0*/  @!P1 IMAD.IADD R9, R9, 0x1, -R4 ;  /* 0x0000000109099824 */ /* 0x000fe400078e0a04 */
[----:B------:R-:W-:Y:S02]  /*70e0*/  IMAD.MOV.U32 R88, RZ, RZ, R12 ;  /* 0x000000ffff587224 */ /* 0x000fe400078e000c */
[----:B------:R-:W-:Y:S02]  /*70f0*/  @!P5 IMAD.IADD R8, R8, 0x1, -R4 ;  /* 0x000000010808d824 */ /* 0x000fe400078e0a04 */
[----:B------:R-:W-:Y:S02]  /*7100*/  IMAD.MOV R16, RZ, RZ, -R16 ;  /* 0x000000ffff107224 */ /* 0x000fe400078e0a10 */
[----:B------:R-:W-:Y:S02]  /*7110*/  IMAD.MOV.U32 R89, RZ, RZ, R6 ;  /* 0x000000ffff597224 */ /* 0x000fe400078e0006 */
[----:B------:R-:W-:Y:S01]  /*7120*/  IMAD.MOV.U32 R6, RZ, RZ, R14 ;  /* 0x000000ffff067224 */ /* 0x000fe200078e000e */
[C---:B------:R-:W-:Y:S01]  /*7130*/  ISETP.GT.U32.AND P5, PT, R4.reuse, R8, PT ;  /* 0x000000080400720c */ /* 0x040fe20003fa4070 */
[----:B------:R-:W-:Y:S01]  /*7140*/  @!P0 IMAD.MOV R88, RZ, RZ, -R88 ;  /* 0x000000ffff588224 */ /* 0x000fe200078e0a58 */
[C---:B------:R-:W-:Y:S01]  /*7150*/  ISETP.GT.U32.AND P0, PT, R4.reuse, R9, PT ;  /* 0x000000090400720c */ /* 0x040fe20003f04070 */
[C---:B------:R-:W-:Y:S01]  /*7160*/  IMAD R3, R4.reuse, R16, R3 ;  /* 0x0000001004037224 */ /* 0x040fe200078e0203 */
[----:B------:R-:W-:Y:S01]  /*7170*/  ISETP.GT.U32.AND P1, PT, R4, R11, PT ;  /* 0x0000000b0400720c */ /* 0x000fe20003f24070 */
[----:B------:R-:W-:-:S02]  /*7180*/  VIADD R16, R0, 0x3e ;  /* 0x0000003e00107836 */ /* 0x000fc40000000000 */
[----:B------:R-:W-:-:S04]  /*7190*/  IMAD.HI.U32 R12, R5, R6, RZ ;  /* 0x00000006050c7227 */ /* 0x000fc800078e00ff */
[----:B------:R-:W-:Y:S01]  /*71a0*/  IMAD.MOV.U32 R87, RZ, RZ, R13 ;  /* 0x000000ffff577224 */ /* 0x000fe200078e000d */
[----:B------:R-:W-:Y:S01]  /*71b0*/  IABS R23, R16 ;  /* 0x0000001000177213 */ /* 0x000fe20000000000 */
[----:B------:R-:W-:Y:S02]  /*71c0*/  IMAD.MOV R12, RZ, RZ, -R12 ;  /* 0x000000ffff0c7224 */ /* 0x000fe400078e0a0c */
[----:B------:R-:W-:Y:S01]  /*71d0*/  @!P6 IMAD.MOV R87, RZ, RZ, -R87 ;  /* 0x000000ffff57e224 */ /* 0x000fe200078e0a57 */
[C---:B------:R-:W-:Y:S01]  /*71e0*/  ISETP.GT.U32.AND P6, PT, R4.reuse, R3, PT ;  /* 0x000000030400720c */ /* 0x040fe20003fc4070 */
[----:B------:R-:W-:Y:S01]  /*71f0*/  @!P3 IMAD.MOV R89, RZ, RZ, -R89 ;  /* 0x000000ffff59b224 */ /* 0x000fe200078e0a59 */
[C---:B------:R-:W-:Y:S01]  /*7200*/  ISETP.GT.U32.AND P3, PT, R4.reuse, R10, PT ;  /* 0x0000000a0400720c */ /* 0x040fe20003f64070 */
[----:B------:R-:W-:Y:S02]  /*7210*/  IMAD R6, R4, R12, R6 ;  /* 0x0000000c04067224 */ /* 0x000fe400078e0206 */
[----:B------:R-:W-:-:S02]  /*7220*/  IMAD.MOV.U32 R14, RZ, RZ, R23 ;  /* 0x000000ffff0e7224 */ /* 0x000fc400078e0017 */
[--C-:B------:R-:W-:Y:S01]  /*7230*/  @!P0 IMAD.IADD R9, R9, 0x1, -R4.reuse ;  /* 0x0000000109098824 */ /* 0x100fe200078e0a04 */
[----:B------:R-:W-:Y:S01]  /*7240*/  ISETP.GE.AND P0, PT, R20, RZ, PT ;  /* 0x000000ff1400720c */ /* 0x000fe20003f06270 */
[--C-:B------:R-:W-:Y:S01]  /*7250*/  @!P5 IMAD.IADD R8, R8, 0x1, -R4.reuse ;  /* 0x000000010808d824 */ /* 0x100fe200078e0a04 */
[C---:B------:R-:W-:Y:S01]  /*7260*/  ISETP.GT.U32.AND P5, PT, R4.reuse, R6, PT ;  /* 0x000000060400720c */ /* 0x040fe20003fa4070 */
[----:B------:R-:W-:Y:S02]  /*7270*/  @!P1 IMAD.IADD R11, R11, 0x1, -R4 ;  /* 0x000000010b0b9824 */ /* 0x000fe400078e0a04 */
[----:B------:R-:W-:Y:S01]  /*7280*/  IMAD.HI.U32 R12, R5, R14, RZ ;  /* 0x0000000e050c7227 */ /* 0x000fe200078e00ff */
[----:B------:R-:W-:-:S03]  /*7290*/  ISETP.GT.U32.AND P1, PT, R4, R2, PT ;  /* 0x000000020400720c */ /* 0x000fc60003f24070 */
[----:B------:R-:W-:Y:S02]  /*72a0*/  VIADD R15, R0, 0x3f ;  /* 0x0000003f000f7836 */ /* 0x000fe40000000000 */
[----:B------:R-:W-:Y:S02]  /*72b0*/  IMAD.MOV R12, RZ, RZ, -R12 ;  /* 0x000000ffff0c7224 */ /* 0x000fe400078e0a0c */
[--C-:B------:R-:W-:Y:S02]  /*72c0*/  @!P6 IMAD.IADD R3, R3, 0x1, -R4.reuse ;  /* 0x000000010303e824 */ /* 0x100fe400078e0a04 */
[----:B------:R-:W-:Y:S01]  /*72d0*/  IMAD.MOV.U32 R85, RZ, RZ, R11 ;  /* 0x000000ffff557224 */ /* 0x000fe200078e000b */
[----:B------:R-:W-:Y:S01]  /*72e0*/  IABS R24, R15 ;  /* 0x0000000f00187213 */ /* 0x000fe20000000000 */
[----:B------:R-:W-:Y:S01]  /*72f0*/  @!P3 IMAD.IADD R10, R10, 0x1, -R4 ;  /* 0x000000010a0ab824 */ /* 0x000fe200078e0a04 */
[----:B------:R-:W-:Y:S01]  /*7300*/  ISETP.GE.AND P3, PT, R22, RZ, PT ;  /* 0x000000ff1600720c */ /* 0x000fe20003f66270 */
[----:B------:R-:W-:-:S02]  /*7310*/  IMAD R12, R4, R12, R14 ;  /* 0x0000000c040c7224 */ /* 0x000fc400078e020e */
[----:B------:R-:W-:Y:S01]  /*7320*/  @!P4 IMAD.MOV R85, RZ, RZ, -R85 ;  /* 0x000000ffff55c224 */ /* 0x000fe200078e0a55 */
[----:B------:R-:W-:Y:S01]  /*7330*/  ISETP.GT.U32.AND P4, PT, R4, R3, PT ;  /* 0x000000030400720c */ /* 0x000fe20003f84070 */
[----:B------:R-:W-:Y:S02]  /*7340*/  IMAD.MOV.U32 R55, RZ, RZ, R9 ;  /* 0x000000ffff377224 */ /* 0x000fe400078e0009 */
[----:B------:R-:W-:Y:S02]  /*7350*/  IMAD.MOV.U32 R13, RZ, RZ, R24 ;  /* 0x000000ffff0d7224 */ /* 0x000fe400078e0018 */
[----:B------:R-:W-:Y:S02]  /*7360*/  @!P5 IMAD.IADD R6, R6, 0x1, -R4 ;  /* 0x000000010606d824 */ /* 0x000fe400078e0a04 */
[----:B------:R-:W-:Y:S01]  /*7370*/  @!P0 IMAD.MOV R55, RZ, RZ, -R55 ;  /* 0x000000ffff378224 */ /* 0x000fe200078e0a37 */
[C---:B------:R-:W-:Y:S01]  /*7380*/  ISETP.GT.U32.AND P0, PT, R4.reuse, R12, PT ;  /* 0x0000000c0400720c */ /* 0x040fe20003f04070 */
[----:B------:R-:W-:Y:S01]  /*7390*/  IMAD.HI.U32 R22, R5, R13, RZ ;  /* 0x0000000d05167227 */ /* 0x000fe200078e00ff */
[----:B------:R-:W-:-:S03]  /*73a0*/  ISETP.GT.U32.AND P5, PT, R4, R6, PT ;  /* 0x000000060400720c */ /* 0x000fc60003fa4070 */
[----:B------:R-:W-:Y:S01]  /*73b0*/  @!P1 IMAD.IADD R2, R2, 0x1, -R4 ;  /* 0x0000000102029824 */ /* 0x000fe200078e0a04 */
[----:B------:R-:W-:Y:S01]  /*73c0*/  ISETP.GE.AND P1, PT, R18, RZ, PT ;  /* 0x000000ff1200720c */ /* 0x000fe20003f26270 */
[----:B------:R-:W-:Y:S02]  /*73d0*/  IMAD.MOV.U32 R48, RZ, RZ, R10 ;  /* 0x000000ffff307224 */ /* 0x000fe400078e000a */
[----:B------:R-:W-:Y:S02]  /*73e0*/  IMAD.MOV R20, RZ, RZ, -R22 ;  /* 0x000000ffff147224 */ /* 0x000fe400078e0a16 */
[----:B------:R-:W-:Y:S01]  /*73f0*/  @!P3 IMAD.MOV R48, RZ, RZ, -R48 ;  /* 0x000000ffff30b224 */ /* 0x000fe200078e0a30 */
[----:B------:R-:W-:Y:S01]  /*7400*/  ISETP.GT.U32.AND P3, PT, R4, R2, PT ;  /* 0x000000020400720c */ /* 0x000fe20003f64070 */
[C---:B------:R-:W-:Y:S01]  /*7410*/  VIADD R14, R0.reuse, 0x40 ;  /* 0x00000040000e7836 */ /* 0x040fe20000000000 */
[----:B------:R-:W-:Y:S01]  /*7420*/  ISETP.GE.AND P6, PT, R19, RZ, PT ;  /* 0x000000ff1300720c */ /* 0x000fe20003fc6270 */
[----:B------:R-:W-:-:S02]  /*7430*/  VIADD R11, R0, 0x41 ;  /* 0x00000041000b7836 */ /* 0x000fc40000000000 */
[----:B------:R-:W-:Y:S02]  /*7440*/  @!P4 IMAD.IADD R3, R3, 0x1, -R4 ;  /* 0x000000010303c824 */ /* 0x000fe400078e0a04 */
[----:B------:R-:W-:Y:S02]  /*7450*/  IMAD R13, R4, R20, R13 ;  /* 0x00000014040d7224 */ /* 0x000fe400078e020d */
[----:B------:R-:W-:Y:S01]  /*7460*/  IMAD.MOV.U32 R84, RZ, RZ, R8 ;  /* 0x000000ffff547224 */ /* 0x000fe200078e0008 */
[----:B------:R-:W-:Y:S01]  /*7470*/  IABS R8, R14 ;  /* 0x0000000e00087213 */ /* 0x000fe20000000000 */
[--C-:B------:R-:W-:Y:S01]  /*7480*/  @!P0 IMAD.IADD R12, R12, 0x1, -R4.reuse ;  /* 0x000000010c0c8824 */ /* 0x100fe200078e0a04 */
[----:B------:R-:W-:Y:S01]  /*7490*/  IABS R9, R11 ;  /* 0x0000000b00097213 */ /* 0x000fe20000000000 */
[----:B------:R-:W-:Y:S01]  /*74a0*/  IMAD.MOV.U32 R83, RZ, RZ, R3 ;  /* 0x000000ffff537224 */ /* 0x000fe200078e0003 */
[----:B------:R-:W-:Y:S01]  /*74b0*/  ISETP.GT.U32.AND P4, PT, R4, R13, PT ;  /* 0x0000000d0400720c */ /* 0x000fe20003f84070 */
[----:B------:R-:W-:Y:S01]  /*74c0*/  @!P5 IMAD.IADD R6, R6, 0x1, -R4 ;  /* 0x000000010606d824 */ /* 0x000fe200078e0a04 */
[----:B------:R-:W-:Y:S01]  /*74d0*/  ISETP.GE.AND P5, PT, R16, RZ, PT ;  /* 0x000000ff1000720c */ /* 0x000fe20003fa6270 */
[----:B------:R-:W-:Y:S01]  /*74e0*/  @!P1 IMAD.MOV R83, RZ, RZ, -R83 ;  /* 0x000000ffff539224 */ /* 0x000fe200078e0a53 */
[----:B------:R-:W-:Y:S01]  /*74f0*/  ISETP.GT.U32.AND P1, PT, R4, R12, PT ;  /* 0x0000000c0400720c */ /* 0x000fe20003f24070 */
[----:B------:R-:W-:-:S04]  /*7500*/  IMAD.HI.U32 R10, R5, R8, RZ ;  /* 0x00000008050a7227 */ /* 0x000fc800078e00ff */
[----:B------:R-:W-:-:S04]  /*7510*/  IMAD.HI.U32 R16, R5, R9, RZ ;  /* 0x0000000905107227 */ /* 0x000fc800078e00ff */
[----:B------:R-:W-:Y:S01]  /*7520*/  @!P3 IMAD.IADD R2, R2, 0x1, -R4 ;  /* 0x000000010202b824 */ /* 0x000fe200078e0a04 */
[----:B------:R-:W-:Y:S01]  /*7530*/  ISETP.GE.AND P3, PT, R17, RZ, PT ;  /* 0x000000ff1100720c */ /* 0x000fe20003f66270 */
[----:B------:R-:W-:Y:S01]  /*7540*/  @!P6 IMAD.MOV R84, RZ, RZ, -R84 ;  /* 0x000000ffff54e224 */ /* 0x000fe200078e0a54 */
[----:B------:R-:W-:Y:S01]  /*7550*/  ISETP.GE.AND P6, PT, R21, RZ, PT ;  /* 0x000000ff1500720c */ /* 0x000fe20003fc6270 */
[----:B------:R-:W-:Y:S02]  /*7560*/  IMAD.MOV R3, RZ, RZ, -R10 ;  /* 0x000000ffff037224 */ /* 0x000fe400078e0a0a */
[----:B------:R-:W-:Y:S02]  /*7570*/  IMAD.MOV R10, RZ, RZ, -R16 ;  /* 0x000000ffff0a7224 */ /* 0x000fe400078e0a10 */
[----:B------:R-:W-:Y:S02]  /*7580*/  IMAD.MOV.U32 R82, RZ, RZ, R2 ;  /* 0x000000ffff527224 */ /* 0x000fe400078e0002 */
[----:B------:R-:W-:-:S02]  /*7590*/  IMAD R3, R4, R3, R8 ;  /* 0x0000000304037224 */ /* 0x000fc400078e0208 */
[----:B------:R-:W-:Y:S02]  /*75a0*/  IMAD R2, R4, R10, R9 ;  /* 0x0000000a04027224 */ /* 0x000fe400078e0209 */
[----:B------:R-:W-:Y:S02]  /*75b0*/  @!P4 IMAD.IADD R13, R13, 0x1, -R4 ;  /* 0x000000010d0dc824 */ /* 0x000fe400078e0a04 */
[----:B------:R-:W-:Y:S02]  /*75c0*/  VIADD R8, R0, 0x42 ;  /* 0x0000004200087836 */ /* 0x000fe40000000000 */
[----:B------:R-:W-:Y:S02]  /*75d0*/  IMAD.MOV.U32 R81, RZ, RZ, R6 ;  /* 0x000000ffff517224 */ /* 0x000fe400078e0006 */
[----:B------:R-:W-:Y:S01]  /*75e0*/  @!P1 IMAD.IADD R12, R12, 0x1, -R4 ;  /* 0x000000010c0c9824 */ /* 0x000fe200078e0a04 */
[C---:B------:R-:W-:Y:S02]  /*75f0*/  ISETP.GT.U32.AND P1, PT, R4.reuse, R2, PT ;  /* 0x000000020400720c */ /* 0x040fe40003f24070 */
[----:B------:R-:W-:-:S02]  /*7600*/  ISETP.GT.U32.AND P4, PT, R4, R13, PT ;  /* 0x0000000d0400720c */ /* 0x000fc40003f84070 */
[----:B------:R-:W-:Y:S01]  /*7610*/  IABS R9, R8 ;  /* 0x0000000800097213 */ /* 0x000fe20000000000 */
[----:B------:R-:W-:Y:S01]  /*7620*/  @!P3 IMAD.MOV R81, RZ, RZ, -R81 ;  /* 0x000000ffff51b224 */ /* 0x000fe200078e0a51 */
[----:B------:R-:W-:Y:S01]  /*7630*/  ISETP.GE.AND P3, PT, R14, RZ, PT ;  /* 0x000000ff0e00720c */ /* 0x000fe20003f66270 */
[----:B------:R-:W-:Y:S01]  /*7640*/  @!P6 IMAD.MOV R82, RZ, RZ, -R82 ;  /* 0x000000ffff52e224 */ /* 0x000fe200078e0a52 */
[----:B------:R-:W-:Y:S01]  /*7650*/  ISETP.GT.U32.AND P6, PT, R4, R3, PT ;  /* 0x000000030400720c */ /* 0x000fe20003fc4070 */
[----:B------:R-:W-:Y:S02]  /*7660*/  VIADD R14, R0, 0x43 ;  /* 0x00000043000e7836 */ /* 0x000fe40000000000 */
[----:B------:R-:W-:Y:S01]  /*7670*/  IMAD.MOV.U32 R6, RZ, RZ, R9 ;  /* 0x000000ffff067224 */ /* 0x000fe200078e0009 */
[----:B------:R-:W-:Y:S01]  /*7680*/  ISETP.GE.AND P0, PT, R15, RZ, PT ;  /* 0x000000ff0f00720c */ /* 0x000fe20003f06270 */
[----:B------:R-:W-:Y:S01]  /*7690*/  IMAD.MOV.U32 R80, RZ, RZ, R12 ;  /* 0x000000ffff507224 */ /* 0x000fe200078e000c */
[----:B------:R-:W-:Y:S01]  /*76a0*/  IABS R9, R14 ;  /* 0x0000000e00097213 */ /* 0x000fe20000000000 */
[----:B------:R-:W-:-:S04]  /*76b0*/  IMAD.HI.U32 R10, R5, R6, RZ ;  /* 0x00000006050a7227 */ /* 0x000fc800078e00ff */
[----:B------:R-:W-:Y:S01]  /*76c0*/  @!P5 IMAD.MOV R80, RZ, RZ, -R80 ;  /* 0x000000ffff50d224 */ /* 0x000fe200078e0a50 */
[----:B------:R-:W-:Y:S01]  /*76d0*/  ISETP.GE.AND P5, PT, R8, RZ, PT ;  /* 0x000000ff0800720c */ /* 0x000fe20003fa6270 */
[--C-:B------:R-:W-:Y:S02]  /*76e0*/  @!P1 IMAD.IADD R2, R2, 0x1, -R4.reuse ;  /* 0x0000000102029824 */ /* 0x100fe400078e0a04 */
[----:B------:R-:W-:Y:S02]  /*76f0*/  @!P4 IMAD.IADD R13, R13, 0x1, -R4 ;  /* 0x000000010d0dc824 */ /* 0x000fe400078e0a04 */
[----:B------:R-:W-:Y:S02]  /*7700*/  IMAD.MOV R10, RZ, RZ, -R10 ;  /* 0x000000ffff0a7224 */ /* 0x000fe400078e0a0a */
[----:B------:R-:W-:Y:S01]  /*7710*/  IMAD.MOV.U32 R8, RZ, RZ, R9 ;  /* 0x000000ffff087224 */ /* 0x000fe200078e0009 */
[----:B------:R-:W-:Y:S01]  /*7720*/  ISETP.GT.U32.AND P1, PT, R4, R2, PT ;  /* 0x000000020400720c */ /* 0x000fe20003f24070 */
[----:B------:R-:W-:-:S02]  /*7730*/  @!P6 IMAD.IADD R3, R3, 0x1, -R4 ;  /* 0x000000010303e824 */ /* 0x000fc400078e0a04 */
[C---:B------:R-:W-:Y:S02]  /*7740*/  IMAD R6, R4.reuse, R10, R6 ;  /* 0x0000000a04067224 */ /* 0x040fe400078e0206 */
[----:B------:R-:W-:Y:S02]  /*7750*/  IMAD.MOV.U32 R79, RZ, RZ, R13 ;  /* 0x000000ffff4f7224 */ /* 0x000fe400078e000d */
[----:B------:R-:W-:Y:S01]  /*7760*/  IMAD.HI.U32 R12, R5, R8, RZ ;  /* 0x00000008050c7227 */ /* 0x000fe200078e00ff */
[----:B------:R-:W-:-:S03]  /*7770*/  ISETP.GT.U32.AND P6, PT, R4, R3, PT ;  /* 0x000000030400720c */ /* 0x000fc60003fc4070 */
[----:B------:R-:W-:Y:S02]  /*7780*/  VIADD R10, R0, 0x44 ;  /* 0x00000044000a7836 */ /* 0x000fe40000000000 */
[----:B------:R-:W-:Y:S01]  /*7790*/  @!P0 IMAD.MOV R79, RZ, RZ, -R79 ;  /* 0x000000ffff4f8224 */ /* 0x000fe200078e0a4f */
[----:B------:R-:W-:Y:S01]  /*77a0*/  ISETP.GT.U32.AND P0, PT, R4, R6, PT ;  /* 0x000000060400720c */ /* 0x000fe20003f04070 */
[----:B------:R-:W-:Y:S01]  /*77b0*/  IMAD.MOV R12, RZ, RZ, -R12 ;  /* 0x000000ffff0c7224 */ /* 0x000fe200078e0a0c */
[----:B------:R-:W-:-:S03]  /*77c0*/  IABS R9, R10 ;  /* 0x0000000a00097213 */ /* 0x000fc60000000000 */
[----:B------:R-:W-:Y:S01]  /*77d0*/  IMAD R8, R4, R12, R8 ;  /* 0x0000000c04087224 */ /* 0x000fe200078e0208 */
[----:B------:R-:W-:Y:S01]  /*77e0*/  ISETP.GE.AND P4, PT, R11, RZ, PT ;  /* 0x000000ff0b00720c */ /* 0x000fe20003f86270 */
[----:B------:R-:W-:Y:S02]  /*77f0*/  @!P1 IMAD.IADD R2, R2, 0x1, -R4 ;  /* 0x0000000102029824 */ /* 0x000fe400078e0a04 */
[----:B------:R-:W-:Y:S01]  /*7800*/  IMAD.HI.U32 R12, R5, R9, RZ ;  /* 0x00000009050c7227 */ /* 0x000fe200078e00ff */
[----:B------:R-:W-:-:S03]  /*7810*/  ISETP.GT.U32.AND P1, PT, R4, R8, PT ;  /* 0x000000080400720c */ /* 0x000fc60003f24070 */
[C---:B------:R-:W-:Y:S02]  /*7820*/  VIADD R11, R0.reuse, 0x45 ;  /* 0x00000045000b7836 */ /* 0x040fe40000000000 */
[----:B------:R-:W-:Y:S02]  /*7830*/  @!P6 IMAD.IADD R3, R3, 0x1, -R4 ;  /* 0x000000010303e824 */ /* 0x000fe400078e0a04 */
[----:B------:R-:W-:Y:S02]  /*7840*/  VIADD R13, R0, 0x46 ;  /* 0x00000046000d7836 */ /* 0x000fe40000000000 */
[----:B------:R-:W-:Y:S02]  /*7850*/  IMAD.MOV R12, RZ, RZ, -R12 ;  /* 0x000000ffff0c7224 */ /* 0x000fe400078e0a0c */
[----:B------:R-:W-:Y:S01]  /*7860*/  @!P0 IMAD.IADD R6, R6, 0x1, -R4 ;  /* 0x0000000106068824 */ /* 0x000fe200078e0a04 */
[----:B------:R-:W-:Y:S01]  /*7870*/  ISETP.GE.AND P6, PT, R14, RZ, PT ;  /* 0x000000ff0e00720c */ /* 0x000fe20003fc6270 */
[----:B------:R-:W-:Y:S01]  /*7880*/  IMAD.MOV.U32 R47, RZ, RZ, R3 ;  /* 0x000000ffff2f7224 */ /* 0x000fe200078e0003 */
[----:B------:R-:W-:Y:S01]  /*7890*/  IABS R14, R11 ;  /* 0x0000000b000e7213 */ /* 0x000fe20000000000 */
[C---:B------:R-:W-:Y:S01]  /*78a0*/  IMAD R9, R4.reuse, R12, R9 ;  /* 0x0000000c04097224 */ /* 0x040fe200078e0209 */
[----:B------:R-:W-:Y:S01]  /*78b0*/  IABS R15, R13 ;  /* 0x0000000d000f7213 */ /* 0x000fe20000000000 */
[----:B------:R-:W-:Y:S01]  /*78c0*/  IMAD.MOV.U32 R53, RZ, RZ, R2 ;  /* 0x000000ffff357224 */ /* 0x000fe200078e0002 */
[----:B------:R-:W-:Y:S01]  /*78d0*/  ISETP.GT.U32.AND P0, PT, R4, R6, PT ;  /* 0x000000060400720c */ /* 0x000fe20003f04070 */
[----:B------:R-:W-:Y:S01]  /*78e0*/  @!P3 IMAD.MOV R47, RZ, RZ, -R47 ;  /* 0x000000ffff2fb224 */ /* 0x000fe200078e0a2f */
[----:B------:R-:W-:Y:S01]  /*78f0*/  ISETP.GE.AND P3, PT, R10, RZ, PT ;  /* 0x000000ff0a00720c */ /* 0x000fe20003f66270 */
[----:B------:R-:W-:Y:S01]  /*7900*/  @!P4 IMAD.MOV R53, RZ, RZ, -R53 ;  /* 0x000000ffff35c224 */ /* 0x000fe200078e0a35 */
[----:B------:R-:W-:Y:S01]  /*7910*/  ISETP.GT.U32.AND P4, PT, R4, R9, PT ;  /* 0x000000090400720c */ /* 0x000fe20003f84070 */
[----:B------:R-:W-:-:S02]  /*7920*/  IMAD.MOV.U32 R3, RZ, RZ, R14 ;  /* 0x000000ffff037224 */ /* 0x000fc400078e000e */
[----:B------:R-:W-:Y:S02]  /*7930*/  @!P1 IMAD.IADD R8, R8, 0x1, -R4 ;  /* 0x0000000108089824 */ /* 0x000fe400078e0a04 */
[----:B------:R-:W-:Y:S02]  /*7940*/  IMAD.MOV.U32 R10, RZ, RZ, R15 ;  /* 0x000000ffff0a7224 */ /* 0x000fe400078e000f */
[----:B------:R-:W-:Y:S01]  /*7950*/  IMAD.HI.U32 R15, R5, R3, RZ ;  /* 0x00000003050f7227 */ /* 0x000fe200078e00ff */
[----:B------:R-:W-:-:S03]  /*7960*/  ISETP.GT.U32.AND P1, PT, R4, R8, PT ;  /* 0x000000080400720c */ /* 0x000fc60003f24070 */
[----:B------:R-:W-:-:S04]  /*7970*/  IMAD.HI.U32 R14, R5, R10, RZ ;  /* 0x0000000a050e7227 */ /* 0x000fc800078e00ff */
[----:B------:R-:W-:Y:S02]  /*7980*/  IMAD.MOV R2, RZ, RZ, -R15 ;  /* 0x000000ffff027224 */ /* 0x000fe400078e0a0f */
[----:B------:R-:W-:Y:S02]  /*7990*/  VIADD R12, R0, 0x47 ;  /* 0x00000047000c7836 */ /* 0x000fe40000000000 */
[----:B------:R-:W-:Y:S02]  /*79a0*/  IMAD.MOV R14, RZ, RZ, -R14 ;  /* 0x000000ffff0e7224 */ /* 0x000fe400078e0a0e */
[----:B------:R-:W-:Y:S02]  /*79b0*/  @!P0 IMAD.IADD R6, R6, 0x1, -R4 ;  /* 0x0000000106068824 */ /* 0x000fe400078e0a04 */
[C---:B------:R-:W-:Y:S01]  /*79c0*/  IMAD R3, R4.reuse, R2, R3 ;  /* 0x0000000204037224 */ /* 0x040fe200078e0203 */
[----:B------:R-:W-:Y:S01]  /*79d0*/  IABS R16, R12 ;  /* 0x0000000c00107213 */ /* 0x000fe20000000000 */
[----:B------:R-:W-:-:S02]  /*79e0*/  IMAD R2, R4, R14, R10 ;  /* 0x0000000e04027224 */ /* 0x000fc400078e020a */
[----:B------:R-:W-:Y:S02]  /*79f0*/  @!P4 IMAD.IADD R9, R9, 0x1, -R4 ;  /* 0x000000010909c824 */ /* 0x000fe400078e0a04 */
[----:B------:R-:W-:Y:S02]  /*7a00*/  IMAD.MOV.U32 R77, RZ, RZ, R6 ;  /* 0x000000ffff4d7224 */ /* 0x000fe400078e0006 */
[----:B------:R-:W-:Y:S01]  /*7a10*/  VIADD R15, R0, 0x48 ;  /* 0x00000048000f7836 */ /* 0x000fe20000000000 */
[C---:B------:R-:W-:Y:S01]  /*7a20*/  ISETP.GT.U32.AND P4, PT, R4.reuse, R9, PT ;  /* 0x000000090400720c */ /* 0x040fe20003f84070 */
[----:B------:R-:W-:Y:S01]  /*7a30*/  @!P5 IMAD.MOV R77, RZ, RZ, -R77 ;  /* 0x000000ffff4dd224 */ /* 0x000fe200078e0a4d */
[----:B------:R-:W-:Y:S01]  /*7a40*/  ISETP.GT.U32.AND P5, PT, R4, R2, PT ;  /* 0x000000020400720c */ /* 0x000fe20003fa4070 */
[----:B------:R-:W-:Y:S01]  /*7a50*/  @!P1 IMAD.IADD R8, R8, 0x1, -R4 ;  /* 0x0000000108089824 */ /* 0x000fe200078e0a04 */
[----:B------:R-:W-:Y:S01]  /*7a60*/  ISETP.GT.U32.AND P1, PT, R4, R3, PT ;  /* 0x000000030400720c */ /* 0x000fe20003f24070 */
[----:B------:R-:W-:Y:S01]  /*7a70*/  IMAD.MOV.U32 R10, RZ, RZ, R16 ;  /* 0x000000ffff0a7224 */ /* 0x000fe200078e0010 */
[----:B------:R-:W-:-:S02]  /*7a80*/  ISETP.GE.AND P0, PT, R11, RZ, PT ;  /* 0x000000ff0b00720c */ /* 0x000fc40003f06270 */
[----:B------:R-:W-:Y:S01]  /*7a90*/  IABS R11, R15 ;  /* 0x0000000f000b7213 */ /* 0x000fe20000000000 */
[----:B------:R-:W-:-:S04]  /*7aa0*/  IMAD.HI.U32 R6, R5, R10, RZ ;  /* 0x0000000a05067227 */ /* 0x000fc800078e00ff */
[----:B------:R-:W-:Y:S02]  /*7ab0*/  IMAD.MOV.U32 R76, RZ, RZ, R8 ;  /* 0x000000ffff4c7224 */ /* 0x000fe400078e0008 */
[----:B------:R-:W-:Y:S02]  /*7ac0*/  VIADD R14, R0, 0x49 ;  /* 0x00000049000e7836 */ /* 0x000fe40000000000 */
[----:B------:R-:W-:Y:S02]  /*7ad0*/  IMAD.MOV R8, RZ, RZ, -R6 ;  /* 0x000000ffff087224 */ /* 0x000fe400078e0a06 */
[----:B------:R-:W-:Y:S01]  /*7ae0*/  IMAD.HI.U32 R16, R5, R11, RZ ;  /* 0x0000000b05107227 */ /* 0x000fe200078e00ff */
[----:B------:R-:W-:-:S03]  /*7af0*/  IABS R6, R14 ;  /* 0x0000000e00067213 */ /* 0x000fc60000000000 */
[----:B------:R-:W-:Y:S02]  /*7b00*/  IMAD R8, R4, R8, R10 ;  /* 0x0000000804087224 */ /* 0x000fe400078e020a */
[--C-:B------:R-:W-:Y:S02]  /*7b10*/  @!P4 IMAD.IADD R9, R9, 0x1, -R4.reuse ;  /* 0x000000010909c824 */ /* 0x100fe400078e0a04 */
[--C-:B------:R-:W-:Y:S02]  /*7b20*/  @!P5 IMAD.IADD R2, R2, 0x1, -R4.reuse ;  /* 0x000000010202d824 */ /* 0x100fe400078e0a04 */
[----:B------:R-:W-:Y:S02]  /*7b30*/  @!P1 IMAD.IADD R3, R3, 0x1, -R4 ;  /* 0x0000000103039824 */ /* 0x000fe400078e0a04 */
[----:B------:R-:W-:Y:S01]  /*7b40*/  IMAD.MOV R10, RZ, RZ, -R16 ;  /* 0x000000ffff0a7224 */ /* 0x000fe200078e0a10 */
[C---:B------:R-:W-:Y:S01]  /*7b50*/  ISETP.GT.U32.AND P5, PT, R4.reuse, R2, PT ;  /* 0x000000020400720c */ /* 0x040fe20003fa4070 */
[----:B------:R-:W-:Y:S01]  /*7b60*/  IMAD.MOV.U32 R75, RZ, RZ, R9 ;  /* 0x000000ffff4b7224 */ /* 0x000fe200078e0009 */
[C---:B------:R-:W-:Y:S01]  /*7b70*/  ISETP.GT.U32.AND P1, PT, R4.reuse, R3, PT ;  /* 0x000000030400720c */ /* 0x040fe20003f24070 */
[C---:B------:R-:W-:Y:S01]  /*7b80*/  IMAD R9, R4.reuse, R10, R11 ;  /* 0x0000000a04097224 */ /* 0x040fe200078e020b */
[----:B------:R-:W-:Y:S01]  /*7b90*/  ISETP.GT.U32.AND P4, PT, R4, R8, PT ;  /* 0x000000080400720c */ /* 0x000fe20003f84070 */
[----:B------:R-:W-:-:S04]  /*7ba0*/  IMAD.HI.U32 R10, R5, R6, RZ ;  /* 0x00000006050a7227 */ /* 0x000fc800078e00ff */
[----:B------:R-:W-:Y:S01]  /*7bb0*/  @!P6 IMAD.MOV R76, RZ, RZ, -R76 ;  /* 0x000000ffff4ce224 */ /* 0x000fe200078e0a4c */
[----:B------:R-:W-:Y:S01]  /*7bc0*/  ISETP.GE.AND P6, PT, R13, RZ, PT ;  /* 0x000000ff0d00720c */ /* 0x000fe20003fc6270 */
[----:B------:R-:W-:Y:S02]  /*7bd0*/  VIADD R13, R0, 0x4a ;  /* 0x0000004a000d7836 */ /* 0x000fe40000000000 */
[----:B------:R-:W-:-:S03]  /*7be0*/  IMAD.MOV R10, RZ, RZ, -R10 ;  /* 0x000000ffff0a7224 */ /* 0x000fc600078e0a0a */
[----:B------:R-:W-:Y:S01]  /*7bf0*/  IABS R11, R13 ;  /* 0x0000000d000b7213 */ /* 0x000fe20000000000 */
[----:B------:R-:W-:Y:S02]  /*7c00*/  IMAD R6, R4, R10, R6 ;  /* 0x0000000a04067224 */ /* 0x000fe400078e0206 */
[--C-:B------:R-:W-:Y:S02]  /*7c10*/  @!P5 IMAD.IADD R2, R2, 0x1, -R4.reuse ;  /* 0x000000010202d824 */ /* 0x100fe400078e0a04 */
[--C-:B------:R-:W-:Y:S01]  /*7c20*/  @!P1 IMAD.IADD R3, R3, 0x1, -R4.reuse ;  /* 0x0000000103039824 */ /* 0x100fe200078e0a04 */
[----:B------:R-:W-:Y:S01]  /*7c30*/  ISETP.GT.U32.AND P5, PT, R4, R6, PT ;  /* 0x000000060400720c */ /* 0x000fe20003fa4070 */
[----:B------:R-:W-:Y:S02]  /*7c40*/  @!P4 IMAD.IADD R8, R8, 0x1, -R4 ;  /* 0x000000010808c824 */ /* 0x000fe400078e0a04 */
[----:B------:R-:W-:Y:S01]  /*7c50*/  IMAD.MOV.U32 R10, RZ, RZ, R11 ;  /* 0x000000ffff0a7224 */ /* 0x000fe200078e000b */
[C---:B------:R-:W-:Y:S01]  /*7c60*/  ISETP.GT.U32.AND P1, PT, R4.reuse, R9, PT ;  /* 0x000000090400720c */ /* 0x040fe20003f24070 */
[----:B------:R-:W-:Y:S01]  /*7c70*/  IMAD.MOV.U32 R72, RZ, RZ, R3 ;  /* 0x000000ffff487224 */ /* 0x000fe200078e0003 */
[----:B------:R-:W-:Y:S01]  /*7c80*/  ISETP.GT.U32.AND P4, PT, R4, R8, PT ;  /* 0x000000080400720c */ /* 0x000fe20003f84070 */
[----:B------:R-:W-:-:S04]  /*7c90*/  IMAD.HI.U32 R3, R5, R10, RZ ;  /* 0x0000000a05037227 */ /* 0x000fc800078e00ff */
[----:B------:R-:W-:Y:S01]  /*7ca0*/  @!P3 IMAD.MOV R75, RZ, RZ, -R75 ;  /* 0x000000ffff4bb224 */ /* 0x000fe200078e0a4b */
[----:B------:R-:W-:Y:S01]  /*7cb0*/  ISETP.GE.AND P3, PT, R12, RZ, PT ;  /* 0x000000ff0c00720c */ /* 0x000fe20003f66270 */
[----:B------:R-:W-:Y:S02]  /*7cc0*/  VIADD R12, R0, 0x4b ;  /* 0x0000004b000c7836 */ /* 0x000fe40000000000 */
[----:B------:R-:W-:Y:S02]  /*7cd0*/  IMAD.MOV R3, RZ, RZ, -R3 ;  /* 0x000000ffff037224 */ /* 0x000fe400078e0a03 */
[----:B------:R-:W-:Y:S01]  /*7ce0*/  @!P5 IMAD.IADD R6, R6, 0x1, -R4 ;  /* 0x000000010606d824 */ /* 0x000fe200078e0a04 */
[----:B------:R-:W-:Y:S01]  /*7cf0*/  IABS R11, R12 ;  /* 0x0000000c000b7213 */ /* 0x000fe20000000000 */
[C---:B------:R-:W-:Y:S02]  /*7d00*/  IMAD R3, R4.reuse, R3, R10 ;  /* 0x0000000304037224 */ /* 0x040fe400078e020a */
[----:B------:R-:W-:Y:S01]  /*7d10*/  IMAD.MOV.U32 R71, RZ, RZ, R2 ;  /* 0x000000ffff477224 */ /* 0x000fe200078e0002 */
[C---:B------:R-:W-:Y:S01]  /*7d20*/  ISETP.GT.U32.AND P5, PT, R4.reuse, R6, PT ;  /* 0x000000060400720c */ /* 0x040fe20003fa4070 */
[--C-:B------:R-:W-:Y:S01]  /*7d30*/  @!P1 IMAD.IADD R9, R9, 0x1, -R4.reuse ;  /* 0x0000000109099824 */ /* 0x100fe200078e0a04 */
[----:B------:R-:W-:Y:S01]  /*7d40*/  ISETP.GE.AND P1, PT, R15, RZ, PT ;  /* 0x000000ff0f00720c */ /* 0x000fe20003f26270 */
[----:B------:R-:W-:Y:S01]  /*7d50*/  @!P6 IMAD.MOV R71, RZ, RZ, -R71 ;  /* 0x000000ffff47e224 */ /* 0x000fe200078e0a47 */
[----:B------:R-:W-:Y:S01]  /*7d60*/  ISETP.GT.U32.AND P6, PT, R4, R3, PT ;  /* 0x000000030400720c */ /* 0x000fe20003fc4070 */
[----:B------:R-:W-:-:S02]  /*7d70*/  @!P4 IMAD.IADD R8, R8, 0x1, -R4 ;  /* 0x000000010808c824 */ /* 0x000fc400078e0a04 */
[----:B------:R-:W-:-:S04]  /*7d80*/  IMAD.HI.U32 R15, R5, R11, RZ ;  /* 0x0000000b050f7227 */ /* 0x000fc800078e00ff */
[----:B------:R-:W-:Y:S02]  /*7d90*/  IMAD.MOV.U32 R70, RZ, RZ, R8 ;  /* 0x000000ffff467224 */ /* 0x000fe400078e0008 */
[----:B------:R-:W-:Y:S02]  /*7da0*/  IMAD.MOV R2, RZ, RZ, -R15 ;  /* 0x000000ffff027224 */ /* 0x000fe400078e0a0f */
[----:B------:R-:W-:Y:S02]  /*7db0*/  VIADD R8, R0, 0x4c ;  /* 0x0000004c00087836 */ /* 0x000fe40000000000 */
[----:B------:R-:W-:Y:S01]  /*7dc0*/  @!P0 IMAD.MOV R72, RZ, RZ, -R72 ;  /* 0x000000ffff488224 */ /* 0x000fe200078e0a48 */
[C---:B------:R-:W-:Y:S01]  /*7dd0*/  ISETP.GT.U32.AND P0, PT, R4.reuse, R9, PT ;  /* 0x000000090400720c */ /* 0x040fe20003f04070 */
[----:B------:R-:W-:Y:S01]  /*7de0*/  IMAD R2, R4, R2, R11 ;  /* 0x0000000204027224 */ /* 0x000fe200078e020b */
[----:B------:R-:W-:Y:S01]  /*7df0*/  IABS R19, R8 ;  /* 0x0000000800137213 */ /* 0x000fe20000000000 */
[--C-:B------:R-:W-:Y:S01]  /*7e00*/  @!P5 IMAD.IADD R6, R6, 0x1, -R4.reuse ;  /* 0x000000010606d824 */ /* 0x100fe200078e0a04 */
[----:B------:R-:W-:Y:S01]  /*7e10*/  ISETP.GE.AND P4, PT, R14, RZ, PT ;  /* 0x000000ff0e00720c */ /* 0x000fe20003f86270 */
[----:B------:R-:W-:Y:S01]  /*7e20*/  @!P6 IMAD.IADD R3, R3, 0x1, -R4 ;  /* 0x000000010303e824 */ /* 0x000fe200078e0a04 */
[----:B------:R-:W-:-:S02]  /*7e30*/  ISETP.GT.U32.AND P5, PT, R4, R2, PT ;  /* 0x000000020400720c */ /* 0x000fc40003fa4070 */
[----:B------:R-:W-:Y:S01]  /*7e40*/  ISETP.GE.AND P6, PT, R8, RZ, PT ;  /* 0x000000ff0800720c */ /* 0x000fe20003fc6270 */
[----:B------:R-:W-:-:S04]  /*7e50*/  IMAD.HI.U32 R8, R5, R19, RZ ;  /* 0x0000001305087227 */ /* 0x000fc800078e00ff */
[C---:B------:R-:W-:Y:S02]  /*7e60*/  VIADD R10, R0.reuse, 0x4d ;  /* 0x0000004d000a7836 */ /* 0x040fe40000000000 */
[----:B------:R-:W-:Y:S02]  /*7e70*/  VIADD R11, R0, 0x4e ;  /* 0x0000004e000b7836 */ /* 0x000fe40000000000 */
[----:B------:R-:W-:Y:S01]  /*7e80*/  IMAD.MOV R8, RZ, RZ, -R8 ;  /* 0x000000ffff087224 */ /* 0x000fe200078e0a08 */
[----:B------:R-:W-:Y:S01]  /*7e90*/  STL [R1+0x734], R93 ;  /* 0x0007345d01007387 */ /* 0x000fe20000100800 */
[----:B------:R-:W-:Y:S01]  /*7ea0*/  @!P0 IMAD.IADD R9, R9, 0x1, -R4 ;  /* 0x0000000109098824 */ /* 0x000fe200078e0a04 */
[----:B------:R-:W-:Y:S01]  /*7eb0*/  IABS R20, R10 ;  /* 0x0000000a00147213 */ /* 0x000fe20000000000 */
[----:B------:R-:W-:Y:S01]  /*7ec0*/  IMAD R19, R4, R8, R19 ;  /* 0x0000000804137224 */ /* 0x000fe200078e0213 */
[----:B------:R-:W-:Y:S01]  /*7ed0*/  STL [R1+0x738], R92 ;  /* 0x0007385c01007387 */ /* 0x000fe20000100800 */
[----:B------:R-:W-:Y:S01]  /*7ee0*/  IMAD.MOV.U32 R46, RZ, RZ, R6 ;  /* 0x000000ffff2e7224 */ /* 0x000fe200078e0006 */
[----:B------:R-:W-:-:S02]  /*7ef0*/  IABS R21, R11 ;  /* 0x0000000b00157213 */ /* 0x000fc40000000000 */
[----:B------:R0:W-:Y:S01]  /*7f00*/  STL [R1+0x73c], R91 ;  /* 0x00073c5b01007387 */ /* 0x0001e20000100800 */
[----:B------:R-:W-:Y:S01]  /*7f10*/  @!P3 IMAD.MOV R70, RZ, RZ, -R70 ;  /* 0x000000ffff46b224 */ /* 0x000fe200078e0a46 */
[----:B------:R-:W-:Y:S01]  /*7f20*/  ISETP.GE.AND P3, PT, R13, RZ, PT ;  /* 0x000000ff0d00720c */ /* 0x000fe20003f66270 */
[----:B------:R-:W-:Y:S01]  /*7f30*/  @!P5 IMAD.IADD R2, R2, 0x1, -R4 ;  /* 0x000000010202d824 */ /* 0x000fe200078e0a04 */
[C---:B------:R-:W-:Y:S01]  /*7f40*/  ISETP.GT.U32.AND P5, PT, R4.reuse, R3, PT ;  /* 0x000000030400720c */ /* 0x040fe20003fa4070 */
[----:B------:R-:W-:Y:S01]  /*7f50*/  @!P4 IMAD.MOV R46, RZ, RZ, -R46 ;  /* 0x000000ffff2ec224 */ /* 0x000fe200078e0a2e */
[----:B------:R-:W-:Y:S01]  /*7f60*/  ISETP.GT.U32.AND P4, PT, R4, R19, PT ;  /* 0x000000130400720c */ /* 0x000fe20003f84070 */
[----:B------:R-:W-:-:S04]  /*7f70*/  IMAD.HI.U32 R13, R5, R21, RZ ;  /* 0x00000015050d7227 */ /* 0x000fc800078e00ff */
[----:B0-----:R-:W-:Y:S02]  /*7f80*/  IMAD.MOV.U32 R91, RZ, RZ, R27 ;  /* 0x000000ffff5b7224 */ /* 0x001fe400078e001b */
[----:B------:R-:W-:Y:S02]  /*7f90*/  IMAD.MOV.U32 R27, RZ, RZ, R9 ;  /* 0x000000ffff1b7224 */ /* 0x000fe400078e0009 */
[----:B------:R-:W-:-:S04]  /*7fa0*/  IMAD.HI.U32 R9, R5, R20, RZ ;  /* 0x0000001405097227 */ /* 0x000fc800078e00ff */
[----:B------:R-:W-:Y:S02]  /*7fb0*/  IMAD.MOV R6, RZ, RZ, -R9 ;  /* 0x000000ffff067224 */ /* 0x000fe400078e0a09 */
[----:B------:R-:W-:Y:S01]  /*7fc0*/  IMAD.MOV R9, RZ, RZ, -R13 ;  /* 0x000000ffff097224 */ /* 0x000fe200078e0a0d */
[----:B------:R-:W-:-:S03]  /*7fd0*/  ISETP.GE.AND P0, PT, R12, RZ, PT ;  /* 0x000000ff0c00720c */ /* 0x000fc60003f06270 */
[----:B------:R-:W-:Y:S02]  /*7fe0*/  IMAD R21, R4, R9, R21 ;  /* 0x0000000904157224 */ /* 0x000fe400078e0215 */
[----:B------:R-:W-:Y:S02]  /*7ff0*/  VIADD R12, R0, 0x4f ;  /* 0x0000004f000c7836 */ /* 0x000fe40000000000 */
[--C-:B------:R-:W-:Y:S02]  /*8000*/  @!P5 IMAD.IADD R3, R3, 0x1, -R4.reuse ;  /* 0x000000010303d824 */ /* 0x100fe400078e0a04 */
[----:B------:R-:W-:Y:S01]  /*8010*/  @!P4 IMAD.IADD R19, R19, 0x1, -R4 ;  /* 0x000000011313c824 */ /* 0x000fe200078e0a04 */
[----:B------:R-:W-:Y:S01]  /*8020*/  ISETP.GT.U32.AND P4, PT, R4, R21, PT ;  /* 0x000000150400720c */ /* 0x000fe20003f84070 */
[----:B------:R-:W-:Y:S01]  /*8030*/  IMAD.MOV.U32 R69, RZ, RZ, R3 ;  /* 0x000000ffff457224 */ /* 0x000fe200078e0003 */
[----:B------:R-:W-:Y:S01]  /*8040*/  IABS R22, R12 ;  /* 0x0000000c00167213 */ /* 0x000fe20000000000 */
[----:B------:R-:W-:-:S02]  /*8050*/  VIADD R42, R0, 0x50 ;  /* 0x00000050002a7836 */ /* 0x000fc40000000000 */
[----:B------:R-:W-:Y:S01]  /*8060*/  @!P3 IMAD.MOV R69, RZ, RZ, -R69 ;  /* 0x000000ffff45b224 */ /* 0x000fe200078e0a45 */
[----:B------:R-:W-:Y:S01]  /*8070*/  ISETP.GT.U32.AND P3, PT, R4, R19, PT ;  /* 0x000000130400720c */ /* 0x000fe20003f64070 */
[----:B------:R-:W-:Y:S01]  /*8080*/  IMAD.HI.U32 R8, R5, R22, RZ ;  /* 0x0000001605087227 */ /* 0x000fe200078e00ff */
[----:B------:R-:W-:-:S03]  /*8090*/  IABS R18, R42 ;  /* 0x0000002a00127213 */ /* 0x000fc60000000000 */
[----:B------:R-:W-:Y:S02]  /*80a0*/  IMAD R20, R4, R6, R20 ;  /* 0x0000000604147224 */ /* 0x000fe400078e0214 */
[----:B------:R-:W-:Y:S02]  /*80b0*/  IMAD.MOV R6, RZ, RZ, -R8 ;  /* 0x000000ffff067224 */ /* 0x000fe400078e0a08 */
[----:B------:R-:W-:Y:S02]  /*80c0*/  VIADD R41, R0, 0x51 ;  /* 0x0000005100297836 */ /* 0x000fe40000000000 */
[----:B------:R-:W-:Y:S02]  /*80d0*/  @!P4 IMAD.IADD R21, R21, 0x1, -R4 ;  /* 0x000000011515c824 */ /* 0x000fe400078e0a04 */
[C---:B------:R-:W-:Y:S01]  /*80e0*/  IMAD R22, R4.reuse, R6, R22 ;  /* 0x0000000604167224 */ /* 0x040fe200078e0216 */
[----:B------:R-:W-:Y:S01]  /*80f0*/  IABS R17, R41 ;  /* 0x0000002900117213 */ /* 0x000fe20000000000 */
[----:B------:R-:W-:Y:S01]  /*8100*/  IMAD.HI.U32 R3, R5, R18, RZ ;  /* 0x0000001205037227 */ /* 0x000fe200078e00ff */
[----:B------:R-:W-:-:S03]  /*8110*/  ISETP.GT.U32.AND P4, PT, R4, R21, PT ;  /* 0x000000150400720c */ /* 0x000fc60003f84070 */
[----:B------:R-:W-:Y:S01]  /*8120*/  @!P3 IMAD.IADD R19, R19, 0x1, -R4 ;  /* 0x000000011313b824 */ /* 0x000fe200078e0a04 */
[----:B------:R-:W-:Y:S01]  /*8130*/  ISETP.GT.U32.AND P3, PT, R4, R22, PT ;  /* 0x000000160400720c */ /* 0x000fe20003f64070 */
[----:B------:R-:W-:-:S04]  /*8140*/  IMAD.HI.U32 R6, R5, R17, RZ ;  /* 0x0000001105067227 */ /* 0x000fc800078e00ff */
        /* <DEDUP_REMOVED lines=9> */
[----:B------:R-:W-:-:S03]  /*81e0*/  VIADD R43, R0, 0x53 ;  /* 0x00000053002b7836 */ /* 0x000fc60000000000 */
[----:B------:R-:W-:Y:S02]  /*81f0*/  IABS R16, R40 ;  /* 0x0000002800107213 */ /* 0x000fe40000000000 */
[----:B------:R-:W-:-:S03]  /*8200*/  IABS R15, R43 ;  /* 0x0000002b000f7213 */ /* 0x000fc60000000000 */
[----:B------:R-:W-:Y:S01]  /*8210*/  @!P4 IMAD.IADD R18, R18, 0x1, -R4 ;  /* 0x000000011212c824 */ /* 0x000fe200078e0a04 */
[----:B------:R-:W-:Y:S01]  /*8220*/  ISETP.GT.U32.AND P4, PT, R4, R22, PT ;  /* 0x000000160400720c */ /* 0x000fe20003f84070 */
[----:B------:R-:W-:Y:S01]  /*8230*/  IMAD.HI.U32 R9, R5, R16, RZ ;  /* 0x0000001005097227 */ /* 0x000fe200078e00ff */
[----:B------:R-:W-:-:S03]  /*8240*/  ISETP.GE.AND P5, PT, R10, RZ, PT ;  /* 0x000000ff0a00720c */ /* 0x000fc60003fa6270 */
[----:B------:R-:W-:Y:S01]  /*8250*/  @!P3 IMAD.IADD R17, R17, 0x1, -R4 ;  /* 0x000000011111b824 */ /* 0x000fe200078e0a04 */
[----:B------:R-:W-:Y:S01]  /*8260*/  ISETP.GT.U32.AND P3, PT, R4, R18, PT ;  /* 0x000000120400720c */ /* 0x000fe20003f64070 */
[----:B------:R-:W-:-:S04]  /*8270*/  IMAD.HI.U32 R10, R5, R15, RZ ;  /* 0x0000000f050a7227 */ /* 0x000fc800078e00ff */
[----:B------:R-:W-:Y:S02]  /*8280*/  IMAD.MOV R3, RZ, RZ, -R9 ;  /* 0x000000ffff037224 */ /* 0x000fe400078e0a09 */
[----:B------:R-:W-:Y:S02]  /*8290*/  IMAD.MOV R6, RZ, RZ, -R10 ;  /* 0x000000ffff067224 */ /* 0x000fe400078e0a0a */
[C---:B------:R-:W-:Y:S02]  /*82a0*/  IMAD R16, R4.reuse, R3, R16 ;  /* 0x0000000304107224 */ /* 0x040fe400078e0210 */
[----:B------:R-:W-:Y:S02]  /*82b0*/  IMAD R15, R4, R6, R15 ;  /* 0x00000006040f7224 */ /* 0x000fe400078e020f */
[--C-:B------:R-:W-:Y:S01]  /*82c0*/  @!P4 IMAD.IADD R22, R22, 0x1, -R4.reuse ;  /* 0x000000011616c824 */ /* 0x100fe200078e0a04 */
[C---:B------:R-:W-:Y:S01]  /*82d0*/  ISETP.GT.U32.AND P4, PT, R4.reuse, R16, PT ;  /* 0x000000100400720c */ /* 0x040fe20003f84070 */
[----:B------:R-:W-:Y:S01]  /*82e0*/  @!P1 IMAD.MOV R27, RZ, RZ, -R27 ;  /* 0x000000ffff1b9224 */ /* 0x000fe200078e0a1b */
[----:B------:R-:W-:Y:S01]  /*82f0*/  ISETP.GT.U32.AND P1, PT, R4, R2, PT ;  /* 0x000000020400720c */ /* 0x000fe20003f24070 */
[----:B------:R-:W-:Y:S01]  /*8300*/  @!P3 IMAD.IADD R18, R18, 0x1, -R4 ;  /* 0x000000011212b824 */ /* 0x000fe200078e0a04 */
[----:B------:R-:W-:Y:S01]  /*8310*/  ISETP.GT.U32.AND P3, PT, R4, R15, PT ;  /* 0x0000000f0400720c */ /* 0x000fe20003f64070 */
[----:B------:R-:W-:-:S02]  /*8320*/  VIADD R37, R0, 0x54 ;  /* 0x0000005400257836 */ /* 0x000fc40000000000 */
[----:B------:R-:W-:-:S03]  /*8330*/  VIADD R39, R0, 0x55 ;  /* 0x0000005500277836 */ /* 0x000fc60000000000 */
[----:B------:R-:W-:Y:S02]  /*8340*/  IABS R3, R37 ;  /* 0x0000002500037213 */ /* 0x000fe40000000000 */
[----:B------:R-:W-:Y:S01]  /*8350*/  IABS R6, R39 ;  /* 0x0000002700067213 */ /* 0x000fe20000000000 */
[--C-:B------:R-:W-:Y:S02]  /*8360*/  @!P4 IMAD.IADD R16, R16, 0x1, -R4.reuse ;  /* 0x000000011010c824 */ /* 0x100fe400078e0a04 */
[--C-:B------:R-:W-:Y:S01]  /*8370*/  @!P1 IMAD.IADD R2, R2, 0x1, -R4.reuse ;  /* 0x0000000102029824 */ /* 0x100fe200078e0a04 */
[C---:B------:R-:W-:Y:S01]  /*8380*/  ISETP.GT.U32.AND P1, PT, R4.reuse, R20, PT ;  /* 0x000000140400720c */ /* 0x040fe20003f24070 */
[----:B------:R-:W-:Y:S01]  /*8390*/  @!P3 IMAD.IADD R15, R15, 0x1, -R4 ;  /* 0x000000010f0fb824 */ /* 0x000fe200078e0a04 */
[----:B------:R-:W-:Y:S01]  /*83a0*/  ISETP.GT.U32.AND P4, PT, R4, R16, PT ;  /* 0x000000100400720c */ /* 0x000fe20003f84070 */
[----:B------:R-:W-:Y:S02]  /*83b0*/  IMAD.MOV.U32 R66, RZ, RZ, R2 ;  /* 0x000000ffff427224 */ /* 0x000fe400078e0002 */
[----:B------:R-:W-:-:S02]  /*83c0*/  IMAD.MOV.U32 R2, RZ, RZ, R6 ;  /* 0x000000ffff027224 */ /* 0x000fc400078e0006 */
[----:B------:R-:W-:Y:S01]  /*83d0*/  IMAD.HI.U32 R9, R5, R3, RZ ;  /* 0x0000000305097227 */ /* 0x000fe200078e00ff */
[----:B------:R-:W-:-:S03]  /*83e0*/  ISETP.GT.U32.AND P3, PT, R4, R15, PT ;  /* 0x0000000f0400720c */ /* 0x000fc60003f64070 */
[----:B------:R-:W-:-:S04]  /*83f0*/  IMAD.HI.U32 R8, R5, R2, RZ ;  /* 0x0000000205087227 */ /* 0x000fc800078e00ff */
[----:B------:R-:W-:Y:S02]  /*8400*/  IMAD.MOV R10, RZ, RZ, -R9 ;  /* 0x000000ffff0a7224 */ /* 0x000fe400078e0a09 */
[----:B------:R-:W-:Y:S02]  /*8410*/  IMAD.MOV R9, RZ, RZ, -R8 ;  /* 0x000000ffff097224 */ /* 0x000fe400078e0a08 */
[----:B------:R-:W-:Y:S02]  /*8420*/  IMAD R3, R4, R10, R3 ;  /* 0x0000000a04037224 */ /* 0x000fe400078e0203 */
[----:B------:R-:W-:Y:S02]  /*8430*/  @!P1 IMAD.IADD R20, R20, 0x1, -R4 ;  /* 0x0000000114149824 */ /* 0x000fe400078e0a04 */
[----:B------:R-:W-:Y:S02]  /*8440*/  IMAD R2, R4, R9, R2 ;  /* 0x0000000904027224 */ /* 0x000fe400078e0202 */
[--C-:B------:R-:W-:Y:S01]  /*8450*/  @!P4 IMAD.IADD R16, R16, 0x1, -R4.reuse ;  /* 0x000000011010c824 */ /* 0x100fe200078e0a04 */
[C---:B------:R-:W-:Y:S01]  /*8460*/  ISETP.GT.U32.AND P4, PT, R4.reuse, R3, PT ;  /* 0x000000030400720c */ /* 0x040fe20003f84070 */
[----:B------:R-:W-:Y:S01]  /*8470*/  @!P3 IMAD.IADD R15, R15, 0x1, -R4 ;  /* 0x000000010f0fb824 */ /* 0x000fe200078e0a04 */
[----:B------:R-:W-:-:S02]  /*8480*/  ISETP.GT.U32.AND P1, PT, R4, R20, PT ;  /* 0x000000140400720c */ /* 0x000fc40003f24070 */
[----:B------:R-:W-:Y:S01]  /*8490*/  ISETP.GT.U32.AND P3, PT, R4, R2, PT ;  /* 0x000000020400720c */ /* 0x000fe20003f64070 */
[C---:B------:R-:W-:Y:S02]  /*84a0*/  VIADD R38, R0.reuse, 0x56 ;  /* 0x0000005600267836 */ /* 0x040fe40000000000 */
[----:B------:R-:W-:-:S03]  /*84b0*/  VIADD R44, R0, 0x57 ;  /* 0x00000057002c7836 */ /* 0x000fc60000000000 */
[----:B------:R-:W-:Y:S02]  /*84c0*/  IABS R14, R38 ;  /* 0x00000026000e7213 */ /* 0x000fe40000000000 */
[----:B------:R-:W-:Y:S01]  /*84d0*/  IABS R23, R44 ;  /* 0x0000002c00177213 */ /* 0x000fe20000000000 */
[--C-:B------:R-:W-:Y:S02]  /*84e0*/  @!P4 IMAD.IADD R3, R3, 0x1, -R4.reuse ;  /* 0x000000010303c824 */ /* 0x100fe400078e0a04 */
[--C-:B------:R-:W-:Y:S01]  /*84f0*/  @!P1 IMAD.IADD R20, R20, 0x1, -R4.reuse ;  /* 0x0000000114149824 */ /* 0x100fe200078e0a04 */
[----:B------:R-:W-:Y:S01]  /*8500*/  ISETP.GE.AND P1, PT, R11, RZ, PT ;  /* 0x000000ff0b00720c */ /* 0x000fe20003f26270 */
[----:B------:R-:W-:Y:S01]  /*8510*/  @!P3 IMAD.IADD R2, R2, 0x1, -R4 ;  /* 0x000000010202b824 */ /* 0x000fe200078e0a04 */
[C---:B------:R-:W-:Y:S01]  /*8520*/  ISETP.GT.U32.AND P4, PT, R4.reuse, R3, PT ;  /* 0x000000030400720c */ /* 0x040fe20003f84070 */
[C---:B------:R-:W-:Y:S01]  /*8530*/  IMAD.HI.U32 R6, R5.reuse, R14, RZ ;  /* 0x0000000e05067227 */ /* 0x040fe200078e00ff */
[----:B------:R-:W-:Y:S03]  /*8540*/  STL [R1+0x740], R90 ;  /* 0x0007405a01007387 */ /* 0x000fe60000100800 */
[----:B------:R-:W-:Y:S01]  /*8550*/  IMAD.HI.U32 R11, R5, R23, RZ ;  /* 0x00000017050b7227 */ /* 0x000fe200078e00ff */
[----:B------:R0:W-:Y:S01]  /*8560*/  STL [R1+0x744], R89 ;  /* 0x0007445901007387 */ /* 0x0001e20000100800 */
[----:B------:R-:W-:-:S02]  /*8570*/  ISETP.GT.U32.AND P3, PT, R4, R2, PT ;  /* 0x000000020400720c */ /* 0x000fc40003f64070 */
[----:B------:R-:W-:Y:S01]  /*8580*/  @!P0 IMAD.MOV R66, RZ, RZ, -R66 ;  /* 0x000000ffff428224 */ /* 0x000fe200078e0a42 */
[----:B------:R-:W-:Y:S01]  /*8590*/  ISETP.GT.U32.AND P0, PT, R4, R17, PT ;  /* 0x000000110400720c */ /* 0x000fe20003f04070 */
[----:B------:R-:W-:Y:S02]  /*85a0*/  IMAD.MOV R8, RZ, RZ, -R6 ;  /* 0x000000ffff087224 */ /* 0x000fe400078e0a06 */
[----:B------:R-:W-:Y:S02]  /*85b0*/  IMAD.MOV R6, RZ, RZ, -R11 ;  /* 0x000000ffff067224 */ /* 0x000fe400078e0a0b */
[----:B0-----:R-:W-:Y:S02]  /*85c0*/  IMAD.MOV.U32 R89, RZ, RZ, R30 ;  /* 0x000000ffff597224 */ /* 0x001fe400078e001e */
[----:B------:R-:W-:Y:S02]  /*85d0*/  VIADD R30, R0, 0x58 ;  /* 0x00000058001e7836 */ /* 0x000fe40000000000 */
[----:B------:R-:W-:-:S02]  /*85e0*/  IMAD.MOV.U32 R90, RZ, RZ, R31 ;  /* 0x000000ffff5a7224 */ /* 0x000fc400078e001f */
[C---:B------:R-:W-:Y:S02]  /*85f0*/  IMAD R14, R4.reuse, R8, R14 ;  /* 0x00000008040e7224 */ /* 0x040fe400078e020e */
[----:B------:R-:W-:Y:S01]  /*8600*/  IMAD R23, R4, R6, R23 ;  /* 0x0000000604177224 */ /* 0x000fe200078e0217 */
[----:B------:R-:W-:Y:S01]  /*8610*/  IABS R6, R30 ;  /* 0x0000001e00067213 */ /* 0x000fe20000000000 */
[----:B------:R-:W-:Y:S02]  /*8620*/  VIADD R31, R0, 0x59 ;  /* 0x00000059001f7836 */ /* 0x000fe40000000000 */
[----:B------:R-:W-:Y:S01]  /*8630*/  @!P4 IMAD.IADD R3, R3, 0x1, -R4 ;  /* 0x000000010303c824 */ /* 0x000fe200078e0a04 */
[----:B------:R-:W-:Y:S01]  /*8640*/  ISETP.GT.U32.AND P4, PT, R4, R14, PT ;  /* 0x0000000e0400720c */ /* 0x000fe20003f84070 */
[----:B------:R-:W-:Y:S01]  /*8650*/  IMAD.HI.U32 R10, R5, R6, RZ ;  /* 0x00000006050a7227 */ /* 0x000fe200078e00ff */
[----:B------:R-:W-:-:S03]  /*8660*/  IABS R8, R31 ;  /* 0x0000001f00087213 */ /* 0x000fc60000000000 */
[--C-:B------:R-:W-:Y:S01]  /*8670*/  @!P0 IMAD.IADD R17, R17, 0x1, -R4.reuse ;  /* 0x0000000111118824 */ /* 0x100fe200078e0a04 */
[----:B------:R-:W-:Y:S01]  /*8680*/  ISETP.GE.AND P0, PT, R12, RZ, PT ;  /* 0x000000ff0c00720c */ /* 0x000fe20003f06270 */
[----:B------:R-:W-:Y:S01]  /*8690*/  @!P3 IMAD.IADD R2, R2, 0x1, -R4 ;  /* 0x000000010202b824 */ /* 0x000fe200078e0a04 */
[----:B------:R-:W-:Y:S01]  /*86a0*/  ISETP.GT.U32.AND P3, PT, R4, R23, PT ;  /* 0x000000170400720c */ /* 0x000fe20003f64070 */
[C---:B------:R-:W-:Y:S02]  /*86b0*/  VIADD R32, R0.reuse, 0x61 ;  /* 0x0000006100207836 */ /* 0x040fe40000000000 */
[C---:B------:R-:W-:Y:S02]  /*86c0*/  VIADD R45, R0.reuse, 0x5a ;  /* 0x0000005a002d7836 */ /* 0x040fe40000000000 */
[----:B------:R-:W-:Y:S02]  /*86d0*/  VIADD R33, R0, 0x60 ;  /* 0x0000006000217836 */ /* 0x000fe40000000000 */
[----:B------:R-:W-:-:S02]  /*86e0*/  IMAD.MOV R10, RZ, RZ, -R10 ;  /* 0x000000ffff0a7224 */ /* 0x000fc400078e0a0a */
[----:B------:R-:W-:Y:S01]  /*86f0*/  IMAD.HI.U32 R12, R5, R8, RZ ;  /* 0x00000008050c7227 */ /* 0x000fe200078e00ff */
[----:B------:R-:W-:Y:S02]  /*8700*/  IABS R11, R32 ;  /* 0x00000020000b7213 */ /* 0x000fe40000000000 */
[----:B------:R-:W-:Y:S01]  /*8710*/  IABS R24, R45 ;  /* 0x0000002d00187213 */ /* 0x000fe20000000000 */
[----:B------:R-:W-:Y:S01]  /*8720*/  IMAD R6, R4, R10, R6 ;  /* 0x0000000a04067224 */ /* 0x000fe200078e0206 */
[----:B------:R-:W-:Y:S01]  /*8730*/  IABS R9, R33 ;  /* 0x0000002100097213 */ /* 0x000fe20000000000 */
[----:B------:R-:W-:Y:S02]  /*8740*/  IMAD.MOV R12, RZ, RZ, -R12 ;  /* 0x000000ffff0c7224 */ /* 0x000fe400078e0a0c */
[----:B------:R-:W-:Y:S01]  /*8750*/  @!P4 IMAD.IADD R14, R14, 0x1, -R4 ;  /* 0x000000010e0ec824 */ /* 0x000fe200078e0a04 */
[C---:B------:R-:W-:Y:S01]  /*8760*/  ISETP.GT.U32.AND P4, PT, R4.reuse, R6, PT ;  /* 0x000000060400720c */ /* 0x040fe20003f84070 */
[----:B------:R-:W-:-:S02]  /*8770*/  IMAD R8, R4, R12, R8 ;  /* 0x0000000c04087224 */ /* 0x000fc400078e0208 */
[----:B------:R-:W-:Y:S02]  /*8780*/  IMAD.MOV.U32 R10, RZ, RZ, R11 ;  /* 0x000000ffff0a7224 */ /* 0x000fe400078e000b */
[----:B------:R-:W-:-:S04]  /*8790*/  IMAD.HI.U32 R11, R5, R24, RZ ;  /* 0x00000018050b7227 */ /* 0x000fc800078e00ff */
[----:B------:R-:W-:-:S04]  /*87a0*/  IMAD.HI.U32 R13, R5, R9, RZ ;  /* 0x00000009050d7227 */ /* 0x000fc800078e00ff */
[----:B------:R-:W-:Y:S01]  /*87b0*/  @!P3 IMAD.IADD R23, R23, 0x1, -R4 ;  /* 0x000000011717b824 */ /* 0x000fe200078e0a04 */
[----:B------:R-:W-:Y:S01]  /*87c0*/  ISETP.GT.U32.AND P3, PT, R4, R8, PT ;  /* 0x000000080400720c */ /* 0x000fe20003f64070 */
[----:B------:R-:W-:Y:S02]  /*87d0*/  IMAD.MOV R11, RZ, RZ, -R11 ;  /* 0x000000ffff0b7224 */ /* 0x000fe400078e0a0b */
[----:B------:R-:W-:Y:S02]  /*87e0*/  IMAD.MOV R13, RZ, RZ, -R13 ;  /* 0x000000ffff0d7224 */ /* 0x000fe400078e0a0d */
[----:B------:R-:W-:Y:S01]  /*87f0*/  IMAD.HI.U32 R25, R5, R10, RZ ;  /* 0x0000000a05197227 */ /* 0x000fe200078e00ff */
[----:B------:R0:W-:Y:S03]  /*8800*/  STL [R1+0x748], R88 ;  /* 0x0007485801007387 */ /* 0x0001e60000100800 */
[----:B------:R-:W-:-:S02]  /*8810*/  IMAD.MOV.U32 R93, RZ, RZ, R29 ;  /* 0x000000ffff5d7224 */ /* 0x000fc400078e001d */
[C---:B------:R-:W-:Y:S02]  /*8820*/  IMAD R24, R4.reuse, R11, R24 ;  /* 0x0000000b04187224 */ /* 0x040fe400078e0218 */
[----:B------:R-:W-:Y:S02]  /*8830*/  IMAD R9, R4, R13, R9 ;  /* 0x0000000d04097224 */ /* 0x000fe400078e0209 */
[----:B------:R-:W-:Y:S02]  /*8840*/  IMAD.MOV R11, RZ, RZ, -R25 ;  /* 0x000000ffff0b7224 */ /* 0x000fe400078e0a19 */
[----:B0-----:R-:W-:Y:S02]  /*8850*/  IMAD.MOV.U32 R88, RZ, RZ, R28 ;  /* 0x000000ffff587224 */ /* 0x001fe400078e001c */
[C---:B------:R-:W-:Y:S02]  /*8860*/  VIADD R28, R0.reuse, 0x68 ;  /* 0x00000068001c7836 */ /* 0x040fe40000000000 */
[----:B------:R-:W-:-:S02]  /*8870*/  VIADD R29, R0, 0x69 ;  /* 0x00000069001d7836 */ /* 0x000fc40000000000 */
[----:B------:R-:W-:Y:S01]  /*8880*/  @!P4 IMAD.IADD R6, R6, 0x1, -R4 ;  /* 0x000000010606c824 */ /* 0x000fe200078e0a04 */
[C---:B------:R-:W-:Y:S01]  /*8890*/  ISETP.GT.U32.AND P4, PT, R4.reuse, R9, PT ;  /* 0x000000090400720c */ /* 0x040fe20003f84070 */
[----:B------:R-:W-:Y:S01]  /*88a0*/  IMAD R10, R4, R11, R10 ;  /* 0x0000000b040a7224 */ /* 0x000fe200078e020a */
[----:B------:R-:W-:Y:S01]  /*88b0*/  IABS R11, R28 ;  /* 0x0000001c000b7213 */ /* 0x000fe20000000000 */
[----:B------:R-:W-:Y:S01]  /*88c0*/  VIADD R36, R0, 0x70 ;  /* 0x0000007000247836 */ /* 0x000fe20000000000 */
[----:B------:R-:W-:Y:S01]  /*88d0*/  IABS R12, R29 ;  /* 0x0000001d000c7213 */ /* 0x000fe20000000000 */
[----:B------:R-:W-:Y:S01]  /*88e0*/  @!P3 IMAD.IADD R8, R8, 0x1, -R4 ;  /* 0x000000010808b824 */ /* 0x000fe200078e0a04 */
[----:B------:R-:W-:Y:S01]  /*88f0*/  ISETP.GT.U32.AND P3, PT, R4, R14, PT ;  /* 0x0000000e0400720c */ /* 0x000fe20003f64070 */
[C---:B------:R-:W-:Y:S01]  /*8900*/  VIADD R35, R0.reuse, 0x71 ;  /* 0x0000007100237836 */ /* 0x040fe20000000000 */
[----:B------:R-:W-:Y:S01]  /*8910*/  IABS R13, R36 ;  /* 0x00000024000d7213 */ /* 0x000fe20000000000 */
[----:B------:R-:W-:-:S02]  /*8920*/  VIADD R34, R0, 0x78 ;  /* 0x0000007800227836 */ /* 0x000fc40000000000 */
[----:B------:R-:W-:Y:S02]  /*8930*/  IMAD.MOV.U32 R61, RZ, RZ, R21 ;  /* 0x000000ffff3d7224 */ /* 0x000fe400078e0015 */
[----:B------:R-:W-:-:S04]  /*8940*/  IMAD.HI.U32 R49, R5, R11, RZ ;  /* 0x0000000b05317227 */ /* 0x000fc800078e00ff */
[----:B------:R-:W-:Y:S01]  /*8950*/  IMAD.HI.U32 R25, R5, R12, RZ ;  /* 0x0000000c05197227 */ /* 0x000fe200078e00ff */
[----:B------:R-:W-:-:S03]  /*8960*/  IABS R51, R34 ;  /* 0x0000002200337213 */ /* 0x000fc60000000000 */
[----:B------:R-:W-:Y:S01]  /*8970*/  IMAD.MOV.U32 R92, RZ, RZ, R26 ;  /* 0x000000ffff5c7224 */ /* 0x000fe200078e001a */
[----:B------:R-:W-:Y:S01]  /*8980*/  IABS R26, R35 ;  /* 0x00000023001a7213 */ /* 0x000fe20000000000 */
[----:B------:R-:W-:Y:S02]  /*8990*/  IMAD.MOV.U32 R62, RZ, RZ, R20 ;  /* 0x000000ffff3e7224 */ /* 0x000fe400078e0014 */
[----:B------:R-:W-:Y:S01]  /*89a0*/  @!P1 IMAD.MOV R61, RZ, RZ, -R61 ;  /* 0x000000ffff3d9224 */ /* 0x000fe200078e0a3d */
[----:B------:R-:W-:Y:S01]  /*89b0*/  ISETP.GT.U32.AND P1, PT, R4, R8, PT ;  /* 0x000000080400720c */ /* 0x000fe20003f24070 */
[----:B------:R-:W-:-:S04]  /*89c0*/  IMAD.HI.U32 R50, R5, R13, RZ ;  /* 0x0000000d05327227 */ /* 0x000fc800078e00ff */
[----:B------:R-:W-:Y:S02]  /*89d0*/  IMAD.MOV R49, RZ, RZ, -R49 ;  /* 0x000000ffff317224 */ /* 0x000fe400078e0a31 */
[----:B------:R-:W-:Y:S02]  /*89e0*/  IMAD.MOV R25, RZ, RZ, -R25 ;  /* 0x000000ffff197224 */ /* 0x000fe400078e0a19 */
[----:B------:R-:W-:Y:S01]  /*89f0*/  @!P5 IMAD.MOV R62, RZ, RZ, -R62 ;  /* 0x000000ffff3ed224 */ /* 0x000fe200078e0a3e */
[C---:B------:R-:W-:Y:S01]  /*8a00*/  ISETP.GT.U32.AND P5, PT, R4.reuse, R23, PT ;  /* 0x000000170400720c */ /* 0x040fe20003fa4070 */
[----:B------:R-:W-:Y:S01]  /*8a10*/  @!P4 IMAD.IADD R9, R9, 0x1, -R4 ;  /* 0x000000010909c824 */ /* 0x000fe200078e0a04 */
[C---:B------:R-:W-:Y:S01]  /*8a20*/  ISETP.GT.U32.AND P4, PT, R4.reuse, R24, PT ;  /* 0x000000180400720c */ /* 0x040fe20003f84070 */
[----:B------:R-:W-:Y:S02]  /*8a30*/  IMAD.MOV R50, RZ, RZ, -R50 ;  /* 0x000000ffff327224 */ /* 0x000fe400078e0a32 */
[----:B------:R-:W-:-:S02]  /*8a40*/  IMAD R11, R4, R49, R11 ;  /* 0x00000031040b7224 */ /* 0x000fc400078e020b */
[----:B------:R-:W-:Y:S02]  /*8a50*/  IMAD R12, R4, R25, R12 ;  /* 0x00000019040c7224 */ /* 0x000fe400078e020c */
[----:B------:R-:W-:Y:S02]  /*8a60*/  IMAD.MOV.U32 R25, RZ, RZ, R51 ;  /* 0x000000ffff197224 */ /* 0x000fe400078e0033 */
[----:B------:R-:W-:-:S04]  /*8a70*/  IMAD.HI.U32 R49, R5, R26, RZ ;  /* 0x0000001a05317227 */ /* 0x000fc800078e00ff */
[----:B------:R-:W-:Y:S01]  /*8a80*/  @!P3 IMAD.IADD R14, R14, 0x1, -R4 ;  /* 0x000000010e0eb824 */ /* 0x000fe200078e0a04 */
[C---:B------:R-:W-:Y:S01]  /*8a90*/  ISETP.GT.U32.AND P3, PT, R4.reuse, R10, PT ;  /* 0x0000000a0400720c */ /* 0x040fe20003f64070 */
[----:B------:R-:W-:Y:S02]  /*8aa0*/  IMAD R13, R4, R50, R13 ;  /* 0x00000032040d7224 */ /* 0x000fe400078e020d */
[----:B------:R-:W-:Y:S02]  /*8ab0*/  IMAD.MOV.U32 R63, RZ, RZ, R19 ;  /* 0x000000ffff3f7224 */ /* 0x000fe400078e0013 */
[----:B------:R-:W-:-:S04]  /*8ac0*/  IMAD.HI.U32 R50, R5, R25, RZ ;  /* 0x0000001905327227 */ /* 0x000fc800078e00ff */
[----:B------:R-:W-:Y:S02]  /*8ad0*/  IMAD.MOV R19, RZ, RZ, -R49 ;  /* 0x000000ffff137224 */ /* 0x000fe400078e0a31 */
[----:B------:R-:W-:Y:S02]  /*8ae0*/  IMAD.MOV R20, RZ, RZ, -R50 ;  /* 0x000000ffff147224 */ /* 0x000fe400078e0a32 */
[----:B------:R-:W-:Y:S02]  /*8af0*/  IMAD R19, R4, R19, R26 ;  /* 0x0000001304137224 */ /* 0x000fe400078e021a */
[--C-:B------:R-:W-:Y:S01]  /*8b00*/  @!P1 IMAD.IADD R8, R8, 0x1, -R4.reuse ;  /* 0x0000000108089824 */ /* 0x100fe200078e0a04 */
[C---:B------:R-:W-:Y:S01]  /*8b10*/  ISETP.GT.U32.AND P1, PT, R4.reuse, R13, PT ;  /* 0x0000000d0400720c */ /* 0x040fe20003f24070 */
[----:B------:R-:W-:Y:S01]  /*8b20*/  @!P6 IMAD.MOV R63, RZ, RZ, -R63 ;  /* 0x000000ffff3fe224 */ /* 0x000fe200078e0a3f */
[C---:B------:R-:W-:Y:S01]  /*8b30*/  ISETP.GT.U32.AND P6, PT, R4.reuse, R6, PT ;  /* 0x000000060400720c */ /* 0x040fe20003fc4070 */
[----:B------:R-:W-:Y:S01]  /*8b40*/  @!P5 IMAD.IADD R23, R23, 0x1, -R4 ;  /* 0x000000011717d824 */ /* 0x000fe200078e0a04 */
[C---:B------:R-:W-:Y:S01]  /*8b50*/  ISETP.GT.U32.AND P5, PT, R4.reuse, R11, PT ;  /* 0x0000000b0400720c */ /* 0x040fe20003fa4070 */
[----:B------:R-:W-:-:S02]  /*8b60*/  IMAD R20, R4, R20, R25 ;  /* 0x0000001404147224 */ /* 0x000fc400078e0219 */
[--C-:B------:R-:W-:Y:S01]  /*8b70*/  @!P4 IMAD.IADD R24, R24, 0x1, -R4.reuse ;  /* 0x000000011818c824 */ /* 0x100fe200078e0a04 */
[----:B------:R-:W-:Y:S01]  /*8b80*/  ISETP.GT.U32.AND P4, PT, R4, R19, PT ;  /* 0x000000130400720c */ /* 0x000fe20003f84070 */
[----:B------:R-:W-:Y:S01]  /*8b90*/  @!P3 IMAD.IADD R10, R10, 0x1, -R4 ;  /* 0x000000010a0ab824 */ /* 0x000fe200078e0a04 */
[----:B------:R-:W-:-:S03]  /*8ba0*/  ISETP.GT.U32.AND P3, PT, R4, R20, PT ;  /* 0x000000140400720c */ /* 0x000fc60003f64070 */
[--C-:B------:R-:W-:Y:S01]  /*8bb0*/  @!P1 IMAD.IADD R13, R13, 0x1, -R4.reuse ;  /* 0x000000010d0d9824 */ /* 0x100fe200078e0a04 */
[----:B------:R-:W-:Y:S01]  /*8bc0*/  ISETP.GE.AND P1, PT, R43, RZ, PT ;  /* 0x000000ff2b00720c */ /* 0x000fe20003f26270 */
[----:B------:R0:W-:Y:S01]  /*8bd0*/  STL [R1+0x74c], R87 ;  /* 0x00074c5701007387 */ /* 0x0001e20000100800 */
[--C-:B------:R-:W-:Y:S01]  /*8be0*/  @!P6 IMAD.IADD R6, R6, 0x1, -R4.reuse ;  /* 0x000000010606e824 */ /* 0x100fe200078e0a04 */
[----:B------:R-:W-:Y:S01]  /*8bf0*/  ISETP.GT.U32.AND P6, PT, R4, R12, PT ;  /* 0x0000000c0400720c */ /* 0x000fe20003fc4070 */
[----:B------:R-:W-:-:S03]  /*8c00*/  @!P5 IMAD.IADD R11, R11, 0x1, -R4 ;  /* 0x000000010b0bd824 */ /* 0x000fc600078e0a04 */
[--C-:B------:R-:W-:Y:S01]  /*8c10*/  @!P4 IMAD.IADD R19, R19, 0x1, -R4.reuse ;  /* 0x000000011313c824 */ /* 0x100fe200078e0a04 */
[----:B------:R-:W-:Y:S01]  /*8c20*/  ISETP.GE.AND P4, PT, R37, RZ, PT ;  /* 0x000000ff2500720c */ /* 0x000fe20003f86270 */
[----:B0-----:R-:W0:Y:S01]  /*8c30*/  S2R R87, SR_TID.X ;  /* 0x0000000000577919 */ /* 0x001e220000002100 */
[----:B------:R-:W-:Y:S01]  /*8c40*/  @!P3 IMAD.IADD R20, R20, 0x1, -R4 ;  /* 0x000000011414b824 */ /* 0x000fe200078e0a04 */
[C---:B------:R-:W-:Y:S01]  /*8c50*/  ISETP.GT.U32.AND P3, PT, R4.reuse, R11, PT ;  /* 0x0000000b0400720c */ /* 0x040fe20003f64070 */
[----:B------:R-:W-:Y:S01]  /*8c60*/  IMAD.MOV.U32 R60, RZ, RZ, R22 ;  /* 0x000000ffff3c7224 */ /* 0x000fe200078e0016 */
[----:B------:R-:W-:Y:S01]  /*8c70*/  IABS R21, R0 ;  /* 0x0000000000157213 */ /* 0x000fe20000000000 */
[----:B------:R-:W-:Y:S02]  /*8c80*/  IMAD.MOV.U32 R50, RZ, RZ, R15 ;  /* 0x000000ffff327224 */ /* 0x000fe400078e000f */
[----:B------:R-:W-:Y:S01]  /*8c90*/  @!P0 IMAD.MOV R60, RZ, RZ, -R60 ;  /* 0x000000ffff3c8224 */ /* 0x000fe200078e0a3c */
[----:B------:R-:W-:Y:S01]  /*8ca0*/  ISETP.GT.U32.AND P0, PT, R4, R9, PT ;  /* 0x000000090400720c */ /* 0x000fe20003f04070 */
[----:B------:R-:W-:-:S02]  /*8cb0*/  IMAD.MOV.U32 R49, RZ, RZ, R3 ;  /* 0x000000ffff317224 */ /* 0x000fc400078e0003 */
[----:B------:R-:W-:Y:S01]  /*8cc0*/  @!P1 IMAD.MOV R50, RZ, RZ, -R50 ;  /* 0x000000ffff329224 */ /* 0x000fe200078e0a32 */
[----:B------:R-:W-:Y:S01]  /*8cd0*/  ISETP.GT.U32.AND P1, PT, R4, R13, PT ;  /* 0x0000000d0400720c */ /* 0x000fe20003f24070 */
[----:B------:R-:W-:-:S04]  /*8ce0*/  IMAD.HI.U32 R25, R5, R21, RZ ;  /* 0x0000001505197227 */ /* 0x000fc800078e00ff */
[--C-:B------:R-:W-:Y:S01]  /*8cf0*/  @!P6 IMAD.IADD R12, R12, 0x1, -R4.reuse ;  /* 0x000000010c0ce824 */ /* 0x100fe200078e0a04 */
[----:B------:R-:W-:Y:S01]  /*8d00*/  ISETP.GE.AND P6, PT, R40, RZ, PT ;  /* 0x000000ff2800720c */ /* 0x000fe20003fc6270 */
[----:B------:R-:W-:Y:S01]  /*8d10*/  @!P4 IMAD.MOV R49, RZ, RZ, -R49 ;  /* 0x000000ffff31c224 */ /* 0x000fe200078e0a31 */
[----:B------:R-:W-:Y:S01]  /*8d20*/  ISETP.GT.U32.AND P4, PT, R4, R20, PT ;  /* 0x000000140400720c */ /* 0x000fe20003f84070 */
[----:B------:R-:W-:Y:S02]  /*8d30*/  IMAD.MOV R15, RZ, RZ, -R25 ;  /* 0x000000ffff0f7224 */ /* 0x000fe400078e0a19 */
[----:B------:R-:W-:Y:S01]  /*8d40*/  @!P3 IMAD.IADD R11, R11, 0x1, -R4 ;  /* 0x000000010b0bb824 */ /* 0x000fe200078e0a04 */
[----:B------:R-:W-:Y:S01]  /*8d50*/  ISETP.GE.AND P3, PT, R38, RZ, PT ;  /* 0x000000ff2600720c */ /* 0x000fe20003f66270 */
[----:B------:R-:W-:Y:S02]  /*8d60*/  IMAD R15, R4, R15, R21 ;  /* 0x0000000f040f7224 */ /* 0x000fe400078e0215 */
[----:B------:R-:W-:-:S02]  /*8d70*/  IMAD.MOV.U32 R51, RZ, RZ, R16 ;  /* 0x000000ffff337224 */ /* 0x000fc400078e0010 */
[--C-:B------:R-:W-:Y:S01]  /*8d80*/  @!P0 IMAD.IADD R9, R9, 0x1, -R4.reuse ;  /* 0x0000000109098824 */ /* 0x100fe200078e0a04 */
[----:B------:R-:W-:Y:S01]  /*8d90*/  ISETP.GE.AND P0, PT, R42, RZ, PT ;  /* 0x000000ff2a00720c */ /* 0x000fe20003f06270 */
[--C-:B------:R-:W-:Y:S01]  /*8da0*/  @!P1 IMAD.IADD R13, R13, 0x1, -R4.reuse ;  /* 0x000000010d0d9824 */ /* 0x100fe200078e0a04 */
[C---:B------:R-:W-:Y:S01]  /*8db0*/  ISETP.GT.U32.AND P1, PT, R4.reuse, R15, PT ;  /* 0x0000000f0400720c */ /* 0x040fe20003f24070 */
[----:B------:R-:W-:Y:S01]  /*8dc0*/  @!P6 IMAD.MOV R51, RZ, RZ, -R51 ;  /* 0x000000ffff33e224 */ /* 0x000fe200078e0a33 */
[----:B------:R-:W-:Y:S01]  /*8dd0*/  ISETP.GT.U32.AND P6, PT, R4, R19, PT ;  /* 0x000000130400720c */ /* 0x000fe20003fc4070 */
[----:B------:R-:W-:Y:S01]  /*8de0*/  @!P4 IMAD.IADD R20, R20, 0x1, -R4 ;  /* 0x000000011414c824 */ /* 0x000fe200078e0a04 */
[----:B------:R-:W-:Y:S01]  /*8df0*/  ISETP.GE.AND P4, PT, R31, RZ, PT ;  /* 0x000000ff1f00720c */ /* 0x000fe20003f86270 */
[----:B------:R-:W-:Y:S01]  /*8e00*/  IMAD.MOV.U32 R42, RZ, RZ, R14 ;  /* 0x000000ffff2a7224 */ /* 0x000fe200078e000e */
[----:B0-----:R-:W-:-:S03]  /*8e10*/  LOP3.LUT R87, R87, 0x7f, RZ, 0xc0, !PT ;  /* 0x0000007f57577812 */ /* 0x001fc600078ec0ff */
[----:B------:R-:W-:Y:S01]  /*8e20*/  @!P3 IMAD.MOV R42, RZ, RZ, -R42 ;  /* 0x000000ffff2ab224 */ /* 0x000fe200078e0a2a */
[----:B------:R-:W-:Y:S01]  /*8e30*/  ISETP.GE.AND P3, PT, R28, RZ, PT ;  /* 0x000000ff1c00720c */ /* 0x000fe20003f66270 */
[----:B------:R-:W-:Y:S02]  /*8e40*/  IMAD.MOV.U32 R22, RZ, RZ, R17 ;  /* 0x000000ffff167224 */ /* 0x000fe400078e0011 */
[----:B------:R-:W-:Y:S02]  /*8e50*/  IMAD R16, R87, UR13, RZ ;  /* 0x0000000d57107c24 */ /* 0x000fe4000f8e02ff */
[----:B------:R-:W-:Y:S01]  /*8e60*/  @!P0 IMAD.MOV R18, RZ, RZ, -R18 ;  /* 0x000000ffff128224 */ /* 0x000fe200078e0a12 */
[----:B------:R-:W-:Y:S01]  /*8e70*/  ISETP.GT.U32.AND P0, PT, R4, R10, PT ;  /* 0x0000000a0400720c */ /* 0x000fe20003f04070 */
[----:B------:R-:W-:Y:S02]  /*8e80*/  @!P1 IMAD.IADD R15, R15, 0x1, -R4 ;  /* 0x000000010f0f9824 */ /* 0x000fe400078e0a04 */
[----:B------:R-:W-:-:S02]  /*8e90*/  IMAD.MOV.U32 R17, RZ, RZ, R8 ;  /* 0x000000ffff117224 */ /* 0x000fc400078e0008 */
[----:B------:R-:W-:Y:S01]  /*8ea0*/  @!P6 IMAD.IADD R19, R19, 0x1, -R4 ;  /* 0x000000011313e824 */ /* 0x000fe200078e0a04 */
[----:B------:R-:W-:Y:S01]  /*8eb0*/  IADD3 R3, P6, PT, R16, UR18, RZ ;  /* 0x0000001210037c10 */ /* 0x000fe2000ffde0ff */
[----:B------:R-:W-:Y:S01]  /*8ec0*/  @!P4 IMAD.MOV R17, RZ, RZ, -R17 ;  /* 0x000000ffff11c224 */ /* 0x000fe200078e0a11 */
[----:B------:R-:W-:Y:S01]  /*8ed0*/  ISETP.GT.U32.AND P4, PT, R4, R15, PT ;  /* 0x0000000f0400720c */ /* 0x000fe20003f84070 */
[----:B------:R-:W-:Y:S01]  /*8ee0*/  IMAD.MOV.U32 R43, RZ, RZ, R2 ;  /* 0x000000ffff2b7224 */ /* 0x000fe200078e0002 */
[----:B------:R-:W-:Y:S01]  /*8ef0*/  LEA.HI.X.SX32 R2, R16, UR19, 0x1, P6 ;  /* 0x0000001310027c11 */ /* 0x000fe2000b0f0eff */
[----:B------:R-:W-:Y:S01]  /*8f00*/  @!P3 IMAD.MOV R11, RZ, RZ, -R11 ;  /* 0x000000ffff0bb224 */ /* 0x000fe200078e0a0b */
[----:B------:R-:W-:Y:S02]  /*8f10*/  ISETP.GE.AND P6, PT, R32, RZ, PT ;  /* 0x000000ff2000720c */ /* 0x000fe40003fc6270 */
[----:B------:R-:W-:Y:S01]  /*8f20*/  ISETP.GE.AND P3, PT, R0, RZ, PT ;  /* 0x000000ff0000720c */ /* 0x000fe20003f66270 */
[----:B------:R-:W-:-:S04]  /*8f30*/  @!P0 IMAD.IADD R10, R10, 0x1, -R4 ;  /* 0x000000010a0a8824 */ /* 0x000fc800078e0a04 */
[----:B------:R-:W-:Y:S02]  /*8f40*/  IMAD.MOV.U32 R16, RZ, RZ, R10 ;  /* 0x000000ffff107224 */ /* 0x000fe400078e000a */
[----:B------:R-:W-:Y:S01]  /*8f50*/  @!P4 IMAD.IADD R15, R15, 0x1, -R4 ;  /* 0x000000010f0fc824 */ /* 0x000fe200078e0a04 */
[----:B------:R-:W-:Y:S02]  /*8f60*/  ISETP.NE.AND P4, PT, R7, RZ, PT ;  /* 0x000000ff0700720c */ /* 0x000fe40003f85270 */
[----:B------:R-:W-:Y:S01]  /*8f70*/  LOP3.LUT R10, RZ, R7, RZ, 0x33, !PT ;  /* 0x00000007ff0a7212 */ /* 0x000fe200078e33ff */
[----:B------:R-:W-:Y:S01]  /*8f80*/  @!P6 IMAD.MOV R16, RZ, RZ, -R16 ;  /* 0x000000ffff10e224 */ /* 0x000fe200078e0a10 */
[----:B------:R-:W-:Y:S01]  /*8f90*/  ISETP.GE.AND P6, PT, R35, RZ, PT ;  /* 0x000000ff2300720c */ /* 0x000fe20003fc6270 */
[----:B------:R-:W-:Y:S01]  /*8fa0*/  @!P3 IMAD.MOV R15, RZ, RZ, -R15 ;  /* 0x000000ffff0fb224 */ /* 0x000fe200078e0a0f */
[----:B------:R-:W-:-:S04]  /*8fb0*/  PLOP3.LUT P3, PT, PT, PT, UP1, 0x80, 0x8 ;  /* 0x000000000008781c */ /* 0x000fc80003f6f018 */
[----:B------:R-:W-:Y:S02]  /*8fc0*/  SEL R15, R10, R15, !P4 ;  /* 0x0000000f0a0f7207 */ /* 0x000fe40006000000 */
[----:B------:R-:W-:-:S03]  /*8fd0*/  ISETP.LT.AND P3, PT, R87, UR15, P3 ;  /* 0x0000000f57007c0c */ /* 0x000fc60009f61270 */
[----:B------:R-:W-:Y:S02]  /*8fe0*/  IMAD R21, R15, UR14, RZ ;  /* 0x0000000e0f157c24 */ /* 0x000fe4000f8e02ff */
[----:B------:R-:W-:Y:S01]  /*8ff0*/  @!P6 IMAD.MOV R19, RZ, RZ, -R19 ;  /* 0x000000ffff13e224 */ /* 0x000fe200078e0a13 */
[----:B------:R-:W-:Y:S02]  /*9000*/  ISETP.GE.AND P5, PT, R41, RZ, PT ;  /* 0x000000ff2900720c */ /* 0x000fe40003fa6270 */
[----:B------:R-:W-:Y:S02]  /*9010*/  IADD3 R28, P6, PT, R21, R3, RZ ;  /* 0x00000003151c7210 */ /* 0x000fe40007fde0ff */
[----:B------:R-:W-:Y:S02]  /*9020*/  ISETP.GE.AND P1, PT, R29, RZ, PT ;  /* 0x000000ff1d00720c */ /* 0x000fe40003f26270 */
[----:B------:R-:W-:Y:S02]  /*9030*/  PRMT R41, RZ, 0x7610, R41 ;  /* 0x00007610ff297816 */ /* 0x000fe40000000029 */
[----:B------:R-:W-:-:S05]  /*9040*/  LEA.HI.X.SX32 R29, R21, R2, 0x1, P6 ;  /* 0x00000002151d7211 */ /* 0x000fca00030f0eff */
[----:B------:R0:W2:Y:S01]  /*9050*/  @P3 LDG.E.U8 R41, desc[UR22][R28.64] ;  /* 0x000000161c293981 */ /* 0x0000a2000c1e1100 */
[----:B------:R-:W-:Y:S01]  /*9060*/  @!P5 IMAD.MOV R22, RZ, RZ, -R22 ;  /* 0x000000ffff16d224 */ /* 0x000fe200078e0a16 */
[----:B------:R-:W-:Y:S02]  /*9070*/  ISETP.GT.U32.AND P5, PT, R4, R12, PT ;  /* 0x0000000c0400720c */ /* 0x000fe40003fa4070 */
[----:B------:R-:W-:-:S11]  /*9080*/  ISETP.GE.AND P0, PT, R39, RZ, PT ;  /* 0x000000ff2700720c */ /* 0x000fd60003f06270 */
[----:B------:R-:W-:Y:S01]  /*9090*/  @!P5 IMAD.IADD R12, R12, 0x1, -R4 ;  /* 0x000000010c0cd824 */ /* 0x000fe200078e0a04 */
[----:B------:R-:W-:-:S03]  /*90a0*/  ISETP.GE.AND P5, PT, R30, RZ, PT ;  /* 0x000000ff1e00720c */ /* 0x000fc60003fa6270 */
[----:B------:R-:W-:Y:S01]  /*90b0*/  @!P1 IMAD.MOV R12, RZ, RZ, -R12 ;  /* 0x000000ffff0c9224 */ /* 0x000fe200078e0a0c */
[----:B------:R-:W-:Y:S02]  /*90c0*/  ISETP.GE.AND P1, PT, R34, RZ, PT ;  /* 0x000000ff2200720c */ /* 0x000fe40003f26270 */
[----:B------:R-:W-:Y:S01]  /*90d0*/  SEL R15, R10, R74, !P4 ;  /* 0x0000004a0a0f7207 */ /* 0x000fe20006000000 */
[----:B------:R-:W-:Y:S01]  /*90e0*/  @!P0 IMAD.MOV R43, RZ, RZ, -R43 ;  /* 0x000000ffff2b8224 */ /* 0x000fe200078e0a2b */
[----:B------:R-:W-:Y:S01]  /*90f0*/  ISETP.GE.AND P0, PT, R33, RZ, PT ;  /* 0x000000ff2100720c */ /* 0x000fe20003f06270 */
[----:B------:R-:W-:Y:S02]  /*9100*/  IMAD.MOV.U32 R14, RZ, RZ, R6 ;  /* 0x000000ffff0e7224 */ /* 0x000fe400078e0006 */
[----:B------:R-:W-:Y:S02]  /*9110*/  VIADD R8, R0, 0x5b ;  /* 0x0000005b00087836 */ /* 0x000fe40000000000 */
[----:B------:R-:W-:Y:S01]  /*9120*/  IMAD R25, R15, UR14, RZ ;  /* 0x0000000e0f197c24 */ /* 0x000fe2000f8e02ff */
[----:B------:R-:W-:Y:S01]  /*9130*/  STL [R1+0x750], R85 ;  /* 0x0007505501007387 */ /* 0x000fe20000100800 */
[----:B------:R-:W-:Y:S01]  /*9140*/  @!P5 IMAD.MOV R14, RZ, RZ, -R14 ;  /* 0x000000ffff0ed224 */ /* 0x000fe200078e0a0e */
[----:B------:R-:W-:Y:S01]  /*9150*/  ISETP.GE.AND P5, PT, R36, RZ, PT ;  /* 0x000000ff2400720c */ /* 0x000fe20003fa6270 */
[----:B------:R-:W-:Y:S01]  /*9160*/  @!P1 IMAD.MOV R20, RZ, RZ, -R20 ;  /* 0x000000ffff149224 */ /* 0x000fe200078e0a14 */
[----:B------:R-:W-:Y:S01]  /*9170*/  IABS R6, R8 ;  /* 0x0000000800067213 */ /* 0x000fe20000000000 */
[----:B------:R1:W-:Y:S01]  /*9180*/  STL [R1+0x754], R84 ;  /* 0x0007545401007387 */ /* 0x0003e20000100800 */
[----:B------:R-:W-:-:S02]  /*9190*/  ISETP.GE.AND P1, PT, R8, RZ, PT ;  /* 0x000000ff0800720c */ /* 0x000fc40003f26270 */
[----:B------:R-:W-:Y:S01]  /*91a0*/  SEL R8, R10, R67, !P4 ;  /* 0x000000430a087207 */ /* 0x000fe20006000000 */
[----:B------:R0:W-:Y:S01]  /*91b0*/  STL [R1+0xc4], R28 ;  /* 0x0000c41c01007387 */ /* 0x0001e20000100800 */
[----:B-1----:R-:W-:-:S03]  /*91c0*/  IADD3 R84, P6, PT, R25, R3, RZ ;  /* 0x0000000319547210 */ /* 0x002fc60007fde0ff */
[----:B------:R-:W-:Y:S01]  /*91d0*/  IMAD R15, R8, UR14, RZ ;  /* 0x0000000e080f7c24 */ /* 0x000fe2000f8e02ff */
[----:B------:R1:W-:Y:S01]  /*91e0*/  STL [R1+0xc0], R29 ;  /* 0x0000c01d01007387 */ /* 0x0003e20000100800 */
[----:B0-----:R-:W-:Y:S01]  /*91f0*/  LEA.HI.X.SX32 R28, R25, R2, 0x1, P6 ;  /* 0x00000002191c7211 */ /* 0x001fe200030f0eff */
[----:B------:R-:W-:Y:S02]  /*9200*/  @!P0 IMAD.MOV R9, RZ, RZ, -R9 ;  /* 0x000000ffff098224 */ /* 0x000fe400078e0a09 */
[----:B------:R-:W-:Y:S01]  /*9210*/  STL [R1+0x4bc], R84 ;  /* 0x0004bc5401007387 */ /* 0x000fe20000100800 */
[----:B------:R-:W-:Y:S02]  /*9220*/  ISETP.GE.AND P0, PT, R44, RZ, PT ;  /* 0x000000ff2c00720c */ /* 0x000fe40003f06270 */
[----:B------:R-:W-:Y:S01]  /*9230*/  PRMT R44, RZ, 0x7610, R44 ;  /* 0x00007610ff2c7816 */ /* 0x000fe2000000002c */
[----:B------:R-:W-:Y:S02]  /*9240*/  @!P5 IMAD.MOV R13, RZ, RZ, -R13 ;  /* 0x000000ffff0dd224 */ /* 0x000fe400078e0a0d */
[----:B-1----:R-:W-:Y:S01]  /*9250*/  @P3 IMAD.MOV.U32 R29, RZ, RZ, R28 ;  /* 0x000000ffff1d3224 */ /* 0x002fe200078e001c */
[----:B------:R-:W-:-:S02]  /*9260*/  ISETP.GE.AND P5, PT, R45, RZ, PT ;  /* 0x000000ff2d00720c */ /* 0x000fc40003fa6270 */
[----:B------:R-:W-:Y:S01]  /*9270*/  PRMT R39, RZ, 0x7610, R39 ;  /* 0x00007610ff277816 */ /* 0x000fe20000000027 */
[----:B--2---:R0:W-:Y:S04]  /*9280*/  STL [R1+0x1e8], R41 ;  /* 0x0001e82901007387 */ /* 0x0041e80000100800 */
[----:B------:R1:W-:Y:S01]  /*9290*/  STL [R1+0x4b8], R28 ;  /* 0x0004b81c01007387 */ /* 0x0003e20000100800 */
[----:B0-----:R-:W-:Y:S01]  /*92a0*/  IADD3 R41, P6, PT, R15, R3, RZ ;  /* 0x000000030f297210 */ /* 0x001fe20007fde0ff */
[----:B-1----:R-:W-:-:S03]  /*92b0*/  @P3 IMAD.MOV.U32 R28, RZ, RZ, R84 ;  /* 0x000000ffff1c3224 */ /* 0x002fc600078e0054 */
[----:B------:R-:W-:Y:S02]  /*92c0*/  LEA.HI.X.SX32 R45, R15, R2, 0x1, P6 ;  /* 0x000000020f2d7211 */ /* 0x000fe400030f0eff */
[----:B------:R0:W2:Y:S02]  /*92d0*/  @P3 LDG.E.U8 R44, desc[UR22][R28.64] ;  /* 0x000000161c2c3981 */ /* 0x0000a4000c1e1100 */
[----:B0-----:R-:W-:Y:S02]  /*92e0*/  @P3 IMAD.MOV.U32 R28, RZ, RZ, R41 ;  /* 0x000000ffff1c3224 */ /* 0x001fe400078e0029 */
[----:B------:R-:W-:-:S05]  /*92f0*/  @P3 IMAD.MOV.U32 R29, RZ, RZ, R45 ;  /* 0x000000ffff1d3224 */ /* 0x000fca00078e002d */
[----:B------:R0:W3:Y:S01]  /*9300*/  @P3 LDG.E.U8 R39, desc[UR22][R28.64] ;  /* 0x000000161c273981 */ /* 0x0000e2000c1e1100 */
[----:B------:R-:W-:-:S04]  /*9310*/  IMAD.HI.U32 R7, R5, R6, RZ ;  /* 0x0000000605077227 */ /* 0x000fc800078e00ff */
[----:B------:R-:W-:-:S04]  /*9320*/  IMAD.MOV R7, RZ, RZ, -R7 ;  /* 0x000000ffff077224 */ /* 0x000fc800078e0a07 */
[----:B------:R-:W-:Y:S01]  /*9330*/  IMAD R6, R4, R7, R6 ;  /* 0x0000000704067224 */ /* 0x000fe200078e0206 */
[C---:B------:R-:W-:Y:S01]  /*9340*/  SEL R7, R10.reuse, R64, !P4 ;  /* 0x000000400a077207 */ /* 0x040fe20006000000 */
[----:B------:R-:W-:Y:S01]  /*9350*/  STL [R1+0x104], R41 ;  /* 0x0001042901007387 */ /* 0x000fe20000100800 */
[----:B------:R-:W-:-:S03]  /*9360*/  SEL R8, R10, R59, !P4 ;  /* 0x0000003b0a087207 */ /* 0x000fc60006000000 */
[----:B------:R-:W-:Y:S01]  /*9370*/  IMAD R21, R7, UR14, RZ ;  /* 0x0000000e07157c24 */ /* 0x000fe2000f8e02ff */
[----:B------:R-:W-:Y:S01]  /*9380*/  STL [R1+0x100], R45 ;  /* 0x0001002d01007387 */ /* 0x000fe20000100800 */
[----:B------:R-:W-:Y:S01]  /*9390*/  IMAD R15, R8, UR14, RZ ;  /* 0x0000000e080f7c24 */ /* 0x000fe2000f8e02ff */
[----:B------:R-:W-:Y:S02]  /*93a0*/  PRMT R40, RZ, 0x7610, R40 ;  /* 0x00007610ff287816 */ /* 0x000fe40000000028 */
[----:B------:R-:W-:Y:S01]  /*93b0*/  PRMT R37, RZ, 0x7610, R37 ;  /* 0x00007610ff257816 */ /* 0x000fe20000000025 */
[----:B--2---:R1:W-:Y:S02]  /*93c0*/  STL [R1+0x2c0], R44 ;  /* 0x0002c02c01007387 */ /* 0x0043e40000100800 */
[----:B-1----:R-:W-:-:S04]  /*93d0*/  IADD3 R44, P6, PT, R21, R3, RZ ;  /* 0x00000003152c7210 */ /* 0x002fc80007fde0ff */
[----:B------:R-:W-:Y:S01]  /*93e0*/  LEA.HI.X.SX32 R45, R21, R2, 0x1, P6 ;  /* 0x00000002152d7211 */ /* 0x000fe200030f0eff */
[----:B------:R-:W-:Y:S01]  /*93f0*/  STL [R1+0x144], R44 ;  /* 0x0001442c01007387 */ /* 0x000fe20000100800 */
[----:B0-----:R-:W-:-:S03]  /*9400*/  @P3 IMAD.MOV.U32 R28, RZ, RZ, R44 ;  /* 0x000000ffff1c3224 */ /* 0x001fc600078e002c */
[----:B---3--:R0:W-:Y:S01]  /*9410*/  STL [R1+0x1c4], R39 ;  /* 0x0001c42701007387 */ /* 0x0081e20000100800 */
[----:B------:R-:W-:-:S05]  /*9420*/  @P3 IMAD.MOV.U32 R29, RZ, RZ, R45 ;  /* 0x000000ffff1d3224 */ /* 0x000fca00078e002d */
[----:B------:R1:W2:Y:S01]  /*9430*/  @P3 LDG.E.U8 R40, desc[UR22][R28.64] ;  /* 0x000000161c283981 */ /* 0x0002a2000c1e1100 */
[----:B0-----:R-:W-:-:S04]  /*9440*/  IADD3 R39, P6, PT, R15, R3, RZ ;  /* 0x000000030f277210 */ /* 0x001fc80007fde0ff */
[----:B------:R-:W-:Y:S01]  /*9450*/  LEA.HI.X.SX32 R41, R15, R2, 0x1, P6 ;  /* 0x000000020f297211 */ /* 0x000fe200030f0eff */
[----:B-1----:R-:W-:-:S04]  /*9460*/  @P3 IMAD.MOV.U32 R28, RZ, RZ, R39 ;  /* 0x000000ffff1c3224 */ /* 0x002fc800078e0027 */
[----:B------:R-:W-:-:S05]  /*9470*/  @P3 IMAD.MOV.U32 R29, RZ, RZ, R41 ;  /* 0x000000ffff1d3224 */ /* 0x000fca00078e0029 */
[----:B------:R0:W3:Y:S01]  /*9480*/  @P3 LDG.E.U8 R37, desc[UR22][R28.64] ;  /* 0x000000161c253981 */ /* 0x0000e2000c1e1100 */
[----:B------:R-:W-:-:S03]  /*9490*/  SEL R7, R10, R56, !P4 ;  /* 0x000000380a077207 */ /* 0x000fc60006000000 */
[----:B------:R-:W-:Y:S02]  /*94a0*/  STL [R1+0x140], R45 ;  /* 0x0001402d01007387 */ /* 0x000fe40000100800 */
[----:B------:R-:W-:Y:S01]  /*94b0*/  IMAD R21, R7, UR14, RZ ;  /* 0x0000000e07157c24 */ /* 0x000fe2000f8e02ff */
[----:B------:R-:W-:Y:S01]  /*94c0*/  SEL R8, R10, R54, !P4 ;  /* 0x000000360a087207 */ /* 0x000fe20006000000 */
[----:B------:R-:W-:Y:S04]  /*94d0*/  STL [R1+0x18c], R39 ;  /* 0x00018c2701007387 */ /* 0x000fe80000100800 */
[----:B------:R-:W-:Y:S01]  /*94e0*/  STL [R1+0x188], R41 ;  /* 0x0001882901007387 */ /* 0x000fe20000100800 */
[----:B------:R-:W-:Y:S01]  /*94f0*/  IMAD R15, R8, UR14, RZ ;  /* 0x0000000e080f7c24 */ /* 0x000fe2000f8e02ff */
[----:B------:R-:W-:-:S02]  /*9500*/  PRMT R26, RZ, 0x7610, R26 ;  /* 0x00007610ff1a7816 */ /* 0x000fc4000000001a */
[----:B------:R-:W-:Y:S01]  /*9510*/  PRMT R35, RZ, 0x7610, R35 ;  /* 0x00007610ff237816 */ /* 0x000fe20000000023 */
[----:B--2---:R1:W-:Y:S02]  /*9520*/  STL [R1+0x1c0], R40 ;  /* 0x0001c02801007387 */ /* 0x0043e40000100800 */
[----:B-1----:R-:W-:-:S04]  /*9530*/  IADD3 R40, P6, PT, R21, R3, RZ ;  /* 0x0000000315287210 */ /* 0x002fc80007fde0ff */
[----:B0-----:R-:W-:Y:S01]  /*9540*/  LEA.HI.X.SX32 R28, R21, R2, 0x1, P6 ;  /* 0x00000002151c7211 */ /* 0x001fe200030f0eff */
[----:B------:R-:W-:Y:S04]  /*9550*/  STL [R1+0x1cc], R40 ;  /* 0x0001cc2801007387 */ /* 0x000fe80000100800 */
[----:B---3--:R0:W-:Y:S01]  /*9560*/  STL [R1+0x160], R37 ;  /* 0x0001602501007387 */ /* 0x0081e20000100800 */
[----:B------:R-:W-:-:S03]  /*9570*/  @P3 IMAD.MOV.U32 R29, RZ, RZ, R28 ;  /* 0x000000ffff1d3224 */ /* 0x000fc600078e001c */
[----:B------:R1:W-:Y:S01]  /*9580*/  STL [R1+0x1c8], R28 ;  /* 0x0001c81c01007387 */ /* 0x0003e20000100800 */
[----:B0-----:R-:W-:Y:S01]  /*9590*/  IADD3 R37, P6, PT, R15, R3, RZ ;  /* 0x000000030f257210 */ /* 0x001fe20007fde0ff */
[----:B-1----:R-:W-:-:S03]  /*95a0*/  @P3 IMAD.MOV.U32 R28, RZ, RZ, R40 ;  /* 0x000000ffff1c3224 */ /* 0x002fc600078e0028 */
[----:B------:R-:W-:Y:S02]  /*95b0*/  LEA.HI.X.SX32 R39, R15, R2, 0x1, P6 ;  /* 0x000000020f277211 */ /* 0x000fe400030f0eff */
[----:B------:R0:W2:Y:S02]  /*95c0*/  @P3 LDG.E.U8 R26, desc[UR22][R28.64] ;  /* 0x000000161c1a3981 */ /* 0x0000a4000c1e1100 */
[----:B0-----:R-:W-:Y:S02]  /*95d0*/  @P3 IMAD.MOV.U32 R28, RZ, RZ, R37 ;  /* 0x000000ffff1c3224 */ /* 0x001fe400078e0025 */
[----:B------:R-:W-:-:S05]  /*95e0*/  @P3 IMAD.MOV.U32 R29, RZ, RZ, R39 ;  /* 0x000000ffff1d3224 */ /* 0x000fca00078e0027 */
[----:B------:R-:W3:Y:S01]  /*95f0*/  @P3 LDG.E.U8 R35, desc[UR22][R28.64] ;  /* 0x000000161c233981 */ /* 0x000ee2000c1e1100 */
[C---:B------:R-:W-:Y:S02]  /*9600*/  SEL R7, R10.reuse, R52, !P4 ;  /* 0x000000340a077207 */ /* 0x040fe40006000000 */
[----:B------:R-:W-:Y:S01]  /*9610*/  SEL R8, R10, R48, !P4 ;  /* 0x000000300a087207 */ /* 0x000fe20006000000 */
[----:B------:R-:W-:Y:S02]  /*9620*/  STL [R1+0x20c], R37 ;  /* 0x00020c2501007387 */ /* 0x000fe40000100800 */
[----:B------:R-:W-:Y:S02]  /*9630*/  IMAD R21, R7, UR14, RZ ;  /* 0x0000000e07157c24 */ /* 0x000fe4000f8e02ff */
[----:B------:R-:W-:Y:S01]  /*9640*/  STL [R1+0x208], R39 ;  /* 0x0002082701007387 */ /* 0x000fe20000100800 */
[----:B------:R-:W-:Y:S01]  /*9650*/  IMAD R15, R8, UR14, RZ ;  /* 0x0000000e080f7c24 */ /* 0x000fe2000f8e02ff */
[----:B------:R-:W-:-:S02]  /*9660*/  PRMT R38, RZ, 0x7610, R38 ;  /* 0x00007610ff267816 */ /* 0x000fc40000000026 */
[----:B------:R-:W-:Y:S02]  /*9670*/  SEL R8, R10, R27, !P4 ;  /* 0x0000001b0a087207 */ /* 0x000fe40006000000 */
[----:B------:R-:W-:Y:S01]  /*9680*/  PRMT R34, RZ, 0x7610, R34 ;  /* 0x00007610ff227816 */ /* 0x000fe20000000022 */
[----:B--2---:R0:W-:Y:S02]  /*9690*/  STL [R1+0x1ac], R26 ;  /* 0x0001ac1a01007387 */ /* 0x0041e40000100800 */
[----:B0-----:R-:W-:-:S04]  /*96a0*/  IADD3 R26, P6, PT, R21, R3, RZ ;  /* 0x00000003151a7210 */ /* 0x001fc80007fde0ff */
[----:B------:R-:W-:Y:S01]  /*96b0*/  LEA.HI.X.SX32 R39, R21, R2, 0x1, P6 ;  /* 0x0000000215277211 */ /* 0x000fe200030f0eff */
[----:B------:R-:W-:Y:S04]  /*96c0*/  STL [R1+0x24c], R26 ;  /* 0x00024c1a01007387 */ /* 0x000fe80000100800 */
[----:B---3--:R0:W-:Y:S01]  /*96d0*/  STL [R1+0x1a8], R35 ;  /* 0x0001a82301007387 */ /* 0x0081e20000100800 */
[----:B------:R-:W-:-:S05]  /*96e0*/  @P3 IMAD.MOV.U32 R27, RZ, RZ, R39 ;  /* 0x000000ffff1b3224 */ /* 0x000fca00078e0027 */
[----:B------:R1:W2:Y:S01]  /*96f0*/  @P3 LDG.E.U8 R38, desc[UR22][R26.64] ;  /* 0x000000161a263981 */ /* 0x0002a2000c1e1100 */
[----:B0-----:R-:W-:-:S04]  /*9700*/  IADD3 R35, P6, PT, R15, R3, RZ ;  /* 0x000000030f237210 */ /* 0x001fc80007fde0ff */
[----:B------:R-:W-:Y:S01]  /*9710*/  LEA.HI.X.SX32 R37, R15, R2, 0x1, P6 ;  /* 0x000000020f257211 */ /* 0x000fe200030f0eff */
[----:B-1----:R-:W-:-:S04]  /*9720*/  @P3 IMAD.MOV.U32 R26, RZ, RZ, R35 ;  /* 0x000000ffff1a3224 */ /* 0x002fc800078e0023 */
[----:B------:R-:W-:-:S05]  /*9730*/  @P3 IMAD.MOV.U32 R27, RZ, RZ, R37 ;  /* 0x000000ffff1b3224 */ /* 0x000fca00078e0025 */
[----:B------:R-:W3:Y:S01]  /*9740*/  @P3 LDG.E.U8 R34, desc[UR22][R26.64] ;  /* 0x000000161a223981 */ /* 0x000ee2000c1e1100 */
[----:B------:R-:W-:-:S05]  /*9750*/  SEL R7, R10, R47, !P4 ;  /* 0x0000002f0a077207 */ /* 0x000fca0006000000 */
[----:B------:R-:W-:Y:S01]  /*9760*/  IMAD R7, R7, UR14, RZ ;  /* 0x0000000e07077c24 */ /* 0x000fe2000f8e02ff */
[----:B------:R-:W-:Y:S01]  /*9770*/  STL [R1+0x248], R39 ;  /* 0x0002482701007387 */ /* 0x000fe20000100800 */
[----:B------:R-:W-:-:S03]  /*9780*/  IMAD R8, R8, UR14, RZ ;  /* 0x0000000e08087c24 */ /* 0x000fc6000f8e02ff */
[----:B------:R-:W-:Y:S01]  /*9790*/  IADD3 R15, P6, PT, R7, R3, RZ ;  /* 0x00000003070f7210 */ /* 0x000fe20007fde0ff */
[----:B------:R-:W-:Y:S04]  /*97a0*/  STL [R1+0x28c], R35 ;  /* 0x00028c2301007387 */ /* 0x000fe80000100800 */
[----:B------:R0:W-:Y:S04]  /*97b0*/  STL [R1+0x288], R37 ;  /* 0x0002882501007387 */ /* 0x0001e80000100800 */
[----:B------:R1:W-:Y:S01]  /*97c0*/  STL [R1+0x2cc], R15 ;  /* 0x0002cc0f01007387 */ /* 0x0003e20000100800 */
[----:B------:R-:W-:-:S02]  /*97d0*/  PRMT R36, RZ, 0x7610, R36 ;  /* 0x00007610ff247816 */ /* 0x000fc40000000024 */
[----:B0-----:R-:W-:Y:S02]  /*97e0*/  LEA.HI.X.SX32 R37, R7, R2, 0x1, P6 ;  /* 0x0000000207257211 */ /* 0x001fe400030f0eff */
[----:B------:R-:W-:Y:S01]  /*97f0*/  SEL R7, R10, R14, !P4 ;  /* 0x0000000e0a077207 */ /* 0x000fe20006000000 */
[----:B------:R-:W-:Y:S02]  /*9800*/  @P3 IMAD.MOV.U32 R14, RZ, RZ, R15 ;  /* 0x000000ffff0e3224 */ /* 0x000fe400078e000f */
[----:B-1----:R-:W-:Y:S01]  /*9810*/  @P3 IMAD.MOV.U32 R15, RZ, RZ, R37 ;  /* 0x000000ffff0f3224 */ /* 0x002fe200078e0025 */
[----:B------:R-:W-:-:S04]  /*9820*/  PRMT R31, RZ, 0x7610, R31 ;  /* 0x00007610ff1f7816 */ /* 0x000fc8000000001f */
[----:B------:R0:W4:Y:S04]  /*9830*/  @P3 LDG.E.U8 R36, desc[UR22][R14.64] ;  /* 0x000000160e243981 */ /* 0x000128000c1e1100 */
[----:B---3--:R1:W-:Y:S02]  /*9840*/  STL [R1+0x1b8], R34 ;  /* 0x0001b82201007387 */ /* 0x0083e40000100800 */
[----:B-1----:R-:W-:-:S04]  /*9850*/  IADD3 R34, P6, PT, R8, R3, RZ ;  /* 0x0000000308227210 */ /* 0x002fc80007fde0ff */
[----:B------:R-:W-:Y:S01]  /*9860*/  LEA.HI.X.SX32 R35, R8, R2, 0x1, P6 ;  /* 0x0000000208237211 */ /* 0x000fe200030f0eff */
[----:B0-----:R-:W-:-:S04]  /*9870*/  @P3 IMAD.MOV.U32 R14, RZ, RZ, R34 ;  /* 0x000000ffff0e3224 */ /* 0x001fc800078e0022 */
[----:B------:R-:W-:-:S05]  /*9880*/  @P3 IMAD.MOV.U32 R15, RZ, RZ, R35 ;  /* 0x000000ffff0f3224 */ /* 0x000fca00078e0023 */
[----:B------:R0:W3:Y:S01]  /*9890*/  @P3 LDG.E.U8 R31, desc[UR22][R14.64] ;  /* 0x000000160e1f3981 */ /* 0x0000e2000c1e1100 */
[----:B------:R-:W-:-:S05]  /*98a0*/  SEL R18, R10, R18, !P4 ;  /* 0x000000120a127207 */ /* 0x000fca0006000000 */
[----:B------:R-:W-:Y:S01]  /*98b0*/  IMAD R18, R18, UR14, RZ ;  /* 0x0000000e12127c24 */ /* 0x000fe2000f8e02ff */
[----:B------:R-:W-:Y:S01]  /*98c0*/  STL [R1+0x2c8], R37 ;  /* 0x0002c82501007387 */ /* 0x000fe20000100800 */
[----:B------:R-:W-:-:S03]  /*98d0*/  SEL R9, R10, R9, !P4 ;  /* 0x000000090a097207 */ /* 0x000fc60006000000 */
[----:B------:R-:W-:Y:S01]  /*98e0*/  IADD3 R8, P6, PT, R18, R3, RZ ;  /* 0x0000000312087210 */ /* 0x000fe20007fde0ff */
[----:B------:R-:W-:Y:S01]  /*98f0*/  STL [R1+0x30c], R34 ;  /* 0x00030c2201007387 */ /* 0x000fe20000100800 */
[----:B------:R-:W-:-:S03]  /*9900*/  IMAD R7, R7, UR14, RZ ;  /* 0x0000000e07077c24 */ /* 0x000fc6000f8e02ff */
[----:B------:R1:W-:Y:S01]  /*9910*/  STL [R1+0x308], R35 ;  /* 0x0003082301007387 */ /* 0x0003e20000100800 */
[----:B------:R-:W-:Y:S01]  /*9920*/  PRMT R33, RZ, 0x7610, R33 ;  /* 0x00007610ff217816 */ /* 0x000fe20000000021 */
[----:B0-----:R-:W-:Y:S02]  /*9930*/  IMAD R14, R9, UR14, RZ ;  /* 0x0000000e090e7c24 */ /* 0x001fe4000f8e02ff */
[----:B--2---:R-:W-:Y:S01]  /*9940*/  STL [R1+0x1bc], R38 ;  /* 0x0001bc2601007387 */ /* 0x004fe20000100800 */
[----:B-1----:R-:W-:-:S03]  /*9950*/  LEA.HI.X.SX32 R35, R18, R2, 0x1, P6 ;  /* 0x0000000212237211 */ /* 0x002fc600030f0eff */
[----:B------:R-:W-:Y:S02]  /*9960*/  STL [R1+0x34c], R8 ;  /* 0x00034c0801007387 */ /* 0x000fe40000100800 */
[----:B------:R-:W-:Y:S01]  /*9970*/  @P3 IMAD.MOV.U32 R9, RZ, RZ, R35 ;  /* 0x000000ffff093224 */ /* 0x000fe200078e0023 */
[----:B------:R-:W-:-:S04]  /*9980*/  PRMT R29, RZ, 0x7610, R29 ;  /* 0x00007610ff1d7816 */ /* 0x000fc8000000001d */
[----:B------:R0:W2:Y:S04]  /*9990*/  @P3 LDG.E.U8 R33, desc[UR22][R8.64] ;  /* 0x0000001608213981 */ /* 0x0000a8000c1e1100 */
[----:B---3--:R1:W-:Y:S02]  /*99a0*/  STL [R1+0x1b0], R31 ;  /* 0x0001b01f01007387 */ /* 0x0083e40000100800 */
[----:B-1----:R-:W-:-:S04]  /*99b0*/  IADD3 R31, P6, PT, R7, R3, RZ ;  /* 0x00000003071f7210 */ /* 0x002fc80007fde0ff */
[----:B------:R-:W-:Y:S01]  /*99c0*/  LEA.HI.X.SX32 R34, R7, R2, 0x1, P6 ;  /* 0x0000000207227211 */ /* 0x000fe200030f0eff */
[----:B0-----:R-:W-:-:S04]  /*99d0*/  @P3 IMAD.MOV.U32 R8, RZ, RZ, R31 ;  /* 0x000000ffff083224 */ /* 0x001fc800078e001f */
[----:B------:R-:W-:-:S05]  /*99e0*/  @P3 IMAD.MOV.U32 R9, RZ, RZ, R34 ;  /* 0x000000ffff093224 */ /* 0x000fca00078e0022 */
[----:B------:R0:W3:Y:S04]  /*99f0*/  @P3 LDG.E.U8 R29, desc[UR22][R8.64] ;  /* 0x00000016081d3981 */ /* 0x0000e8000c1e1100 */
[----:B------:R-:W-:Y:S04]  /*9a00*/  STL [R1+0x348], R35 ;  /* 0x0003482301007387 */ /* 0x000fe80000100800 */
[----:B------:R-:W-:Y:S04]  /*9a10*/  STL [R1+0x38c], R31 ;  /* 0x00038c1f01007387 */ /* 0x000fe80000100800 */
[----:B------:R-:W-:Y:S04]  /*9a20*/  STL [R1+0x388], R34 ;  /* 0x0003882201007387 */ /* 0x000fe80000100800 */
[----:B--2---:R1:W-:Y:S01]  /*9a30*/  STL [R1+0x184], R33 ;  /* 0x0001842101007387 */ /* 0x0043e20000100800 */
[----:B------:R-:W-:-:S02]  /*9a40*/  PRMT R32, RZ, 0x7610, R32 ;  /* 0x00007610ff207816 */ /* 0x000fc40000000020 */
[----:B-1----:R-:W-:-:S04]  /*9a50*/  IADD3 R33, P6, PT, R14, R3, RZ ;  /* 0x000000030e217210 */ /* 0x002fc80007fde0ff */
[----:B0-----:R-:W-:Y:S01]  /*9a60*/  LEA.HI.X.SX32 R8, R14, R2, 0x1, P6 ;  /* 0x000000020e087211 */ /* 0x001fe200030f0eff */
[----:B------:R-:W-:Y:S04]  /*9a70*/  STL [R1+0x484], R33 ;  /* 0x0004842101007387 */ /* 0x000fe80000100800 */
[----:B----4-:R-:W-:Y:S01]  /*9a80*/  STL [R1+0x1b4], R36 ;  /* 0x0001b42401007387 */ /* 0x010fe20000100800 */
[----:B------:R-:W-:-:S03]  /*9a90*/  @P3 IMAD.MOV.U32 R9, RZ, RZ, R8 ;  /* 0x000000ffff093224 */ /* 0x000fc600078e0008 */
[----:B---3--:R-:W-:Y:S04]  /*9aa0*/  STL [R1+0x180], R29 ;  /* 0x0001801d01007387 */ /* 0x008fe80000100800 */
[----:B------:R0:W-:Y:S02]  /*9ab0*/  STL [R1+0x480], R8 ;  /* 0x0004800801007387 */ /* 0x0001e40000100800 */
[----:B0-----:R-:W-:-:S05]  /*9ac0*/  @P3 IMAD.MOV.U32 R8, RZ, RZ, R33 ;  /* 0x000000ffff083224 */ /* 0x001fca00078e0021 */
[----:B------:R0:W2:Y:S01]  /*9ad0*/  @P3 LDG.E.U8 R32, desc[UR22][R8.64] ;  /* 0x0000001608203981 */ /* 0x0000a2000c1e1100 */
[----:B------:R-:W-:-:S05]  /*9ae0*/  SEL R11, R10, R11, !P4 ;  /* 0x0000000b0a0b7207 */ /* 0x000fca0006000000 */
[----:B------:R-:W-:Y:S01]  /*9af0*/  IMAD R11, R11, UR14, RZ ;  /* 0x0000000e0b0b7c24 */ /* 0x000fe2000f8e02ff */
[----:B------:R-:W-:-:S04]  /*9b00*/  SEL R13, R10, R13, !P4 ;  /* 0x0000000d0a0d7207 */ /* 0x000fc80006000000 */
[----:B------:R-:W-:Y:S01]  /*9b10*/  IADD3 R29, P6, PT, R11, R3, RZ ;  /* 0x000000030b1d7210 */ /* 0x000fe20007fde0ff */
[----:B------:R-:W-:-:S03]  /*9b20*/  IMAD R13, R13, UR14, RZ ;  /* 0x0000000e0d0d7c24 */ /* 0x000fc6000f8e02ff */
[----:B------:R-:W-:Y:S01]  /*9b30*/  LEA.HI.X.SX32 R31, R11, R2, 0x1, P6 ;  /* 0x000000020b1f7211 */ /* 0x000fe200030f0eff */
[----:B------:R-:W-:Y:S01]  /*9b40*/  STL [R1+0x494], R29 ;  /* 0x0004941d01007387 */ /* 0x000fe20000100800 */
[----:B------:R-:W-:Y:S01]  /*9b50*/  PRMT R7, RZ, 0x7610, R7 ;  /* 0x00007610ff077816 */ /* 0x000fe20000000007 */
[----:B0-----:R-:W-:Y:S01]  /*9b60*/  @P3 IMAD.MOV.U32 R8, RZ, RZ, R29 ;  /* 0x000000ffff083224 */ /* 0x001fe200078e001d */
[----:B------:R-:W-:Y:S01]  /*9b70*/  SEL R20, R10, R20, !P4 ;  /* 0x000000140a147207 */ /* 0x000fe20006000000 */
[----:B------:R-:W-:Y:S01]  /*9b80*/  STL [R1+0x490], R31 ;  /* 0x0004901f01007387 */ /* 0x000fe20000100800 */
[----:B------:R-:W-:-:S03]  /*9b90*/  @P3 IMAD.MOV.U32 R9, RZ, RZ, R31 ;  /* 0x000000ffff093224 */ /* 0x000fc600078e001f */
[----:B------:R-:W-:Y:S02]  /*9ba0*/  IMAD R20, R20, UR14, RZ ;  /* 0x0000000e14147c24 */ /* 0x000fe4000f8e02ff */
[----:B------:R0:W3:Y:S01]  /*9bb0*/  @P3 LDG.E.U8 R7, desc[UR22][R8.64] ;  /* 0x0000001608073981 */ /* 0x0000e2000c1e1100 */
[----:B------:R-:W-:Y:S02]  /*9bc0*/  PRMT R30, RZ, 0x7610, R30 ;  /* 0x00007610ff1e7816 */ /* 0x000fe4000000001e */
[----:B------:R-:W-:Y:S01]  /*9bd0*/  PRMT R27, RZ, 0x7610, R27 ;  /* 0x00007610ff1b7816 */ /* 0x000fe2000000001b */
[----:B--2---:R1:W-:Y:S02]  /*9be0*/  STL [R1+0x17c], R32 ;  /* 0x00017c2001007387 */ /* 0x0043e40000100800 */
[----:B-1----:R-:W-:-:S04]  /*9bf0*/  IADD3 R32, P6, PT, R13, R3, RZ ;  /* 0x000000030d207210 */ /* 0x002fc80007fde0ff */
[----:B------:R-:W-:Y:S01]  /*9c00*/  LEA.HI.X.SX32 R13, R13, R2, 0x1, P6 ;  /* 0x000000020d0d7211 */ /* 0x000fe200030f0eff */
[----:B0-----:R-:W-:Y:S01]  /*9c10*/  @P3 IMAD.MOV.U32 R8, RZ, RZ, R32 ;  /* 0x000000ffff083224 */ /* 0x001fe200078e0020 */
[----:B------:R-:W-:-:S03]  /*9c20*/  IADD3 R29, P6, PT, R20, R3, RZ ;  /* 0x00000003141d7210 */ /* 0x000fc60007fde0ff */
[----:B------:R-:W-:Y:S01]  /*9c30*/  @P3 IMAD.MOV.U32 R9, RZ, RZ, R13 ;  /* 0x000000ffff093224 */ /* 0x000fe200078e000d */
[----:B------:R-:W-:-:S04]  /*9c40*/  LEA.HI.X.SX32 R31, R20, R2, 0x1, P6 ;  /* 0x00000002141f7211 */ /* 0x000fc800030f0eff */
[----:B------:R0:W2:Y:S02]  /*9c50*/  @P3 LDG.E.U8 R30, desc[UR22][R8.64] ;  /* 0x00000016081e3981 */ /* 0x0000a4000c1e1100 */
[----:B0-----:R-:W-:Y:S02]  /*9c60*/  @P3 IMAD.MOV.U32 R8, RZ, RZ, R29 ;  /* 0x000000ffff083224 */ /* 0x001fe400078e001d */
[----:B------:R-:W-:-:S05]  /*9c70*/  @P3 IMAD.MOV.U32 R9, RZ, RZ, R31 ;  /* 0x000000ffff093224 */ /* 0x000fca00078e001f */
[----:B------:R0:W4:Y:S04]  /*9c80*/  @P3 LDG.E.U8 R27, desc[UR22][R8.64] ;  /* 0x00000016081b3981 */ /* 0x000128000c1e1100 */
[----:B------:R-:W-:Y:S04]  /*9c90*/  STL [R1+0x4a4], R32 ;  /* 0x0004a42001007387 */ /* 0x000fe80000100800 */
[----:B---3--:R1:W-:Y:S04]  /*9ca0*/  STL [R1+0x178], R7 ;  /* 0x0001780701007387 */ /* 0x0083e80000100800 */
[----:B------:R3:W-:Y:S01]  /*9cb0*/  STL [R1+0x4a0], R13 ;  /* 0x0004a00d01007387 */ /* 0x0007e20000100800 */
[----:B-1----:R-:W-:-:S03]  /*9cc0*/  SEL R7, R10, R86, !P4 ;  /* 0x000000560a077207 */ /* 0x002fc60006000000 */
[----:B------:R-:W-:Y:S02]  /*9cd0*/  STL [R1+0x4b4], R29 ;  /* 0x0004b41d01007387 */ /* 0x000fe40000100800 */
[----:B------:R-:W-:Y:S02]  /*9ce0*/  IMAD R14, R7, UR14, RZ ;  /* 0x0000000e070e7c24 */ /* 0x000fe4000f8e02ff */
[----:B------:R-:W-:Y:S01]  /*9cf0*/  STL [R1+0x4b0], R31 ;  /* 0x0004b01f01007387 */ /* 0x000fe20000100800 */
[----:B------:R-:W-:-:S05]  /*9d00*/  SEL R11, R10, R78, !P4 ;  /* 0x0000004e0a0b7207 */ /* 0x000fca0006000000 */
[----:B---3--:R-:W-:Y:S01]  /*9d10*/  IMAD R13, R11, UR14, RZ ;  /* 0x0000000e0b0d7c24 */ /* 0x008fe2000f8e02ff */
[----:B------:R-:W-:Y:S02]  /*9d20*/  PRMT R28, RZ, 0x7610, R28 ;  /* 0x00007610ff1c7816 */ /* 0x000fe4000000001c */
[----:B------:R-:W-:Y:S01]  /*9d30*/  PRMT R25, RZ, 0x7610, R25 ;  /* 0x00007610ff197816 */ /* 0x000fe20000000019 */
[----:B--2---:R1:W-:Y:S02]  /*9d40*/  STL [R1+0x174], R30 ;  /* 0x0001741e01007387 */ /* 0x0043e40000100800 */
[----:B-1----:R-:W-:-:S04]  /*9d50*/  IADD3 R30, P6, PT, R14, R3, RZ ;  /* 0x000000030e1e7210 */ /* 0x002fc80007fde0ff */
[----:B0-----:R-:W-:Y:S01]  /*9d60*/  LEA.HI.X.SX32 R8, R14, R2, 0x1, P6 ;  /* 0x000000020e087211 */ /* 0x001fe200030f0eff */
[----:B------:R-:W-:Y:S04]  /*9d70*/  STL [R1+0xcc], R30 ;  /* 0x0000cc1e01007387 */ /* 0x000fe80000100800 */
[----:B----4-:R0:W-:Y:S01]  /*9d80*/  STL [R1+0x170], R27 ;  /* 0x0001701b01007387 */ /* 0x0101e20000100800 */
        /* <DEDUP_REMOVED lines=9> */
[----:B------:R-:W-:-:S03]  /*9e20*/  SEL R7, R10, R73, !P4 ;  /* 0x000000490a077207 */ /* 0x000fc60006000000 */
[----:B------:R-:W-:Y:S02]  /*9e30*/  STL [R1+0x10c], R27 ;  /* 0x00010c1b01007387 */ /* 0x000fe40000100800 */
[----:B------:R-:W-:Y:S01]  /*9e40*/  IMAD R14, R7, UR14, RZ ;  /* 0x0000000e070e7c24 */ /* 0x000fe2000f8e02ff */
[----:B------:R-:W-:Y:S01]  /*9e50*/  SEL R11, R10, R68, !P4 ;  /* 0x000000440a0b7207 */ /* 0x000fe20006000000 */
[----:B------:R-:W-:Y:S04]  /*9e60*/  STL [R1+0x108], R29 ;  /* 0x0001081d01007387 */ /* 0x000fe80000100800 */
        /* <DEDUP_REMOVED lines=18> */
[----:B------:R-:W-:Y:S02]  /*9f90*/  IMAD R14, R7, UR14, RZ ;  /* 0x0000000e070e7c24 */ /* 0x000fe4000f8e02ff */
[----:B------:R-:W-:Y:S04]  /*9fa0*/  STL [R1+0x194], R25 ;  /* 0x0001941901007387 */ /* 0x000fe80000100800 */
[----:B------:R-:W-:Y:S01]  /*9fb0*/  STL [R1+0x190], R27 ;  /* 0x0001901b01007387 */ /* 0x000fe20000100800 */
[----:B------:R-:W-:Y:S02]  /*9fc0*/  SEL R11, R10, R58, !P4 ;  /* 0x0000003a0a0b7207 */ /* 0x000fe40006000000 */
[----:B------:R-:W-:-:S03]  /*9fd0*/  PRMT R20, RZ, 0x7610, R20 ;  /* 0x00007610ff147816 */ /* 0x000fc60000000014 */
[----:B------:R-:W-:Y:S01]  /*9fe0*/  IMAD R13, R11, UR14, RZ ;  /* 0x0000000e0b0d7c24 */ /* 0x000fe2000f8e02ff */
        /* <DEDUP_REMOVED lines=15> */
[C---:B------:R-:W-:Y:S02]  /*a0e0*/  SEL R7, R10.reuse, R57, !P4 ;  /* 0x000000390a077207 */ /* 0x040fe40006000000 */
[C---:B------:R-:W-:Y:S01]  /*a0f0*/  SEL R11, R10.reuse, R55, !P4 ;  /* 0x000000370a0b7207 */ /* 0x040fe20006000000 */
[----:B------:R-:W-:Y:S02]  /*a100*/  STL [R1+0x214], R21 ;  /* 0x0002141501007387 */ /* 0x000fe40000100800 */
[----:B------:R-:W-:Y:S02]  /*a110*/  IMAD R14, R7, UR14, RZ ;  /* 0x0000000e070e7c24 */ /* 0x000fe4000f8e02ff */
[----:B------:R-:W-:Y:S01]  /*a120*/  STL [R1+0x210], R25 ;  /* 0x0002101901007387 */ /* 0x000fe20000100800 */
[----:B------:R-:W-:Y:S01]  /*a130*/  IMAD R11, R11, UR14, RZ ;  /* 0x0000000e0b0b7c24 */ /* 0x000fe2000f8e02ff */
[----:B------:R-:W-:-:S02]  /*a140*/  SEL R7, R10, R53, !P4 ;  /* 0x000000350a077207 */ /* 0x000fc40006000000 */
[----:B------:R-:W-:-:S03]  /*a150*/  PRMT R18, RZ, 0x7610, R18 ;  /* 0x00007610ff127816 */ /* 0x000fc60000000012 */
[----:B------:R-:W-:Y:S01]  /*a160*/  IMAD R7, R7, UR14, RZ ;  /* 0x0000000e07077c24 */ /* 0x000fe2000f8e02ff */
[----:B------:R-:W-:Y:S02]  /*a170*/  PRMT R86, RZ, 0x7610, R86 ;  /* 0x00007610ff567816 */ /* 0x000fe40000000056 */
[----:B------:R-:W-:Y:S01]  /*a180*/  PRMT R78, RZ, 0x7610, R78 ;  /* 0x00007610ff4e7816 */ /* 0x000fe2000000004e */
[----:B--2---:R1:W-:Y:S02]  /*a190*/  STL [R1+0x130], R20 ;  /* 0x0001301401007387 */ /* 0x0043e40000100800 */
[----:B-1----:R-:W-:-:S04]  /*a1a0*/  IADD3 R20, P6, PT, R14, R3, RZ ;  /* 0x000000030e147210 */ /* 0x002fc80007fde0ff */
[----:B------:R-:W-:Y:S02]  /*a1b0*/  LEA.HI.X.SX32 R14, R14, R2, 0x1, P6 ;  /* 0x000000020e0e7211 */ /* 0x000fe400030f0eff */
[----:B------:R-:W-:Y:S01]  /*a1c0*/  IADD3 R13, P6, PT, R11, R3, RZ ;  /* 0x000000030b0d7210 */ /* 0x000fe20007fde0ff */
[----:B------:R-:W-:Y:S01]  /*a1d0*/  STL [R1+0x254], R20 ;  /* 0x0002541401007387 */ /* 0x000fe20000100800 */
[----:B0-----:R-:W-:-:S03]  /*a1e0*/  @P3 IMAD.MOV.U32 R8, RZ, RZ, R20 ;  /* 0x000000ffff083224 */ /* 0x001fc600078e0014 */
[----:B------:R-:W-:Y:S01]  /*a1f0*/  STL [R1+0x250], R14 ;  /* 0x0002500e01007387 */ /* 0x000fe20000100800 */
[----:B------:R-:W-:-:S03]  /*a200*/  @P3 IMAD.MOV.U32 R9, RZ, RZ, R14 ;  /* 0x000000ffff093224 */ /* 0x000fc600078e000e */
[----:B------:R-:W-:Y:S04]  /*a210*/  STL [R1+0x294], R13 ;  /* 0x0002940d01007387 */ /* 0x000fe80000100800 */
[----:B---3--:R0:W-:Y:S04]  /*a220*/  STL [R1+0x12c], R15 ;  /* 0x00012c0f01007387 */ /* 0x0081e80000100800 */
[----:B------:R1:W2:Y:S01]  /*a230*/  @P3 LDG.E.U8 R18, desc[UR22][R8.64] ;  /* 0x0000001608123981 */ /* 0x0002a2000c1e1100 */
[----:B0-----:R-:W-:Y:S02]  /*a240*/  LEA.HI.X.SX32 R15, R11, R2, 0x1, P6 ;  /* 0x000000020b0f7211 */ /* 0x001fe400030f0eff */
[----:B------:R-:W-:Y:S01]  /*a250*/  IADD3 R11, P6, PT, R7, R3, RZ ;  /* 0x00000003070b7210 */ /* 0x000fe20007fde0ff */
[----:B-1----:R-:W-:-:S02]  /*a260*/  @P3 IMAD.MOV.U32 R8, RZ, RZ, R13 ;  /* 0x000000ffff083224 */ /* 0x002fc400078e000d */
[----:B------:R-:W-:Y:S01]  /*a270*/  @P3 IMAD.MOV.U32 R9, RZ, RZ, R15 ;  /* 0x000000ffff093224 */ /* 0x000fe200078e000f */
[----:B------:R-:W-:-:S04]  /*a280*/  LEA.HI.X.SX32 R7, R7, R2, 0x1, P6 ;  /* 0x0000000207077211 */ /* 0x000fc800030f0eff */
[----:B------:R0:W3:Y:S02]  /*a290*/  @P3 LDG.E.U8 R86, desc[UR22][R8.64] ;  /* 0x0000001608563981 */ /* 0x0000e4000c1e1100 */
[----:B0-----:R-:W-:Y:S02]  /*a2a0*/  @P3 IMAD.MOV.U32 R8, RZ, RZ, R11 ;  /* 0x000000ffff083224 */ /* 0x001fe400078e000b */
[----:B------:R-:W-:-:S05]  /*a2b0*/  @P3 IMAD.MOV.U32 R9, RZ, RZ, R7 ;  /* 0x000000ffff093224 */ /* 0x000fca00078e0007 */
[----:B------:R0:W4:Y:S01]  /*a2c0*/  @P3 LDG.E.U8 R78, desc[UR22][R8.64] ;  /* 0x00000016084e3981 */ /* 0x000122000c1e1100 */
[----:B------:R-:W-:-:S05]  /*a2d0*/  SEL R46, R10, R46, !P4 ;  /* 0x0000002e0a2e7207 */ /* 0x000fca0006000000 */
[----:B------:R-:W-:Y:S01]  /*a2e0*/  IMAD R46, R46, UR14, RZ ;  /* 0x0000000e2e2e7c24 */ /* 0x000fe2000f8e02ff */
[----:B------:R-:W-:-:S04]  /*a2f0*/  SEL R22, R10, R22, !P4 ;  /* 0x000000160a167207 */ /* 0x000fc80006000000 */
[----:B------:R-:W-:-:S04]  /*a300*/  IADD3 R13, P6, PT, R46, R3, RZ ;  /* 0x000000032e0d7210 */ /* 0x000fc80007fde0ff */
[----:B------:R-:W-:Y:S01]  /*a310*/  LEA.HI.X.SX32 R14, R46, R2, 0x1, P6 ;  /* 0x000000022e0e7211 */ /* 0x000fe200030f0eff */
[----:B------:R-:W-:Y:S01]  /*a320*/  IMAD R22, R22, UR14, RZ ;  /* 0x0000000e16167c24 */ /* 0x000fe2000f8e02ff */
[----:B------:R-:W-:Y:S01]  /*a330*/  PRMT R74, RZ, 0x7610, R74 ;  /* 0x00007610ff4a7816 */ /* 0x000fe2000000004a */
[----:B0-----:R-:W-:Y:S02]  /*a340*/  @P3 IMAD.MOV.U32 R8, RZ, RZ, R13 ;  /* 0x000000ffff083224 */ /* 0x001fe400078e000d */
[----:B------:R-:W-:Y:S01]  /*a350*/  @P3 IMAD.MOV.U32 R9, RZ, RZ, R14 ;  /* 0x000000ffff093224 */ /* 0x000fe200078e000e */
[----:B------:R-:W-:Y:S04]  /*a360*/  STL [R1+0x290], R15 ;  /* 0x0002900f01007387 */ /* 0x000fe80000100800 */
[----:B------:R0:W-:Y:S04]  /*a370*/  STL [R1+0x2d4], R11 ;  /* 0x0002d40b01007387 */ /* 0x0001e80000100800 */
[----:B------:R1:W2:Y:S01]  /*a380*/  @P3 LDG.E.U8 R74, desc[UR22][R8.64] ;  /* 0x00000016084a3981 */ /* 0x0002a2000c1e1100 */
[----:B0-----:R-:W-:-:S02]  /*a390*/  IADD3 R11, P6, PT, R22, R3, RZ ;  /* 0x00000003160b7210 */ /* 0x001fc40007fde0ff */
[----:B------:R-:W-:-:S03]  /*a3a0*/  PRMT R73, RZ, 0x7610, R73 ;  /* 0x00007610ff497816 */ /* 0x000fc60000000049 */
[----:B-1----:R-:W-:Y:S01]  /*a3b0*/  @P3 IMAD.MOV.U32 R8, RZ, RZ, R11 ;  /* 0x000000ffff083224 */ /* 0x002fe200078e000b */
[----:B---3--:R-:W-:Y:S04]  /*a3c0*/  STL [R1+0x724], R86 ;  /* 0x0007245601007387 */ /* 0x008fe80000100800 */
[----:B------:R-:W-:Y:S04]  /*a3d0*/  STL [R1+0x2d0], R7 ;  /* 0x0002d00701007387 */ /* 0x000fe80000100800 */
[----:B------:R-:W-:Y:S04]  /*a3e0*/  STL [R1+0x314], R13 ;  /* 0x0003140d01007387 */ /* 0x000fe80000100800 */
[----:B----4-:R-:W-:Y:S04]  /*a3f0*/  STL [R1+0x728], R78 ;  /* 0x0007284e01007387 */ /* 0x010fe80000100800 */
[----:B------:R0:W-:Y:S02]  /*a400*/  STL [R1+0x310], R14 ;  /* 0x0003100e01007387 */ /* 0x0001e40000100800 */
[----:B0-----:R-:W-:-:S05]  /*a410*/  LEA.HI.X.SX32 R14, R22, R2, 0x1, P6 ;  /* 0x00000002160e7211 */ /* 0x001fca00030f0eff */
[----:B------:R-:W-:-:S05]  /*a420*/  @P3 IMAD.MOV.U32 R9, RZ, RZ, R14 ;  /* 0x000000ffff093224 */ /* 0x000fca00078e000e */
[----:B------:R0:W3:Y:S01]  /*a430*/  @P3 LDG.E.U8 R73, desc[UR22][R8.64] ;  /* 0x0000001608493981 */ /* 0x0000e2000c1e1100 */
[C---:B------:R-:W-:Y:S02]  /*a440*/  SEL R17, R10.reuse, R17, !P4 ;  /* 0x000000110a117207 */ /* 0x040fe40006000000 */
[----:B------:R-:W-:-:S03]  /*a450*/  SEL R16, R10, R16, !P4 ;  /* 0x000000100a107207 */ /* 0x000fc60006000000 */
[----:B------:R-:W-:Y:S02]  /*a460*/  IMAD R17, R17, UR14, RZ ;  /* 0x0000000e11117c24 */ /* 0x000fe4000f8e02ff */
[----:B------:R-:W-:-:S03]  /*a470*/  IMAD R16, R16, UR14, RZ ;  /* 0x0000000e10107c24 */ /* 0x000fc6000f8e02ff */
[C---:B------:R-:W-:Y:S01]  /*a480*/  IADD3 R7, P6, PT, R17.reuse, R3, RZ ;  /* 0x0000000311077210 */ /* 0x040fe20007fde0ff */
[----:B--2---:R-:W-:Y:S01]  /*a490*/  STL [R1+0x128], R18 ;  /* 0x0001281201007387 */ /* 0x004fe20000100800 */
[----:B------:R-:W-:Y:S02]  /*a4a0*/  SEL R12, R10, R12, !P4 ;  /* 0x0000000c0a0c7207 */ /* 0x000fe40006000000 */
[----:B------:R-:W-:Y:S01]  /*a4b0*/  LEA.HI.X.SX32 R13, R17, R2, 0x1, P6 ;  /* 0x00000002110d7211 */ /* 0x000fe200030f0eff */
[----:B------:R-:W-:Y:S01]  /*a4c0*/  STL [R1+0x72c], R74 ;  /* 0x00072c4a01007387 */ /* 0x000fe20000100800 */
[----:B------:R-:W-:-:S03]  /*a4d0*/  PRMT R67, RZ, 0x7610, R67 ;  /* 0x00007610ff437816 */ /* 0x000fc60000000043 */
[----:B------:R1:W-:Y:S01]  /*a4e0*/  STL [R1+0x354], R11 ;  /* 0x0003540b01007387 */ /* 0x0003e20000100800 */
[----:B------:R-:W-:Y:S01]  /*a4f0*/  IMAD R12, R12, UR14, RZ ;  /* 0x0000000e0c0c7c24 */ /* 0x000fe2000f8e02ff */
[----:B------:R-:W-:Y:S01]  /*a500*/  SEL R19, R10, R19, !P4 ;  /* 0x000000130a137207 */ /* 0x000fe20006000000 */
[----:B0-----:R-:W-:Y:S01]  /*a510*/  @P3 IMAD.MOV.U32 R8, RZ, RZ, R7 ;  /* 0x000000ffff083224 */ /* 0x001fe200078e0007 */
[----:B------:R-:W-:Y:S01]  /*a520*/  STL [R1+0x350], R14 ;  /* 0x0003500e01007387 */ /* 0x000fe20000100800 */
[----:B------:R-:W-:Y:S01]  /*a530*/  @P3 IMAD.MOV.U32 R9, RZ, RZ, R13 ;  /* 0x000000ffff093224 */ /* 0x000fe200078e000d */
[C---:B-1----:R-:W-:Y:S02]  /*a540*/  IADD3 R11, P6, PT, R16.reuse, R3, RZ ;  /* 0x00000003100b7210 */ /* 0x042fe40007fde0ff */
[----:B------:R-:W-:Y:S02]  /*a550*/  STL [R1+0x474], R7 ;  /* 0x0004740701007387 */ /* 0x000fe40000100800 */
[----:B------:R-:W-:-:S02]  /*a560*/  LEA.HI.X.SX32 R15, R16, R2, 0x1, P6 ;  /* 0x00000002100f7211 */ /* 0x000fc400030f0eff */
[----:B------:R0:W-:Y:S01]  /*a570*/  STL [R1+0x390], R13 ;  /* 0x0003900d01007387 */ /* 0x0001e20000100800 */
[----:B------:R-:W-:Y:S01]  /*a580*/  IMAD R19, R19, UR14, RZ ;  /* 0x0000000e13137c24 */ /* 0x000fe2000f8e02ff */
[----:B------:R-:W-:Y:S02]  /*a590*/  PRMT R65, RZ, 0x7610, R65 ;  /* 0x00007610ff417816 */ /* 0x000fe40000000041 */
[----:B------:R1:W2:Y:S01]  /*a5a0*/  @P3 LDG.E.U8 R67, desc[UR22][R8.64] ;  /* 0x0000001608433981 */ /* 0x0002a2000c1e1100 */
[----:B0-----:R-:W-:Y:S01]  /*a5b0*/  IADD3 R13, P6, PT, R12, R3, RZ ;  /* 0x000000030c0d7210 */ /* 0x001fe20007fde0ff */
[----:B------:R-:W-:Y:S02]  /*a5c0*/  VIADD R7, R0, 0x5c ;  /* 0x0000005c00077836 */ /* 0x000fe40000000000 */
[----:B-1----:R-:W-:Y:S02]  /*a5d0*/  @P3 IMAD.MOV.U32 R8, RZ, RZ, R11 ;  /* 0x000000ffff083224 */ /* 0x002fe400078e000b */
[----:B------:R-:W-:Y:S01]  /*a5e0*/  @P3 IMAD.MOV.U32 R9, RZ, RZ, R15 ;  /* 0x000000ffff093224 */ /* 0x000fe200078e000f */
[----:B------:R-:W-:-:S02]  /*a5f0*/  LEA.HI.X.SX32 R14, R12, R2, 0x1, P6 ;  /* 0x000000020c0e7211 */ /* 0x000fc400030f0eff */
[----:B------:R-:W-:Y:S02]  /*a600*/  IADD3 R12, P6, PT, R19, R3, RZ ;  /* 0x00000003130c7210 */ /* 0x000fe40007fde0ff */
[----:B------:R0:W4:Y:S01]  /*a610*/  @P3 LDG.E.U8 R65, desc[UR22][R8.64] ;  /* 0x0000001608413981 */ /* 0x000122000c1e1100 */
[----:B------:R-:W-:Y:S01]  /*a620*/  PRMT R64, RZ, 0x7610, R64 ;  /* 0x00007610ff407816 */ /* 0x000fe20000000040 */
[----:B------:R-:W-:Y:S02]  /*a630*/  IMAD.MOV.U32 R38, RZ, RZ, R23 ;  /* 0x000000ffff267224 */ /* 0x000fe400078e0017 */
[----:B0-----:R-:W-:Y:S02]  /*a640*/  @P3 IMAD.MOV.U32 R8, RZ, RZ, R13 ;  /* 0x000000ffff083224 */ /* 0x001fe400078e000d */
[----:B------:R-:W-:Y:S02]  /*a650*/  @P3 IMAD.MOV.U32 R9, RZ, RZ, R14 ;  /* 0x000000ffff093224 */ /* 0x000fe400078e000e */
[----:B------:R-:W-:-:S03]  /*a660*/  @!P0 IMAD.MOV R38, RZ, RZ, -R38 ;  /* 0x000000ffff268224 */ /* 0x000fc600078e0a26 */
[----:B------:R0:W2:Y:S01]  /*a670*/  @P3 LDG.E.U8 R64, desc[UR22][R8.64] ;  /* 0x0000001608403981 */ /* 0x0000a2000c1e1100 */
[----:B------:R-:W-:Y:S02]  /*a680*/  ISETP.GT.U32.AND P0, PT, R4, R6, PT ;  /* 0x000000060400720c */ /* 0x000fe40003f04070 */
[----:B------:R-:W-:-:S11]  /*a690*/  PRMT R59, RZ, 0x7610, R59 ;  /* 0x00007610ff3b7816 */ /* 0x000fd6000000003b */
[----:B------:R-:W-:-:S05]  /*a6a0*/  @!P0 IMAD.IADD R6, R6, 0x1, -R4 ;  /* 0x0000000106068824 */ /* 0x000fca00078e0a04 */
[----:B------:R-:W-:-:S13]  /*a6b0*/  ISETP.GT.U32.AND P0, PT, R4, R6, PT ;  /* 0x000000060400720c */ /* 0x000fda0003f04070 */
[----:B------:R-:W-:-:S04]  /*a6c0*/  @!P0 IMAD.IADD R6, R6, 0x1, -R4 ;  /* 0x0000000106068824 */ /* 0x000fc800078e0a04 */
[----:B------:R-:W-:-:S04]  /*a6d0*/  IMAD.MOV.U32 R35, RZ, RZ, R6 ;  /* 0x000000ffff237224 */ /* 0x000fc800078e0006 */
[----:B------:R-:W-:Y:S01]  /*a6e0*/  @!P1 IMAD.MOV R35, RZ, RZ, -R35 ;  /* 0x000000ffff239224 */ /* 0x000fe200078e0a23 */
[----:B---3--:R-:W-:Y:S04]  /*a6f0*/  STL [R1+0x730], R73 ;  /* 0x0007304901007387 */ /* 0x008fe80000100800 */
[----:B------:R1:W-:Y:S04]  /*a700*/  STL [R1+0x48c], R11 ;  /* 0x00048c0b01007387 */ /* 0x0003e80000100800 */
[----:B------:R-:W-:Y:S04]  /*a710*/  STL [R1+0x488], R15 ;  /* 0x0004880f01007387 */ /* 0x000fe80000100800 */
[----:B------:R3:W-:Y:S01]  /*a720*/  STL [R1+0x49c], R13 ;  /* 0x00049c0d01007387 */ /* 0x0007e20000100800 */
[----:B-1----:R-:W-:-:S02]  /*a730*/  IABS R11, R7 ;  /* 0x00000007000b7213 */ /* 0x002fc40000000000 */
[----:B---3--:R-:W-:Y:S02]  /*a740*/  LEA.HI.X.SX32 R13, R19, R2, 0x1, P6 ;  /* 0x00000002130d7211 */ /* 0x008fe400030f0eff */
[----:B------:R-:W-:Y:S01]  /*a750*/  ISETP.GT.U32.AND P6, PT, R4, R24, PT ;  /* 0x000000180400720c */ /* 0x000fe20003fc4070 */
[----:B0-----:R-:W-:Y:S01]  /*a760*/  IMAD.MOV.U32 R9, RZ, RZ, R11 ;  /* 0x000000ffff097224 */ /* 0x001fe200078e000b */
[----:B------:R-:W-:Y:S03]  /*a770*/  STL [R1+0x498], R14 ;  /* 0x0004980e01007387 */ /* 0x000fe60000100800 */
[----:B------:R-:W-:Y:S01]  /*a780*/  IMAD.HI.U32 R11, R5, R9, RZ ;  /* 0x00000009050b7227 */ /* 0x000fe200078e00ff */
[----:B------:R0:W-:Y:S03]  /*a790*/  STL [R1+0x4ac], R12 ;  /* 0x0004ac0c01007387 */ /* 0x0001e60000100800 */
[----:B------:R-:W-:Y:S01]  /*a7a0*/  IMAD.MOV R11, RZ, RZ, -R11 ;  /* 0x000000ffff0b7224 */ /* 0x000fe200078e0a0b */
[----:B------:R0:W3:Y:S03]  /*a7b0*/  @P3 LDG.E.U8 R59, desc[UR22][R12.64] ;  /* 0x000000160c3b3981 */ /* 0x0000e6000c1e1100 */
[----:B------:R-:W-:Y:S01]  /*a7c0*/  @!P6 IMAD.IADD R24, R24, 0x1, -R4 ;  /* 0x000000011818e824 */ /* 0x000fe200078e0a04 */
[----:B------:R-:W-:Y:S01]  /*a7d0*/  ISETP.GE.AND P6, PT, R7, RZ, PT ;  /* 0x000000ff0700720c */ /* 0x000fe20003fc6270 */
[----:B------:R-:W-:-:S02]  /*a7e0*/  IMAD R7, R4, R11, R9 ;  /* 0x0000000b04077224 */ /* 0x000fc400078e0209 */
[----:B------:R-:W-:Y:S02]  /*a7f0*/  IMAD.MOV.U32 R37, RZ, RZ, R24 ;  /* 0x000000ffff257224 */ /* 0x000fe400078e0018 */
[----:B0-----:R-:W-:Y:S02]  /*a800*/  VIADD R12, R0, 0x5d ;  /* 0x0000005d000c7836 */ /* 0x001fe40000000000 */
[----:B------:R-:W-:Y:S01]  /*a810*/  @!P5 IMAD.MOV R37, RZ, RZ, -R37 ;  /* 0x000000ffff25d224 */ /* 0x000fe200078e0a25 */
[----:B------:R-:W-:Y:S02]  /*a820*/  ISETP.GT.U32.AND P5, PT, R4, R7, PT ;  /* 0x000000070400720c */ /* 0x000fe40003fa4070 */
[----:B------:R-:W-:-:S05]  /*a830*/  IABS R8, R12 ;  /* 0x0000000c00087213 */ /* 0x000fca0000000000 */
[----:B------:R-:W-:-:S04]  /*a840*/  IMAD.HI.U32 R9, R5, R8, RZ ;  /* 0x0000000805097227 */ /* 0x000fc800078e00ff */
[----:B------:R-:W-:Y:S02]  /*a850*/  IMAD.MOV R9, RZ, RZ, -R9 ;  /* 0x000000ffff097224 */ /* 0x000fe400078e0a09 */
[----:B------:R-:W-:Y:S02]  /*a860*/  VIADD R11, R0, 0x5e ;  /* 0x0000005e000b7836 */ /* 0x000fe40000000000 */
[C---:B------:R-:W-:Y:S02]  /*a870*/  IMAD R8, R4.reuse, R9, R8 ;  /* 0x0000000904087224 */ /* 0x040fe400078e0208 */
[----:B------:R-:W-:Y:S01]  /*a880*/  @!P5 IMAD.IADD R7, R7, 0x1, -R4 ;  /* 0x000000010707d824 */ /* 0x000fe200078e0a04 */
[----:B------:R-:W-:Y:S01]  /*a890*/  IABS R9, R11 ;  /* 0x0000000b00097213 */ /* 0x000fe20000000000 */
[----:B------:R0:W-:Y:S01]  /*a8a0*/  STL [R1+0x4a8], R13 ;  /* 0x0004a80d01007387 */ /* 0x0001e20000100800 */
[C---:B------:R-:W-:Y:S02]  /*a8b0*/  ISETP.GT.U32.AND P0, PT, R4.reuse, R8, PT ;  /* 0x000000080400720c */ /* 0x040fe40003f04070 */
[----:B------:R-:W-:Y:S01]  /*a8c0*/  ISETP.GT.U32.AND P5, PT, R4, R7, PT ;  /* 0x000000070400720c */ /* 0x000fe20003fa4070 */
[----:B0-----:R-:W-:-:S04]  /*a8d0*/  IMAD.HI.U32 R13, R5, R9, RZ ;  /* 0x00000009050d7227 */ /* 0x001fc800078e00ff */
[----:B------:R-:W-:-:S04]  /*a8e0*/  IMAD.MOV R6, RZ, RZ, -R13 ;  /* 0x000000ffff067224 */ /* 0x000fc800078e0a0d */
[----:B------:R-:W-:Y:S02]  /*a8f0*/  IMAD R6, R4, R6, R9 ;  /* 0x0000000604067224 */ /* 0x000fe400078e0209 */
[--C-:B------:R-:W-:Y:S02]  /*a900*/  @!P0 IMAD.IADD R8, R8, 0x1, -R4.reuse ;  /* 0x0000000108088824 */ /* 0x100fe400078e0a04 */
[----:B------:R-:W-:Y:S01]  /*a910*/  @!P5 IMAD.IADD R7, R7, 0x1, -R4 ;  /* 0x000000010707d824 */ /* 0x000fe200078e0a04 */
[----:B------:R-:W-:Y:S01]  /*a920*/  ISETP.GT.U32.AND P5, PT, R4, R6, PT ;  /* 0x000000060400720c */ /* 0x000fe20003fa4070 */
[----:B------:R-:W-:Y:S01]  /*a930*/  VIADD R9, R0, 0x5f ;  /* 0x0000005f00097836 */ /* 0x000fe20000000000 */
[----:B------:R-:W-:Y:S02]  /*a940*/  ISETP.GT.U32.AND P0, PT, R4, R8, PT ;  /* 0x000000080400720c */ /* 0x000fe40003f04070 */
[----:B------:R-:W-:Y:S02]  /*a950*/  ISETP.GE.AND P1, PT, R12, RZ, PT ;  /* 0x000000ff0c00720c */ /* 0x000fe40003f26270 */
[----:B------:R-:W-:Y:S01]  /*a960*/  IABS R12, R9 ;  /* 0x00000009000c7213 */ /* 0x000fe20000000000 */
[----:B------:R-:W-:-:S04]  /*a970*/  IMAD.MOV.U32 R34, RZ, RZ, R7 ;  /* 0x000000ffff227224 */ /* 0x000fc800078e0007 */
[----:B------:R-:W-:Y:S02]  /*a980*/  IMAD.MOV.U32 R7, RZ, RZ, R12 ;  /* 0x000000ffff077224 */ /* 0x000fe400078e000c */
[----:B------:R-:W-:Y:S01]  /*a990*/  @!P6 IMAD.MOV R34, RZ, RZ, -R34 ;  /* 0x000000ffff22e224 */ /* 0x000fe200078e0a22 */
[----:B------:R-:W-:Y:S01]  /*a9a0*/  ISETP.GE.AND P6, PT, R11, RZ, PT ;  /* 0x000000ff0b00720c */ /* 0x000fe20003fc6270 */
[----:B------:R-:W-:Y:S02]  /*a9b0*/  @!P5 IMAD.IADD R6, R6, 0x1, -R4 ;  /* 0x000000010606d824 */ /* 0x000fe400078e0a04 */
[----:B------:R-:W-:-:S04]  /*a9c0*/  IMAD.HI.U32 R11, R5, R7, RZ ;  /* 0x00000007050b7227 */ /* 0x000fc800078e00ff */
[----:B------:R-:W-:Y:S01]  /*a9d0*/  @!P0 IMAD.IADD R8, R8, 0x1, -R4 ;  /* 0x0000000108088824 */ /* 0x000fe200078e0a04 */
[----:B------:R-:W-:Y:S01]  /*a9e0*/  ISETP.GE.AND P0, PT, R9, RZ, PT ;  /* 0x000000ff0900720c */ /* 0x000fe20003f06270 */
[----:B------:R-:W-:Y:S01]  /*a9f0*/  IMAD.MOV R9, RZ, RZ, -R11 ;  /* 0x000000ffff097224 */ /* 0x000fe200078e0a0b */
[C---:B------:R-:W-:Y:S01]  /*aa00*/  ISETP.GT.U32.AND P5, PT, R4.reuse, R6, PT ;  /* 0x000000060400720c */ /* 0x040fe20003fa4070 */
[----:B------:R-:W-:Y:S02]  /*aa10*/  IMAD.MOV.U32 R31, RZ, RZ, R8 ;  /* 0x000000ffff1f7224 */ /* 0x000fe400078e0008 */
[----:B------:R-:W-:Y:S02]  /*aa20*/  IMAD R7, R4, R9, R7 ;  /* 0x0000000904077224 */ /* 0x000fe400078e0207 */
[----:B------:R-:W-:Y:S02]  /*aa30*/  VIADD R9, R0, 0x62 ;  /* 0x0000006200097836 */ /* 0x000fe40000000000 */
[----:B------:R-:W-:Y:S01]  /*aa40*/  @!P1 IMAD.MOV R31, RZ, RZ, -R31 ;  /* 0x000000ffff1f9224 */ /* 0x000fe200078e0a1f */
[----:B------:R-:W-:-:S02]  /*aa50*/  ISETP.GT.U32.AND P1, PT, R4, R7, PT ;  /* 0x000000070400720c */ /* 0x000fc40003f24070 */
[----:B------:R-:W-:-:S03]  /*aa60*/  IABS R8, R9 ;  /* 0x0000000900087213 */ /* 0x000fc60000000000 */
[----:B------:R-:W-:Y:S01]  /*aa70*/  @!P5 IMAD.IADD R6, R6, 0x1, -R4 ;  /* 0x000000010606d824 */ /* 0x000fe200078e0a04 */
[----:B------:R-:W-:Y:S01]  /*aa80*/  ISETP.GE.AND P5, PT, R9, RZ, PT ;  /* 0x000000ff0900720c */ /* 0x000fe20003fa6270 */
[----:B------:R-:W-:-:S04]  /*aa90*/  IMAD.HI.U32 R9, R5, R8, RZ ;  /* 0x0000000805097227 */ /* 0x000fc800078e00ff */
[----:B------:R-:W-:Y:S02]  /*aaa0*/  IMAD.MOV R9, RZ, RZ, -R9 ;  /* 0x000000ffff097224 */ /* 0x000fe400078e0a09 */
[----:B------:R-:W-:Y:S02]  /*aab0*/  @!P1 IMAD.IADD R7, R7, 0x1, -R4 ;  /* 0x0000000107079824 */ /* 0x000fe400078e0a04 */
[C---:B------:R-:W-:Y:S02]  /*aac0*/  IMAD R8, R4.reuse, R9, R8 ;  /* 0x0000000904087224 */ /* 0x040fe400078e0208 */
[----:B------:R-:W-:Y:S01]  /*aad0*/  IMAD.MOV.U32 R30, RZ, RZ, R6 ;  /* 0x000000ffff1e7224 */ /* 0x000fe200078e0006 */
[----:B------:R-:W-:-:S03]  /*aae0*/  ISETP.GT.U32.AND P1, PT, R4, R7, PT ;  /* 0x000000070400720c */ /* 0x000fc60003f24070 */
[----:B------:R-:W-:Y:S01]  /*aaf0*/  @!P6 IMAD.MOV R30, RZ, RZ, -R30 ;  /* 0x000000ffff1ee224 */ /* 0x000fe200078e0a1e */
[----:B------:R-:W-:Y:S01]  /*ab00*/  ISETP.GT.U32.AND P6, PT, R4, R8, PT ;  /* 0x000000080400720c */ /* 0x000fe20003fc4070 */
[----:B------:R-:W-:-:S05]  /*ab10*/  VIADD R9, R0, 0x63 ;  /* 0x0000006300097836 */ /* 0x000fca0000000000 */
[----:B------:R-:W-:-:S03]  /*ab20*/  IABS R6, R9 ;  /* 0x0000000900067213 */ /* 0x000fc60000000000 */
[----:B------:R-:W-:Y:S01]  /*ab30*/  @!P1 IMAD.IADD R7, R7, 0x1, -R4 ;  /* 0x0000000107079824 */ /* 0x000fe200078e0a04 */
[----:B------:R-:W-:Y:S01]  /*ab40*/  ISETP.GE.AND P1, PT, R9, RZ, PT ;  /* 0x000000ff0900720c */ /* 0x000fe20003f26270 */
[----:B------:R-:W-:-:S04]  /*ab50*/  IMAD.HI.U32 R9, R5, R6, RZ ;  /* 0x0000000605097227 */ /* 0x000fc800078e00ff */
[----:B------:R-:W-:Y:S02]  /*ab60*/  @!P6 IMAD.IADD R8, R8, 0x1, -R4 ;  /* 0x000000010808e824 */ /* 0x000fe400078e0a04 */
[----:B------:R-:W-:-:S03]  /*ab70*/  IMAD.MOV R9, RZ, RZ, -R9 ;  /* 0x000000ffff097224 */ /* 0x000fc600078e0a09 */
[C---:B------:R-:W-:Y:S01]  /*ab80*/  ISETP.GT.U32.AND P6, PT, R4.reuse, R8, PT ;  /* 0x000000080400720c */ /* 0x040fe20003fc4070 */
[----:B------:R-:W-:Y:S02]  /*ab90*/  IMAD R6, R4, R9, R6 ;  /* 0x0000000904067224 */ /* 0x000fe400078e0206 */
[----:B------:R-:W-:Y:S02]  /*aba0*/  VIADD R9, R0, 0x64 ;  /* 0x0000006400097836 */ /* 0x000fe40000000000 */
[----:B------:R-:W-:-:S03]  /*abb0*/  IMAD.MOV.U32 R29, RZ, RZ, R7 ;  /* 0x000000ffff1d7224 */ /* 0x000fc600078e0007 */
[----:B------:R-:W-:Y:S01]  /*abc0*/  IABS R7, R9 ;  /* 0x0000000900077213 */ /* 0x000fe20000000000 */
[----:B------:R-:W-:Y:S01]  /*abd0*/  @!P0 IMAD.MOV R29, RZ, RZ, -R29 ;  /* 0x000000ffff1d8224 */ /* 0x000fe200078e0a1d */
[----:B------:R-:W-:-:S03]  /*abe0*/  ISETP.GT.U32.AND P0, PT, R4, R6, PT ;  /* 0x000000060400720c */ /* 0x000fc60003f04070 */
[----:B------:R-:W-:Y:S01]  /*abf0*/  @!P6 IMAD.IADD R8, R8, 0x1, -R4 ;  /* 0x000000010808e824 */ /* 0x000fe200078e0a04 */
[----:B------:R-:W-:Y:S01]  /*ac00*/  ISETP.GE.AND P6, PT, R9, RZ, PT ;  /* 0x000000ff0900720c */ /* 0x000fe20003fc6270 */
[----:B------:R-:W-:-:S04]  /*ac10*/  IMAD.HI.U32 R9, R5, R7, RZ ;  /* 0x0000000705097227 */ /* 0x000fc800078e00ff */
[----:B------:R-:W-:Y:S02]  /*ac20*/  IMAD.MOV R9, RZ, RZ, -R9 ;  /* 0x000000ffff097224 */ /* 0x000fe400078e0a09 */
[----:B------:R-:W-:Y:S02]  /*ac30*/  IMAD.MOV.U32 R28, RZ, RZ, R8 ;  /* 0x000000ffff1c7224 */ /* 0x000fe400078e0008 */
[----:B------:R-:W-:Y:S02]  /*ac40*/  IMAD R7, R4, R9, R7 ;  /* 0x0000000904077224 */ /* 0x000fe400078e0207 */
[----:B------:R-:W-:Y:S02]  /*ac50*/  @!P0 IMAD.IADD R6, R6, 0x1, -R4 ;  /* 0x0000000106068824 */ /* 0x000fe400078e0a04 */
[----:B------:R-:W-:Y:S01]  /*ac60*/  @!P5 IMAD.MOV R28, RZ, RZ, -R28 ;  /* 0x000000ffff1cd224 */ /* 0x000fe200078e0a1c */
[----:B------:R-:W-:Y:S01]  /*ac70*/  ISETP.GT.U32.AND P5, PT, R4, R7, PT ;  /* 0x000000070400720c */ /* 0x000fe20003fa4070 */
[----:B------:R-:W-:Y:S01]  /*ac80*/  VIADD R11, R0, 0x65 ;  /* 0x00000065000b7836 */ /* 0x000fe20000000000 */
[----:B------:R-:W-:-:S04]  /*ac90*/  ISETP.GT.U32.AND P0, PT, R4, R6, PT ;  /* 0x000000060400720c */ /* 0x000fc80003f04070 */
[----:B------:R-:W-:-:S05]  /*aca0*/  IABS R9, R11 ;  /* 0x0000000b00097213 */ /* 0x000fca0000000000 */
[----:B------:R-:W-:-:S04]  /*acb0*/  IMAD.HI.U32 R8, R5, R9, RZ ;  /* 0x0000000905087227 */ /* 0x000fc800078e00ff */
[--C-:B------:R-:W-:Y:S02]  /*acc0*/  @!P5 IMAD.IADD R7, R7, 0x1, -R4.reuse ;  /* 0x000000010707d824 */ /* 0x100fe400078e0a04 */
[----:B------:R-:W-:Y:S02]  /*acd0*/  @!P0 IMAD.IADD R6, R6, 0x1, -R4 ;  /* 0x0000000106068824 */ /* 0x000fe400078e0a04 */
[----:B------:R-:W-:Y:S01]  /*ace0*/  IMAD.MOV R8, RZ, RZ, -R8 ;  /* 0x000000ffff087224 */ /* 0x000fe200078e0a08 */
[C---:B------:R-:W-:Y:S01]  /*acf0*/  ISETP.GT.U32.AND P5, PT, R4.reuse, R7, PT ;  /* 0x000000070400720c */ /* 0x040fe20003fa4070 */
[----:B------:R-:W-:Y:S02]  /*ad00*/  IMAD.MOV.U32 R27, RZ, RZ, R6 ;  /* 0x000000ffff1b7224 */ /* 0x000fe400078e0006 */
[----:B------:R-:W-:Y:S02]  /*ad10*/  IMAD R9, R4, R8, R9 ;  /* 0x0000000804097224 */ /* 0x000fe400078e0209 */
[----:B------:R-:W-:-:S02]  /*ad20*/  VIADD R8, R0, 0x66 ;  /* 0x0000006600087836 */ /* 0x000fc40000000000 */
[----:B------:R-:W-:Y:S01]  /*ad30*/  @!P1 IMAD.MOV R27, RZ, RZ, -R27 ;  /* 0x000000ffff1b9224 */ /* 0x000fe200078e0a1b */
[----:B------:R-:W-:Y:S02]  /*ad40*/  ISETP.GT.U32.AND P1, PT, R4, R9, PT ;  /* 0x000000090400720c */ /* 0x000fe40003f24070 */
[----:B------:R-:W-:-:S03]  /*ad50*/  IABS R6, R8 ;  /* 0x0000000800067213 */ /* 0x000fc60000000000 */
[----:B------:R-:W-:Y:S01]  /*ad60*/  @!P5 IMAD.IADD R7, R7, 0x1, -R4 ;  /* 0x000000010707d824 */ /* 0x000fe200078e0a04 */
[----:B------:R-:W-:Y:S01]  /*ad70*/  ISETP.GE.AND P5, PT, R8, RZ, PT ;  /* 0x000000ff0800720c */ /* 0x000fe20003fa6270 */
[----:B------:R-:W-:-:S04]  /*ad80*/  IMAD.HI.U32 R8, R5, R6, RZ ;  /* 0x0000000605087227 */ /* 0x000fc800078e00ff */
[----:B------:R-:W-:Y:S02]  /*ad90*/  IMAD.MOV R8, RZ, RZ, -R8 ;  /* 0x000000ffff087224 */ /* 0x000fe400078e0a08 */
[----:B------:R-:W-:Y:S01]  /*ada0*/  @!P1 IMAD.IADD R9, R9, 0x1, -R4 ;  /* 0x0000000109099824 */ /* 0x000fe200078e0a04 */
[----:B------:R-:W-:Y:S01]  /*adb0*/  ISETP.GE.AND P0, PT, R11, RZ, PT ;  /* 0x000000ff0b00720c */ /* 0x000fe20003f06270 */
[C---:B------:R-:W-:Y:S02]  /*adc0*/  IMAD R6, R4.reuse, R8, R6 ;  /* 0x0000000804067224 */ /* 0x040fe400078e0206 */
[----:B------:R-:W-:Y:S01]  /*add0*/  IMAD.MOV.U32 R26, RZ, RZ, R7 ;  /* 0x000000ffff1a7224 */ /* 0x000fe200078e0007 */
[----:B------:R-:W-:Y:S01]  /*ade0*/  ISETP.GT.U32.AND P1, PT, R4, R9, PT ;  /* 0x000000090400720c */ /* 0x000fe20003f24070 */
[----:B------:R-:W-:Y:S02]  /*adf0*/  VIADD R11, R0, 0x67 ;  /* 0x00000067000b7836 */ /* 0x000fe40000000000 */
[----:B------:R-:W-:Y:S01]  /*ae00*/  @!P6 IMAD.MOV R26, RZ, RZ, -R26 ;  /* 0x000000ffff1ae224 */ /* 0x000fe200078e0a1a */
[----:B------:R-:W-:-:S02]  /*ae10*/  ISETP.GT.U32.AND P6, PT, R4, R6, PT ;  /* 0x000000060400720c */ /* 0x000fc40003fc4070 */
[----:B------:R-:W-:-:S05]  /*ae20*/  IABS R8, R11 ;  /* 0x0000000b00087213 */ /* 0x000fca0000000000 */
[----:B------:R-:W-:-:S04]  /*ae30*/  IMAD.HI.U32 R7, R5, R8, RZ ;  /* 0x0000000805077227 */ /* 0x000fc800078e00ff */
[--C-:B------:R-:W-:Y:S02]  /*ae40*/  @!P1 IMAD.IADD R9, R9, 0x1, -R4.reuse ;  /* 0x0000000109099824 */ /* 0x100fe400078e0a04 */
        /* <DEDUP_REMOVED lines=11> */
[----:B------:R-:W-:Y:S01]  /*af00*/  IMAD.HI.U32 R7, R5, R9, RZ ;  /* 0x0000000905077227 */ /* 0x000fe200078e00ff */
[----:B------:R-:W-:-:S03]  /*af10*/  ISETP.GE.AND P1, PT, R11, RZ, PT ;  /* 0x000000ff0b00720c */ /* 0x000fc60003f26270 */
[----:B------:R-:W-:Y:S02]  /*af20*/  @!P0 IMAD.IADD R8, R8, 0x1, -R4 ;  /* 0x0000000108088824 */ /* 0x000fe400078e0a04 */
[----:B------:R-:W-:Y:S02]  /*af30*/  IMAD.MOV R7, RZ, RZ, -R7 ;  /* 0x000000ffff077224 */ /* 0x000fe400078e0a07 */
[----:B------:R-:W-:Y:S01]  /*af40*/  VIADD R11, R0, 0x6b ;  /* 0x0000006b000b7836 */ /* 0x000fe20000000000 */
[C---:B------:R-:W-:Y:S01]  /*af50*/  ISETP.GT.U32.AND P0, PT, R4.reuse, R8, PT ;  /* 0x000000080400720c */ /* 0x040fe20003f04070 */
[----:B------:R-:W-:-:S03]  /*af60*/  IMAD R9, R4, R7, R9 ;  /* 0x0000000704097224 */ /* 0x000fc600078e0209 */
[----:B------:R-:W-:Y:S01]  /*af70*/  IABS R7, R11 ;  /* 0x0000000b00077213 */ /* 0x000fe20000000000 */
[----:B------:R-:W-:-:S04]  /*af80*/  IMAD.MOV.U32 R24, RZ, RZ, R6 ;  /* 0x000000ffff187224 */ /* 0x000fc800078e0006 */
[----:B------:R-:W-:-:S04]  /*af90*/  IMAD.HI.U32 R6, R5, R7, RZ ;  /* 0x0000000705067227 */ /* 0x000fc800078e00ff */
[----:B------:R-:W-:Y:S01]  /*afa0*/  @!P5 IMAD.MOV R24, RZ, RZ, -R24 ;  /* 0x000000ffff18d224 */ /* 0x000fe200078e0a18 */
[----:B------:R-:W-:Y:S01]  /*afb0*/  ISETP.GT.U32.AND P5, PT, R4, R9, PT ;  /* 0x000000090400720c */ /* 0x000fe20003fa4070 */
[----:B------:R-:W-:Y:S02]  /*afc0*/  @!P0 IMAD.IADD R8, R8, 0x1, -R4 ;  /* 0x0000000108088824 */ /* 0x000fe400078e0a04 */
[----:B------:R-:W-:Y:S02]  /*afd0*/  IMAD.MOV R6, RZ, RZ, -R6 ;  /* 0x000000ffff067224 */ /* 0x000fe400078e0a06 */
[----:B------:R-:W-:Y:S02]  /*afe0*/  IMAD.MOV.U32 R23, RZ, RZ, R8 ;  /* 0x000000ffff177224 */ /* 0x000fe400078e0008 */
[----:B------:R-:W-:Y:S02]  /*aff0*/  IMAD R7, R4, R6, R7 ;  /* 0x0000000604077224 */ /* 0x000fe400078e0207 */
[----:B------:R-:W-:-:S03]  /*b000*/  @!P1 IMAD.MOV R23, RZ, RZ, -R23 ;  /* 0x000000ffff179224 */ /* 0x000fc600078e0a17 */
[----:B------:R-:W-:Y:S01]  /*b010*/  ISETP.GT.U32.AND P1, PT, R4, R7, PT ;  /* 0x000000070400720c */ /* 0x000fe20003f24070 */
[----:B------:R-:W-:Y:S01]  /*b020*/  @!P5 IMAD.IADD R9, R9, 0x1, -R4 ;  /* 0x000000010909d824 */ /* 0x000fe200078e0a04 */
[----:B------:R-:W-:Y:S01]  /*b030*/  ISETP.GE.AND P0, PT, R11, RZ, PT ;  /* 0x000000ff0b00720c */ /* 0x000fe20003f06270 */
[----:B------:R-:W-:-:S03]  /*b040*/  VIADD R11, R0, 0x6c ;  /* 0x0000006c000b7836 */ /* 0x000fc60000000000 */
[----:B------:R-:W-:Y:S02]  /*b050*/  ISETP.GT.U32.AND P5, PT, R4, R9, PT ;  /* 0x000000090400720c */ /* 0x000fe40003fa4070 */
[----:B------:R-:W-:-:S05]  /*b060*/  IABS R6, R11 ;  /* 0x0000000b00067213 */ /* 0x000fca0000000000 */
[----:B------:R-:W-:Y:S02]  /*b070*/  @!P1 IMAD.IADD R7, R7, 0x1, -R4 ;  /* 0x0000000107079824 */ /* 0x000fe400078e0a04 */
[----:B------:R-:W-:-:S03]  /*b080*/  IMAD.HI.U32 R8, R5, R6, RZ ;  /* 0x0000000605087227 */ /* 0x000fc600078e00ff */
[C---:B------:R-:W-:Y:S01]  /*b090*/  ISETP.GT.U32.AND P1, PT, R4.reuse, R7, PT ;  /* 0x000000070400720c */ /* 0x040fe20003f24070 */
[----:B------:R-:W-:Y:S02]  /*b0a0*/  IMAD.MOV R8, RZ, RZ, -R8 ;  /* 0x000000ffff087224 */ /* 0x000fe400078e0a08 */
[----:B------:R-:W-:Y:S02]  /*b0b0*/  @!P5 IMAD.IADD R9, R9, 0x1, -R4 ;  /* 0x000000010909d824 */ /* 0x000fe400078e0a04 */
[----:B------:R-:W-:Y:S02]  /*b0c0*/  IMAD R6, R4, R8, R6 ;  /* 0x0000000804067224 */ /* 0x000fe400078e0206 */
[----:B------:R-:W-:Y:S02]  /*b0d0*/  VIADD R8, R0, 0x6d ;  /* 0x0000006d00087836 */ /* 0x000fe40000000000 */
[----:B------:R-:W-:-:S03]  /*b0e0*/  IMAD.MOV.U32 R22, RZ, RZ, R9 ;  /* 0x000000ffff167224 */ /* 0x000fc600078e0009 */
[----:B------:R-:W-:Y:S01]  /*b0f0*/  IABS R9, R8 ;  /* 0x0000000800097213 */ /* 0x000fe20000000000 */
[----:B------:R-:W-:Y:S01]  /*b100*/  @!P6 IMAD.MOV R22, RZ, RZ, -R22 ;  /* 0x000000ffff16e224 */ /* 0x000fe200078e0a16 */
[----:B------:R-:W-:Y:S01]  /*b110*/  ISETP.GT.U32.AND P6, PT, R4, R6, PT ;  /* 0x000000060400720c */ /* 0x000fe20003fc4070 */
        /* <DEDUP_REMOVED lines=8> */
[----:B------:R-:W-:Y:S02]  /*b1a0*/  ISETP.GT.U32.AND P0, PT, R4, R9, PT ;  /* 0x000000090400720c */ /* 0x000fe40003f04070 */
[----:B------:R-:W-:Y:S01]  /*b1b0*/  ISETP.GE.AND P5, PT, R11, RZ, PT ;  /* 0x000000ff0b00720c */ /* 0x000fe20003fa6270 */
[----:B------:R-:W-:Y:S01]  /*b1c0*/  VIADD R11, R0, 0x6e ;  /* 0x0000006e000b7836 */ /* 0x000fe20000000000 */
[----:B------:R-:W-:-:S04]  /*b1d0*/  ISETP.GT.U32.AND P6, PT, R4, R6, PT ;  /* 0x000000060400720c */ /* 0x000fc80003fc4070 */
[----:B------:R-:W-:-:S05]  /*b1e0*/  IABS R8, R11 ;  /* 0x0000000b00087213 */ /* 0x000fca0000000000 */
[----:B------:R-:W-:-:S04]  /*b1f0*/  IMAD.HI.U32 R7, R5, R8, RZ ;  /* 0x0000000805077227 */ /* 0x000fc800078e00ff */
[--C-:B------:R-:W-:Y:S02]  /*b200*/  @!P0 IMAD.IADD R9, R9, 0x1, -R4.reuse ;  /* 0x0000000109098824 */ /* 0x100fe400078e0a04 */
[----:B------:R-:W-:Y:S01]  /*b210*/  @!P6 IMAD.IADD R6, R6, 0x1, -R4 ;  /* 0x000000010606e824 */ /* 0x000fe200078e0a04 */
[----:B------:R-:W-:Y:S01]  /*b220*/  ISETP.GE.AND P6, PT, R11, RZ, PT ;  /* 0x000000ff0b00720c */ /* 0x000fe20003fc6270 */
[----:B------:R-:W-:Y:S01]  /*b230*/  IMAD.MOV R7, RZ, RZ, -R7 ;  /* 0x000000ffff077224 */ /* 0x000fe200078e0a07 */
[----:B------:R-:W-:Y:S01]  /*b240*/  ISETP.GT.U32.AND P0, PT, R4, R9, PT ;  /* 0x000000090400720c */ /* 0x000fe20003f04070 */
[----:B------:R-:W-:Y:S02]  /*b250*/  VIADD R11, R0, 0x6f ;  /* 0x0000006f000b7836 */ /* 0x000fe40000000000 */
[----:B------:R-:W-:Y:S02]  /*b260*/  IMAD R8, R4, R7, R8 ;  /* 0x0000000704087224 */ /* 0x000fe400078e0208 */
[----:B------:R-:W-:Y:S01]  /*b270*/  IMAD.MOV.U32 R20, RZ, RZ, R6 ;  /* 0x000000ffff147224 */ /* 0x000fe200078e0006 */
[----:B------:R-:W-:-:S03]  /*b280*/  IABS R7, R11 ;  /* 0x0000000b00077213 */ /* 0x000fc60000000000 */
[----:B------:R-:W-:Y:S01]  /*b290*/  @!P5 IMAD.MOV R20, RZ, RZ, -R20 ;  /* 0x000000ffff14d224 */ /* 0x000fe200078e0a14 */
[----:B------:R-:W-:Y:S01]  /*b2a0*/  ISETP.GT.U32.AND P5, PT, R4, R8, PT ;  /* 0x000000080400720c */ /* 0x000fe20003fa4070 */
[----:B------:R-:W-:-:S04]  /*b2b0*/  IMAD.HI.U32 R6, R5, R7, RZ ;  /* 0x0000000705067227 */ /* 0x000fc800078e00ff */
[----:B------:R-:W-:Y:S02]  /*b2c0*/  @!P0 IMAD.IADD R9, R9, 0x1, -R4 ;  /* 0x0000000109098824 */ /* 0x000fe400078e0a04 */
[----:B------:R-:W-:Y:S02]  /*b2d0*/  IMAD.MOV R6, RZ, RZ, -R6 ;  /* 0x000000ffff067224 */ /* 0x000fe400078e0a06 */
[----:B------:R-:W-:Y:S02]  /*b2e0*/  IMAD.MOV.U32 R19, RZ, RZ, R9 ;  /* 0x000000ffff137224 */ /* 0x000fe400078e0009 */
[----:B------:R-:W-:Y:S02]  /*b2f0*/  IMAD R7, R4, R6, R7 ;  /* 0x0000000604077224 */ /* 0x000fe400078e0207 */
[----:B------:R-:W-:Y:S02]  /*b300*/  @!P5 IMAD.IADD R8, R8, 0x1, -R4 ;  /* 0x000000010808d824 */ /* 0x000fe400078e0a04 */
[----:B------:R-:W-:Y:S01]  /*b310*/  @!P1 IMAD.MOV R19, RZ, RZ, -R19 ;  /* 0x000000ffff139224 */ /* 0x000fe200078e0a13 */
[----:B------:R-:W-:-:S02]  /*b320*/  ISETP.GT.U32.AND P1, PT, R4, R7, PT ;  /* 0x000000070400720c */ /* 0x000fc40003f24070 */
[----:B------:R-:W-:Y:S01]  /*b330*/  ISETP.GT.U32.AND P5, PT, R4, R8, PT ;  /* 0x000000080400720c */ /* 0x000fe20003fa4070 */
[----:B------:R-:W-:-:S05]  /*b340*/  VIADD R6, R0, 0x72 ;  /* 0x0000007200067836 */ /* 0x000fca0000000000 */
[----:B------:R-:W-:-:S05]  /*b350*/  IABS R9, R6 ;  /* 0x0000000600097213 */ /* 0x000fca0000000000 */
[--C-:B------:R-:W-:Y:S02]  /*b360*/  @!P1 IMAD.IADD R7, R7, 0x1, -R4.reuse ;  /* 0x0000000107079824 */ /* 0x100fe400078e0a04 */
[----:B------:R-:W-:Y:S01]  /*b370*/  @!P5 IMAD.IADD R8, R8, 0x1, -R4 ;  /* 0x000000010808d824 */ /* 0x000fe200078e0a04 */
[----:B------:R-:W-:Y:S01]  /*b380*/  ISETP.GE.AND P5, PT, R6, RZ, PT ;  /* 0x000000ff0600720c */ /* 0x000fe20003fa6270 */
[----:B------:R-:W-:Y:S01]  /*b390*/  IMAD.HI.U32 R6, R5, R9, RZ ;  /* 0x0000000905067227 */ /* 0x000fe200078e00ff */
[----:B------:R-:W-:-:S03]  /*b3a0*/  ISETP.GT.U32.AND P1, PT, R4, R7, PT ;  /* 0x000000070400720c */ /* 0x000fc60003f24070 */
[----:B------:R-:W-:-:S04]  /*b3b0*/  IMAD.MOV R6, RZ, RZ, -R6 ;  /* 0x000000ffff067224 */ /* 0x000fc800078e0a06 */
[----:B------:R-:W-:-:S06]  /*b3c0*/  IMAD R6, R4, R6, R9 ;  /* 0x0000000604067224 */ /* 0x000fcc00078e0209 */
[----:B------:R-:W-:Y:S01]  /*b3d0*/  @!P1 IMAD.IADD R7, R7, 0x1, -R4 ;  /* 0x0000000107079824 */ /* 0x000fe200078e0a04 */
[----:B------:R-:W-:Y:S01]  /*b3e0*/  ISETP.GT.U32.AND P1, PT, R4, R6, PT ;  /* 0x000000060400720c */ /* 0x000fe20003f24070 */
[----:B------:R-:W-:Y:S01]  /*b3f0*/  VIADD R9, R0, 0x73 ;  /* 0x0000007300097836 */ /* 0x000fe20000000000 */
[----:B------:R-:W-:Y:S01]  /*b400*/  ISETP.GE.AND P0, PT, R11, RZ, PT ;  /* 0x000000ff0b00720c */ /* 0x000fe20003f06270 */
[----:B------:R-:W-:-:S03]  /*b410*/  IMAD.MOV.U32 R18, RZ, RZ, R8 ;  /* 0x000000ffff127224 */ /* 0x000fc600078e0008 */
[----:B------:R-:W-:Y:S01]  /*b420*/  IABS R11, R9 ;  /* 0x00000009000b7213 */ /* 0x000fe20000000000 */
[----:B------:R-:W-:Y:S01]  /*b430*/  @!P6 IMAD.MOV R18, RZ, RZ, -R18 ;  /* 0x000000ffff12e224 */ /* 0x000fe200078e0a12 */
[----:B------:R-:W-:-:S05]  /*b440*/  ISETP.GE.AND P6, PT, R9, RZ, PT ;  /* 0x000000ff0900720c */ /* 0x000fca0003fc6270 */
[----:B------:R-:W-:Y:S02]  /*b450*/  @!P1 IMAD.IADD R6, R6, 0x1, -R4 ;  /* 0x0000000106069824 */ /* 0x000fe400078e0a04 */
[----:B------:R-:W-:-:S03]  /*b460*/  IMAD.HI.U32 R9, R5, R11, RZ ;  /* 0x0000000b05097227 */ /* 0x000fc600078e00ff */
[----:B------:R-:W-:Y:S01]  /*b470*/  ISETP.GT.U32.AND P1, PT, R4, R6, PT ;  /* 0x000000060400720c */ /* 0x000fe20003f24070 */
[----:B------:R-:W-:Y:S02]  /*b480*/  VIADD R8, R0, 0x74 ;  /* 0x0000007400087836 */ /* 0x000fe40000000000 */
[----:B------:R-:W-:Y:S02]  /*b490*/  IMAD.MOV.U32 R17, RZ, RZ, R7 ;  /* 0x000000ffff117224 */ /* 0x000fe400078e0007 */
[----:B------:R-:W-:Y:S01]  /*b4a0*/  IMAD.MOV R7, RZ, RZ, -R9 ;  /* 0x000000ffff077224 */ /* 0x000fe200078e0a09 */
[----:B------:R-:W-:Y:S01]  /*b4b0*/  IABS R12, R8 ;  /* 0x00000008000c7213 */ /* 0x000fe20000000000 */
[----:B------:R-:W-:Y:S01]  /*b4c0*/  @!P0 IMAD.MOV R17, RZ, RZ, -R17 ;  /* 0x000000ffff118224 */ /* 0x000fe200078e0a11 */
[----:B------:R-:W-:Y:S01]  /*b4d0*/  ISETP.GE.AND P0, PT, R8, RZ, PT ;  /* 0x000000ff0800720c */ /* 0x000fe20003f06270 */
[----:B------:R-:W-:Y:S02]  /*b4e0*/  IMAD R8, R4, R7, R11 ;  /* 0x0000000704087224 */ /* 0x000fe400078e020b */
[----:B------:R-:W-:-:S02]  /*b4f0*/  IMAD.MOV.U32 R9, RZ, RZ, R12 ;  /* 0x000000ffff097224 */ /* 0x000fc400078e000c */
[----:B------:R-:W-:Y:S01]  /*b500*/  @!P1 IMAD.IADD R6, R6, 0x1, -R4 ;  /* 0x0000000106069824 */ /* 0x000fe200078e0a04 */
[----:B------:R-:W-:Y:S01]  /*b510*/  ISETP.GT.U32.AND P1, PT, R4, R8, PT ;  /* 0x000000080400720c */ /* 0x000fe20003f24070 */
[----:B------:R-:W-:-:S04]  /*b520*/  IMAD.HI.U32 R7, R5, R9, RZ ;  /* 0x0000000905077227 */ /* 0x000fc800078e00ff */
[----:B------:R-:W-:Y:S02]  /*b530*/  IMAD.MOV R7, RZ, RZ, -R7 ;  /* 0x000000ffff077224 */ /* 0x000fe400078e0a07 */
[C---:B------:R-:W-:Y:S02]  /*b540*/  VIADD R13, R0.reuse, 0x75 ;  /* 0x00000075000d7836 */ /* 0x040fe40000000000 */
[----:B------:R-:W-:Y:S02]  /*b550*/  VIADD R32, R0, 0x76 ;  /* 0x0000007600207836 */ /* 0x000fe40000000000 */
[----:B------:R-:W-:Y:S01]  /*b560*/  IMAD R9, R4, R7, R9 ;  /* 0x0000000704097224 */ /* 0x000fe200078e0209 */
[----:B------:R-:W-:Y:S01]  /*b570*/  IABS R7, R13 ;  /* 0x0000000d00077213 */ /* 0x000fe20000000000 */
[----:B------:R-:W-:Y:S02]  /*b580*/  @!P1 IMAD.IADD R8, R8, 0x1, -R4 ;  /* 0x0000000108089824 */ /* 0x000fe400078e0a04 */
[----:B------:R-:W-:Y:S01]  /*b590*/  IMAD.MOV.U32 R16, RZ, RZ, R6 ;  /* 0x000000ffff107224 */ /* 0x000fe200078e0006 */
[----:B------:R-:W-:Y:S01]  /*b5a0*/  IABS R11, R32 ;  /* 0x00000020000b7213 */ /* 0x000fe20000000000 */
[----:B------:R-:W-:Y:S01]  /*b5b0*/  IMAD.HI.U32 R12, R5, R7, RZ ;  /* 0x00000007050c7227 */ /* 0x000fe200078e00ff */
[----:B------:R-:W-:-:S03]  /*b5c0*/  ISETP.GT.U32.AND P1, PT, R4, R8, PT ;  /* 0x000000080400720c */ /* 0x000fc60003f24070 */
[----:B------:R-:W-:Y:S01]  /*b5d0*/  @!P5 IMAD.MOV R16, RZ, RZ, -R16 ;  /* 0x000000ffff10d224 */ /* 0x000fe200078e0a10 */
[----:B------:R-:W-:Y:S01]  /*b5e0*/  ISETP.GT.U32.AND P5, PT, R4, R9, PT ;  /* 0x000000090400720c */ /* 0x000fe20003fa4070 */
[----:B------:R-:W-:Y:S02]  /*b5f0*/  IMAD.MOV.U32 R6, RZ, RZ, R11 ;  /* 0x000000ffff067224 */ /* 0x000fe400078e000b */
[----:B------:R-:W-:-:S04]  /*b600*/  IMAD.MOV R11, RZ, RZ, -R12 ;  /* 0x000000ffff0b7224 */ /* 0x000fc800078e0a0c */
[----:B------:R-:W-:Y:S02]  /*b610*/  IMAD R7, R4, R11, R7 ;  /* 0x0000000b04077224 */ /* 0x000fe400078e0207 */
[----:B------:R-:W-:-:S03]  /*b620*/  @!P1 IMAD.IADD R8, R8, 0x1, -R4 ;  /* 0x0000000108089824 */ /* 0x000fc600078e0a04 */
[----:B------:R-:W-:Y:S01]  /*b630*/  ISETP.GT.U32.AND P1, PT, R4, R7, PT ;  /* 0x000000070400720c */ /* 0x000fe20003f24070 */
[----:B------:R-:W-:Y:S02]  /*b640*/  @!P5 IMAD.IADD R9, R9, 0x1, -R4 ;  /* 0x000000010909d824 */ /* 0x000fe400078e0a04 */
[----:B------:R-:W-:-:S03]  /*b650*/  IMAD.HI.U32 R11, R5, R6, RZ ;  /* 0x00000006050b7227 */ /* 0x000fc600078e00ff */
[----:B------:R-:W-:Y:S01]  /*b660*/  ISETP.GT.U32.AND P5, PT, R4, R9, PT ;  /* 0x000000090400720c */ /* 0x000fe20003fa4070 */
[----:B------:R-:W-:Y:S02]  /*b670*/  IMAD.MOV R11, RZ, RZ, -R11 ;  /* 0x000000ffff0b7224 */ /* 0x000fe400078e0a0b */
[----:B------:R-:W-:Y:S02]  /*b680*/  VIADD R12, R0, 0x77 ;  /* 0x00000077000c7836 */ /* 0x000fe40000000000 */
[----:B------:R-:W-:Y:S02]  /*b690*/  IMAD R6, R4, R11, R6 ;  /* 0x0000000b04067224 */ /* 0x000fe400078e0206 */
[----:B------:R-:W-:Y:S01]  /*b6a0*/  IMAD.MOV.U32 R15, RZ, RZ, R8 ;  /* 0x000000ffff0f7224 */ /* 0x000fe200078e0008 */
[----:B------:R-:W-:Y:S01]  /*b6b0*/  IABS R11, R12 ;  /* 0x0000000c000b7213 */ /* 0x000fe20000000000 */
[----:B------:R-:W-:Y:S02]  /*b6c0*/  @!P1 IMAD.IADD R7, R7, 0x1, -R4 ;  /* 0x0000000107079824 */ /* 0x000fe400078e0a04 */
[----:B------:R-:W-:-:S02]  /*b6d0*/  @!P6 IMAD.MOV R15, RZ, RZ, -R15 ;  /* 0x000000ffff0fe224 */ /* 0x000fc400078e0a0f */
[----:B------:R-:W-:Y:S01]  /*b6e0*/  @!P5 IMAD.IADD R9, R9, 0x1, -R4 ;  /* 0x000000010909d824 */ /* 0x000fe200078e0a04 */
[C---:B------:R-:W-:Y:S01]  /*b6f0*/  ISETP.GT.U32.AND P6, PT, R4.reuse, R7, PT ;  /* 0x000000070400720c */ /* 0x040fe20003fc4070 */
[----:B------:R-:W-:Y:S01]  /*b700*/  IMAD.HI.U32 R8, R5, R11, RZ ;  /* 0x0000000b05087227 */ /* 0x000fe200078e00ff */
[----:B------:R-:W-:-:S03]  /*b710*/  ISETP.GT.U32.AND P5, PT, R4, R6, PT ;  /* 0x000000060400720c */ /* 0x000fc60003fa4070 */
[----:B------:R-:W-:-:S04]  /*b720*/  IMAD.MOV R8, RZ, RZ, -R8 ;  /* 0x000000ffff087224 */ /* 0x000fc800078e0a08 */
[----:B------:R-:W-:-:S04]  /*b730*/  IMAD R8, R4, R8, R11 ;  /* 0x0000000804087224 */ /* 0x000fc800078e020b */
[--C-:B------:R-:W-:Y:S01]  /*b740*/  @!P6 IMAD.IADD R7, R7, 0x1, -R4.reuse ;  /* 0x000000010707e824 */ /* 0x100fe200078e0a04 */
[----:B------:R-:W-:Y:S01]  /*b750*/  ISETP.GT.U32.AND P6, PT, R4, R8, PT ;  /* 0x000000080400720c */ /* 0x000fe20003fc4070 */
[----:B------:R-:W-:Y:S01]  /*b760*/  @!P5 IMAD.IADD R6, R6, 0x1, -R4 ;  /* 0x000000010606d824 */ /* 0x000fe200078e0a04 */
[----:B------:R-:W-:Y:S01]  /*b770*/  ISETP.GE.AND P1, PT, R13, RZ, PT ;  /* 0x000000ff0d00720c */ /* 0x000fe20003f26270 */
[----:B------:R-:W-:-:S03]  /*b780*/  IMAD.MOV.U32 R13, RZ, RZ, R7 ;  /* 0x000000ffff0d7224 */ /* 0x000fc600078e0007 */
[----:B------:R-:W-:Y:S01]  /*b790*/  ISETP.GT.U32.AND P5, PT, R4, R6, PT ;  /* 0x000000060400720c */ /* 0x000fe20003fa4070 */
[----:B------:R-:W-:-:S05]  /*b7a0*/  VIADD R7, R0, 0x79 ;  /* 0x0000007900077836 */ /* 0x000fca0000000000 */
[----:B------:R-:W-:Y:S01]  /*b7b0*/  IABS R11, R7 ;  /* 0x00000007000b7213 */ /* 0x000fe20000000000 */
[----:B------:R-:W-:Y:S02]  /*b7c0*/  @!P6 IMAD.IADD R8, R8, 0x1, -R4 ;  /* 0x000000010808e824 */ /* 0x000fe400078e0a04 */
[----:B------:R-:W-:Y:S02]  /*b7d0*/  IMAD.MOV.U32 R14, RZ, RZ, R9 ;  /* 0x000000ffff0e7224 */ /* 0x000fe400078e0009 */
[----:B------:R-:W-:Y:S01]  /*b7e0*/  IMAD.HI.U32 R9, R5, R11, RZ ;  /* 0x0000000b05097227 */ /* 0x000fe200078e00ff */
[----:B------:R-:W-:-:S03]  /*b7f0*/  ISETP.GT.U32.AND P6, PT, R4, R8, PT ;  /* 0x000000080400720c */ /* 0x000fc60003fc4070 */
[----:B------:R-:W-:Y:S02]  /*b800*/  @!P5 IMAD.IADD R6, R6, 0x1, -R4 ;  /* 0x000000010606d824 */ /* 0x000fe400078e0a04 */
[----:B------:R-:W-:Y:S01]  /*b810*/  @!P1 IMAD.MOV R13, RZ, RZ, -R13 ;  /* 0x000000ffff0d9224 */ /* 0x000fe200078e0a0d */
[----:B------:R-:W-:Y:S01]  /*b820*/  ISETP.GE.AND P1, PT, R12, RZ, PT ;  /* 0x000000ff0c00720c */ /* 0x000fe20003f26270 */
[----:B------:R-:W-:Y:S02]  /*b830*/  IMAD.MOV.U32 R12, RZ, RZ, R6 ;  /* 0x000000ffff0c7224 */ /* 0x000fe400078e0006 */
[----:B------:R-:W-:-:S04]  /*b840*/  IMAD.MOV R6, RZ, RZ, -R9 ;  /* 0x000000ffff067224 */ /* 0x000fc800078e0a09 */
[----:B------:R-:W-:Y:S02]  /*b850*/  IMAD R6, R4, R6, R11 ;  /* 0x0000000604067224 */ /* 0x000fe400078e020b */
[----:B------:R-:W-:-:S03]  /*b860*/  @!P6 IMAD.IADD R8, R8, 0x1, -R4 ;  /* 0x000000010808e824 */ /* 0x000fc600078e0a04 */
[----:B------:R-:W-:Y:S01]  /*b870*/  ISETP.GT.U32.AND P6, PT, R4, R6, PT ;  /* 0x000000060400720c */ /* 0x000fe20003fc4070 */
[----:B------:R-:W-:Y:S01]  /*b880*/  @!P0 IMAD.MOV R14, RZ, RZ, -R14 ;  /* 0x000000ffff0e8224 */ /* 0x000fe200078e0a0e */
[----:B------:R-:W-:Y:S02]  /*b890*/  ISETP.GE.AND P0, PT, R32, RZ, PT ;  /* 0x000000ff2000720c */ /* 0x000fe40003f06270 */
[----:B------:R-:W-:Y:S01]  /*b8a0*/  ISETP.GE.AND P5, PT, R7, RZ, PT ;  /* 0x000000ff0700720c */ /* 0x000fe20003fa6270 */
[----:B------:R-:W-:-:S05]  /*b8b0*/  VIADD R7, R0, 0x7a ;  /* 0x0000007a00077836 */ /* 0x000fca0000000000 */
[----:B------:R-:W-:-:S03]  /*b8c0*/  IABS R32, R7 ;  /* 0x0000000700207213 */ /* 0x000fc60000000000 */
[----:B------:R-:W-:Y:S02]  /*b8d0*/  @!P6 IMAD.IADD R6, R6, 0x1, -R4 ;  /* 0x000000010606e824 */ /* 0x000fe400078e0a04 */
[----:B------:R-:W-:Y:S02]  /*b8e0*/  IMAD.MOV.U32 R9, RZ, RZ, R32 ;  /* 0x000000ffff097224 */ /* 0x000fe400078e0020 */
[----:B------:R-:W-:Y:S01]  /*b8f0*/  @!P0 IMAD.MOV R12, RZ, RZ, -R12 ;  /* 0x000000ffff0c8224 */ /* 0x000fe200078e0a0c */
[----:B------:R-:W-:Y:S01]  /*b900*/  ISETP.GE.AND P0, PT, R7, RZ, PT ;  /* 0x000000ff0700720c */ /* 0x000fe20003f06270 */
[----:B------:R-:W-:Y:S01]  /*b910*/  IMAD.HI.U32 R7, R5, R9, RZ ;  /* 0x0000000905077227 */ /* 0x000fe200078e00ff */
[----:B------:R-:W-:-:S03]  /*b920*/  ISETP.GT.U32.AND P6, PT, R4, R6, PT ;  /* 0x000000060400720c */ /* 0x000fc60003fc4070 */
[----:B------:R-:W-:-:S04]  /*b930*/  IMAD.MOV R7, RZ, RZ, -R7 ;  /* 0x000000ffff077224 */ /* 0x000fc800078e0a07 */
[----:B------:R-:W-:-:S06]  /*b940*/  IMAD R7, R4, R7, R9 ;  /* 0x0000000704077224 */ /* 0x000fcc00078e0209 */
[----:B------:R-:W-:Y:S01]  /*b950*/  @!P6 IMAD.IADD R6, R6, 0x1, -R4 ;  /* 0x000000010606e824 */ /* 0x000fe200078e0a04 */
[----:B------:R-:W-:Y:S01]  /*b960*/  ISETP.GT.U32.AND P6, PT, R4, R7, PT ;  /* 0x000000070400720c */ /* 0x000fe20003fc4070 */
[C---:B------:R-:W-:Y:S02]  /*b970*/  VIADD R9, R0.reuse, 0x7b ;  /* 0x0000007b00097836 */ /* 0x040fe40000000000 */
[----:B------:R-:W-:-:S03]  /*b980*/  VIADD R40, R0, 0x7c ;  /* 0x0000007c00287836 */ /* 0x000fc60000000000 */
[----:B------:R-:W-:Y:S02]  /*b990*/  IABS R32, R9 ;  /* 0x0000000900207213 */ /* 0x000fe40000000000 */
[----:B------:R-:W-:Y:S01]  /*b9a0*/  IABS R33, R40 ;  /* 0x0000002800217213 */ /* 0x000fe20000000000 */
[----:B------:R-:W-:Y:S02]  /*b9b0*/  IMAD.MOV.U32 R11, RZ, RZ, R8 ;  /* 0x000000ffff0b7224 */ /* 0x000fe400078e0008 */
[----:B------:R-:W-:-:S04]  /*b9c0*/  IMAD.HI.U32 R36, R5, R32, RZ ;  /* 0x0000002005247227 */ /* 0x000fc800078e00ff */
[----:B------:R-:W-:Y:S02]  /*b9d0*/  @!P6 IMAD.IADD R7, R7, 0x1, -R4 ;  /* 0x000000010707e824 */ /* 0x000fe400078e0a04 */
[----:B------:R-:W-:-:S03]  /*b9e0*/  IMAD.HI.U32 R39, R5, R33, RZ ;  /* 0x0000002105277227 */ /* 0x000fc600078e00ff */
[C---:B------:R-:W-:Y:S01]  /*b9f0*/  ISETP.GT.U32.AND P6, PT, R4.reuse, R7, PT ;  /* 0x000000070400720c */ /* 0x040fe20003fc4070 */
[----:B------:R-:W-:Y:S02]  /*ba00*/  IMAD.MOV R8, RZ, RZ, -R36 ;  /* 0x000000ffff087224 */ /* 0x000fe400078e0a24 */
[----:B------:R-:W-:Y:S02]  /*ba10*/  IMAD.MOV R36, RZ, RZ, -R39 ;  /* 0x000000ffff247224 */ /* 0x000fe400078e0a27 */
[----:B------:R-:W-:Y:S01]  /*ba20*/  @!P1 IMAD.MOV R11, RZ, RZ, -R11 ;  /* 0x000000ffff0b9224 */ /* 0x000fe200078e0a0b */
[----:B------:R-:W-:Y:S01]  /*ba30*/  ISETP.GE.AND P1, PT, R9, RZ, PT ;  /* 0x000000ff0900720c */ /* 0x000fe20003f26270 */
[C---:B------:R-:W-:Y:S02]  /*ba40*/  IMAD R9, R4.reuse, R8, R32 ;  /* 0x0000000804097224 */ /* 0x040fe400078e0220 */
[----:B------:R-:W-:Y:S02]  /*ba50*/  IMAD R8, R4, R36, R33 ;  /* 0x0000002404087224 */ /* 0x000fe400078e0221 */
[----:B------:R-:W-:-:S02]  /*ba60*/  VIADD R36, R0, 0x7d ;  /* 0x0000007d00247836 */ /* 0x000fc40000000000 */
[----:B------:R-:W-:Y:S01]  /*ba70*/  @!P5 IMAD.MOV R6, RZ, RZ, -R6 ;  /* 0x000000ffff06d224 */ /* 0x000fe200078e0a06 */
[C---:B------:R-:W-:Y:S02]  /*ba80*/  ISETP.GT.U32.AND P5, PT, R4.reuse, R9, PT ;  /* 0x000000090400720c */ /* 0x040fe40003fa4070 */
[----:B------:R-:W-:Y:S01]  /*ba90*/  IABS R32, R36 ;  /* 0x0000002400207213 */ /* 0x000fe20000000000 */
[----:B------:R-:W-:Y:S01]  /*baa0*/  @!P6 IMAD.IADD R7, R7, 0x1, -R4 ;  /* 0x000000010707e824 */ /* 0x000fe200078e0a04 */
[----:B------:R-:W-:-:S03]  /*bab0*/  ISETP.GT.U32.AND P6, PT, R4, R8, PT ;  /* 0x000000080400720c */ /* 0x000fc60003fc4070 */
[----:B------:R-:W-:-:S04]  /*bac0*/  IMAD.HI.U32 R41, R5, R32, RZ ;  /* 0x0000002005297227 */ /* 0x000fc800078e00ff */
[----:B------:R-:W-:Y:S02]  /*bad0*/  VIADD R39, R0, 0x7e ;  /* 0x0000007e00277836 */ /* 0x000fe40000000000 */
[----:B------:R-:W-:Y:S01]  /*bae0*/  IMAD.MOV R44, RZ, RZ, -R41 ;  /* 0x000000ffff2c7224 */ /* 0x000fe200078e0a29 */
[----:B------:R-:W-:Y:S01]  /*baf0*/  SEL R41, R10, R6, !P4 ;  /* 0x000000060a297207 */ /* 0x000fe20006000000 */
[--C-:B------:R-:W-:Y:S01]  /*bb00*/  @!P5 IMAD.IADD R9, R9, 0x1, -R4.reuse ;  /* 0x000000010909d824 */ /* 0x100fe200078e0a04 */
[----:B------:R-:W-:Y:S01]  /*bb10*/  IABS R33, R39 ;  /* 0x0000002700217213 */ /* 0x000fe20000000000 */
[----:B------:R-:W-:Y:S02]  /*bb20*/  @!P6 IMAD.IADD R8, R8, 0x1, -R4 ;  /* 0x000000010808e824 */ /* 0x000fe400078e0a04 */
[----:B------:R-:W-:Y:S01]  /*bb30*/  IMAD R41, R41, UR14, RZ ;  /* 0x0000000e29297c24 */ /* 0x000fe2000f8e02ff */
[----:B------:R-:W-:Y:S01]  /*bb40*/  ISETP.GT.U32.AND P6, PT, R4, R9, PT ;  /* 0x000000090400720c */ /* 0x000fe20003fc4070 */
[----:B------:R-:W-:-:S03]  /*bb50*/  IMAD.HI.U32 R5, R5, R33, RZ ;  /* 0x0000002105057227 */ /* 0x000fc600078e00ff */
[----:B------:R-:W-:Y:S01]  /*bb60*/  IADD3 R45, P5, PT, R41, R3, RZ ;  /* 0x00000003292d7210 */ /* 0x000fe20007fbe0ff */
[----:B------:R-:W-:-:S03]  /*bb70*/  IMAD.MOV R5, RZ, RZ, -R5 ;  /* 0x000000ffff057224 */ /* 0x000fc600078e0a05 */
[----:B------:R-:W-:Y:S01]  /*bb80*/  LEA.HI.X.SX32 R46, R41, R2, 0x1, P5 ;  /* 0x00000002292e7211 */ /* 0x000fe200028f0eff */
[C---:B------:R-:W-:Y:S01]  /*bb90*/  IMAD R5, R4.reuse, R5, R33 ;  /* 0x0000000504057224 */ /* 0x040fe200078e0221 */
[----:B------:R-:W-:Y:S01]  /*bba0*/  PRMT R55, RZ, 0x7610, R55 ;  /* 0x00007610ff377816 */ /* 0x000fe20000000037 */
[C---:B------:R-:W-:Y:S02]  /*bbb0*/  IMAD R6, R4.reuse, R44, R32 ;  /* 0x0000002c04067224 */ /* 0x040fe400078e0220 */
[----:B------:R-:W-:Y:S02]  /*bbc0*/  @P3 IMAD.MOV.U32 R32, RZ, RZ, R45 ;  /* 0x000000ffff203224 */ /* 0x000fe400078e002d */
[----:B------:R-:W-:Y:S02]  /*bbd0*/  @P3 IMAD.MOV.U32 R33, RZ, RZ, R46 ;  /* 0x000000ffff213224 */ /* 0x000fe400078e002e */
[----:B------:R-:W-:Y:S01]  /*bbe0*/  @!P6 IMAD.IADD R9, R9, 0x1, -R4 ;  /* 0x000000010909e824 */ /* 0x000fe200078e0a04 */
[----:B------:R-:W-:-:S02]  /*bbf0*/  ISETP.GT.U32.AND P6, PT, R4, R5, PT ;  /* 0x000000050400720c */ /* 0x000fc40003fc4070 */
[----:B------:R0:W2:Y:S02]  /*bc00*/  @P3 LDG.E.U8 R55, desc[UR22][R32.64] ;  /* 0x0000001620373981 */ /* 0x0000a4000c1e1100 */
[----:B0-----:R-:W-:Y:S02]  /*bc10*/  SEL R32, R10, R88, !P4 ;  /* 0x000000580a207207 */ /* 0x001fe40006000000 */
[----:B------:R0:W-:Y:S03]  /*bc20*/  STL [R1+0x71c], R0 ;  /* 0x00071c0001007387 */ /* 0x0001e60000100800 */
[----:B------:R-:W-:-:S04]  /*bc30*/  IMAD R32, R32, UR14, RZ ;  /* 0x0000000e20207c24 */ /* 0x000fc8000f8e02ff */
[----:B------:R-:W-:Y:S01]  /*bc40*/  @!P6 IMAD.IADD R5, R5, 0x1, -R4 ;  /* 0x000000010505e824 */ /* 0x000fe200078e0a04 */
[C---:B0-----:R-:W-:Y:S02]  /*bc50*/  IADD3 R0, P6, PT, R32.reuse, R3, RZ ;  /* 0x0000000320007210 */ /* 0x041fe40007fde0ff */
[----:B------:R-:W-:Y:S02]  /*bc60*/  PRMT R54, RZ, 0x7610, R54 ;  /* 0x00007610ff367816 */ /* 0x000fe40000000036 */
[----:B------:R-:W-:Y:S01]  /*bc70*/  LEA.HI.X.SX32 R33, R32, R2, 0x1, P6 ;  /* 0x0000000220217211 */ /* 0x000fe200030f0eff */
[----:B------:R-:W-:-:S05]  /*bc80*/  @P3 IMAD.MOV.U32 R32, RZ, RZ, R0 ;  /* 0x000000ffff203224 */ /* 0x000fca00078e0000 */
[----:B------:R-:W2:Y:S01]  /*bc90*/  @P3 LDG.E.U8 R54, desc[UR22][R32.64] ;  /* 0x0000001620363981 */ /* 0x000ea2000c1e1100 */
[----:B------:R-:W-:Y:S01]  /*bca0*/  ISETP.GT.U32.AND P5, PT, R4, R6, PT ;  /* 0x000000060400720c */ /* 0x000fe20003fa4070 */
[----:B------:R-:W-:-:S12]  /*bcb0*/  @!P0 IMAD.MOV R7, RZ, RZ, -R7 ;  /* 0x000000ffff078224 */ /* 0x000fd800078e0a07 */
[----:B------:R-:W-:-:S05]  /*bcc0*/  @!P5 IMAD.IADD R6, R6, 0x1, -R4 ;  /* 0x000000010606d824 */ /* 0x000fca00078e0a04 */
[C---:B------:R-:W-:Y:S02]  /*bcd0*/  ISETP.GT.U32.AND P0, PT, R4.reuse, R6, PT ;  /* 0x000000060400720c */ /* 0x040fe40003f04070 */
[C---:B------:R-:W-:Y:S02]  /*bce0*/  ISETP.GT.U32.AND P6, PT, R4.reuse, R5, PT ;  /* 0x000000050400720c */ /* 0x040fe40003fc4070 */
[----:B------:R-:W-:-:S09]  /*bcf0*/  ISETP.GT.U32.AND P5, PT, R4, R8, PT ;  /* 0x000000080400720c */ /* 0x000fd20003fa4070 */
[--C-:B------:R-:W-:Y:S01]  /*bd00*/  @!P0 IMAD.IADD R6, R6, 0x1, -R4.reuse ;  /* 0x0000000106068824 */ /* 0x100fe200078e0a04 */
[----:B------:R-:W-:Y:S02]  /*bd10*/  ISETP.GE.AND P0, PT, R36, RZ, PT ;  /* 0x000000ff2400720c */ /* 0x000fe40003f06270 */
[----:B------:R-:W-:Y:S01]  /*bd20*/  SEL R36, R10, R89, !P4 ;  /* 0x000000590a247207 */ /* 0x000fe20006000000 */
[----:B------:R-:W-:Y:S04]  /*bd30*/  STL [R1+0x47c], R45 ;  /* 0x00047c2d01007387 */ /* 0x000fe80000100800 */
[----:B------:R-:W-:Y:S01]  /*bd40*/  IMAD R36, R36, UR14, RZ ;  /* 0x0000000e24247c24 */ /* 0x000fe2000f8e02ff */
[----:B------:R-:W-:Y:S01]  /*bd50*/  STL [R1+0x478], R46 ;  /* 0x0004782e01007387 */ /* 0x000fe20000100800 */
[----:B------:R-:W-:-:S03]  /*bd60*/  @!P6 IMAD.IADD R5, R5, 0x1, -R4 ;  /* 0x000000010505e824 */ /* 0x000fc600078e0a04 */
[----:B------:R0:W-:Y:S01]  /*bd70*/  STL [R1+0xd4], R0 ;  /* 0x0000d40001007387 */ /* 0x0001e20000100800 */
[----:B------:R-:W-:Y:S01]  /*bd80*/  @!P5 IMAD.IADD R8, R8, 0x1, -R4 ;  /* 0x000000010808d824 */ /* 0x000fe200078e0a04 */
[----:B------:R-:W-:Y:S02]  /*bd90*/  ISETP.GE.AND P5, PT, R40, RZ, PT ;  /* 0x000000ff2800720c */ /* 0x000fe40003fa6270 */
[----:B------:R-:W-:Y:S01]  /*bda0*/  STL [R1+0xd0], R33 ;  /* 0x0000d02101007387 */ /* 0x000fe20000100800 */
[----:B0-----:R-:W-:-:S04]  /*bdb0*/  IADD3 R0, P6, PT, R36, R3, RZ ;  /* 0x0000000324007210 */ /* 0x001fc80007fde0ff */
[----:B------:R-:W-:Y:S02]  /*bdc0*/  LEA.HI.X.SX32 R40, R36, R2, 0x1, P6 ;  /* 0x0000000224287211 */ /* 0x000fe400030f0eff */
[----:B------:R-:W-:Y:S01]  /*bdd0*/  SEL R45, R10, R90, !P4 ;  /* 0x0000005a0a2d7207 */ /* 0x000fe20006000000 */
[----:B------:R-:W-:Y:S01]  /*bde0*/  IMAD.MOV.U32 R58, RZ, RZ, R91 ;  /* 0x000000ffff3a7224 */ /* 0x000fe200078e005b */
[----:B--2---:R0:W-:Y:S04]  /*bdf0*/  STL [R1+0x720], R54 ;  /* 0x0007203601007387 */ /* 0x0041e80000100800 */
[----:B------:R-:W-:Y:S04]  /*be00*/  STL [R1+0x114], R0 ;  /* 0x0001140001007387 */ /* 0x000fe80000100800 */
[----:B------:R1:W-:Y:S04]  /*be10*/  STL [R1+0x110], R40 ;  /* 0x0001102801007387 */ /* 0x0003e80000100800 */
[----:B------:R-:W2:Y:S04]  /*be20*/  LDL.LU R85, [R1+0x164] ;  /* 0x0001640001557983 */ /* 0x000ea80000300800 */
[----:B------:R-:W3:Y:S04]  /*be30*/  LDL.LU R46, [R1+0x15c] ;  /* 0x00015c00012e7983 */ /* 0x000ee80000300800 */
[----:B------:R-:W3:Y:S04]  /*be40*/  LDL.LU R68, [R1+0x158] ;  /* 0x0001580001447983 */ /* 0x000ee80000300800 */
[----:B------:R-:W3:Y:S04]  /*be50*/  LDL.LU R87, [R1+0x154] ;  /* 0x0001540001577983 */ /* 0x000ee80000300800 */
[----:B------:R-:W4:Y:S04]  /*be60*/  LDL.LU R88, [R1+0x150] ;  /* 0x0001500001587983 */ /* 0x000f280000300800 */
[----:B------:R-:W4:Y:S04]  /*be70*/  LDL.LU R89, [R1+0x138] ;  /* 0x0001380001597983 */ /* 0x000f280000300800 */
[----:B------:R-:W4:Y:S04]  /*be80*/  LDL.LU R4, [R1+0x124] ;  /* 0x0001240001047983 */ /* 0x000f280000300800 */
[----:B------:R-:W4:Y:S04]  /*be90*/  LDL.LU R47, [R1+0x120] ;  /* 0x00012000012f7983 */ /* 0x000f280000300800 */
[----:B------:R-:W4:Y:S01]  /*bea0*/  LDL.LU R73, [R1+0x11c] ;  /* 0x00011c0001497983 */ /* 0x000f220000300800 */
[----:B0-----:R-:W-:-:S03]  /*beb0*/  IMAD.MOV.U32 R54, RZ, RZ, R92 ;  /* 0x000000ffff367224 */ /* 0x001fc600078e005c */
[----:B------:R-:W4:Y:S04]  /*bec0*/  LDL.LU R90, [R1+0x118] ;  /* 0x00011800015a7983 */ /* 0x000f280000300800 */
[----:B------:R-:W4:Y:S04]  /*bed0*/  LDL.LU R91, [R1+0xfc] ;  /* 0x0000fc00015b7983 */ /* 0x000f280000300800 */
[----:B------:R-:W4:Y:S01]  /*bee0*/  LDL.LU R92, [R1+0xf8] ;  /* 0x0000f800015c7983 */ /* 0x000f220000300800 */
[----:B------:R-:W-:Y:S01]  /*bef0*/  PRMT R52, RZ, 0x7610, R52 ;  /* 0x00007610ff347816 */ /* 0x000fe20000000034 */
[----:B------:R-:W-:-:S02]  /*bf00*/  @P3 IMAD.MOV.U32 R32, RZ, RZ, R0 ;  /* 0x000000ffff203224 */ /* 0x000fc400078e0000 */
[----:B------:R-:W-:Y:S02]  /*bf10*/  @P3 IMAD.MOV.U32 R33, RZ, RZ, R40 ;  /* 0x000000ffff213224 */ /* 0x000fe400078e0028 */
[----:B------:R-:W-:-:S03]  /*bf20*/  IMAD.MOV.U32 R84, RZ, RZ, R93 ;  /* 0x000000ffff547224 */ /* 0x000fc600078e005d */
[----:B------:R0:W4:Y:S01]  /*bf30*/  @P3 LDG.E.U8 R52, desc[UR22][R32.64] ;  /* 0x0000001620343981 */ /* 0x000122000c1e1100 */
[----:B------:R-:W-:-:S03]  /*bf40*/  ISETP.GE.AND P6, PT, R39, RZ, PT ;  /* 0x000000ff2700720c */ /* 0x000fc60003fc6270 */
[----:B------:R-:W4:Y:S04]  /*bf50*/  LDL.LU R32, [R1+0xf4] ;  /* 0x0000f40001207983 */ /* 0x000f280000300800 */
[----:B------:R-:W4:Y:S04]  /*bf60*/  LDL.LU R48, [R1+0xf0] ;  /* 0x0000f00001307983 */ /* 0x000f280000300800 */
[----:B------:R-:W4:Y:S04]  /*bf70*/  LDL.LU R74, [R1+0xec] ;  /* 0x0000ec00014a7983 */ /* 0x000f280000300800 */
[----:B------:R-:W4:Y:S04]  /*bf80*/  LDL.LU R93, [R1+0xe8] ;  /* 0x0000e800015d7983 */ /* 0x000f280000300800 */
[----:B------:R-:W0:Y:S04]  /*bf90*/  LDL.LU R33, [R1+0xe4] ;  /* 0x0000e40001217983 */ /* 0x000e280000300800 */
[----:B------:R-:W4:Y:S04]  /*bfa0*/  LDL.LU R39, [R1+0xe0] ;  /* 0x0000e00001277983 */ /* 0x000f280000300800 */
[----:B------:R-:W4:Y:S04]  /*bfb0*/  LDL.LU R36, [R1+0xdc] ;  /* 0x0000dc0001247983 */ /* 0x000f280000300800 */
[----:B------:R-:W4:Y:S01]  /*bfc0*/  LDL.LU R53, [R1+0xd8] ;  /* 0x0000d80001357983 */ /* 0x000f220000300800 */
[----:B------:R-:W-:-:S03]  /*bfd0*/  SEL R84, R10, R84, !P4 ;  /* 0x000000540a547207 */ /* 0x000fc60006000000 */
[----:B------:R-:W4:Y:S04]  /*bfe0*/  LDL.LU R78, [R1+0x1c] ;  /* 0x00001c00014e7983 */ /* 0x000f280000300800 */
[----:B-1----:R-:W4:Y:S04]  /*bff0*/  LDL.LU R40, [R1+0x18] ;  /* 0x0000180001287983 */ /* 0x002f280000300800 */
[----:B------:R-:W4:Y:S04]  /*c000*/  LDL.LU R41, [R1+0x14] ;  /* 0x0000140001297983 */ /* 0x000f280000300800 */
[----:B------:R-:W4:Y:S04]  /*c010*/  LDL.LU R44, [R1+0x10] ;  /* 0x00001000012c7983 */ /* 0x000f280000300800 */
[----:B------:R-:W4:Y:S04]  /*c020*/  LDL.LU R0, [R1+0xc] ;  /* 0x00000c0001007983 */ /* 0x000f280000300800 */
[----:B------:R-:W4:Y:S04]  /*c030*/  LDL.LU R56, [R1+0x8] ;  /* 0x0000080001387983 */ /* 0x000f280000300800 */
[----:B------:R-:W4:Y:S04]  /*c040*/  LDL.LU R86, [R1+0x4] ;  /* 0x0000040001567983 */ /* 0x000f280000300800 */
[----:B------:R-:W4:Y:S04]  /*c050*/  LDL.LU R57, [R1] ;  /* 0x0000000001397983 */ /* 0x000f280000300800 */
[----:B------:R1:W-:Y:S04]  /*c060*/  STL [R1+0x1fc], R84 ;  /* 0x0001fc5401007387 */ /* 0x0003e80000100800 */
[----:B-1----:R-:W4:Y:S01]  /*c070*/  LDL.LU R84, [R1+0x754] ;  /* 0x0007540001547983 */ /* 0x002f220000300800 */
[----:B--2---:R-:W-:-:S05]  /*c080*/  SEL R85, R10, R85, !P4 ;  /* 0x000000550a557207 */ /* 0x004fca0006000000 */
[----:B------:R1:W-:Y:S01]  /*c090*/  STL [R1+0x2c4], R85 ;  /* 0x0002c45501007387 */ /* 0x0003e20000100800 */
[----:B---3--:R-:W-:-:S03]  /*c0a0*/  SEL R87, R10, R87, !P4 ;  /* 0x000000570a577207 */ /* 0x008fc60006000000 */
[----:B-1----:R-:W2:Y:S01]  /*c0b0*/  LDL.LU R85, [R1+0x750] ;  /* 0x0007500001557983 */ /* 0x002ea20000300800 */
[----:B----4-:R-:W-:-:S03]  /*c0c0*/  SEL R88, R10, R88, !P4 ;  /* 0x000000580a587207 */ /* 0x010fc60006000000 */
[----:B------:R1:W-:Y:S01]  /*c0d0*/  STL [R1+0x1f8], R87 ;  /* 0x0001f85701007387 */ /* 0x0003e20000100800 */
[----:B------:R-:W-:-:S03]  /*c0e0*/  SEL R89, R10, R89, !P4 ;  /* 0x000000590a597207 */ /* 0x000fc60006000000 */
[----:B-1----:R-:W3:Y:S04]  /*c0f0*/  LDL.LU R87, [R1+0x74c] ;  /* 0x00074c0001577983 */ /* 0x002ee80000300800 */
[----:B------:R1:W-:Y:S01]  /*c100*/  STL [R1+0x204], R88 ;  /* 0x0002045801007387 */ /* 0x0003e20000100800 */
[C---:B------:R-:W-:Y:S02]  /*c110*/  SEL R90, R10.reuse, R90, !P4 ;  /* 0x0000005a0a5a7207 */ /* 0x040fe40006000000 */
[C---:B------:R-:W-:Y:S01]  /*c120*/  SEL R91, R10.reuse, R91, !P4 ;  /* 0x0000005b0a5b7207 */ /* 0x040fe20006000000 */
[----:B-1----:R-:W4:Y:S01]  /*c130*/  LDL.LU R88, [R1+0x748] ;  /* 0x0007480001587983 */ /* 0x002f220000300800 */
[----:B------:R-:W-:-:S03]  /*c140*/  SEL R92, R10, R92, !P4 ;  /* 0x0000005c0a5c7207 */ /* 0x000fc60006000000 */
[----:B------:R1:W-:Y:S04]  /*c150*/  STL [R1+0x384], R89 ;  /* 0x0003845901007387 */ /* 0x0003e80000100800 */
[----:B-1----:R-:W2:Y:S04]  /*c160*/  LDL.LU R89, [R1+0x744] ;  /* 0x0007440001597983 */ /* 0x002ea80000300800 */
[----:B------:R1:W-:Y:S04]  /*c170*/  STL [R1+0x1f4], R90 ;  /* 0x0001f45a01007387 */ /* 0x0003e80000100800 */
[----:B-1----:R-:W2:Y:S04]  /*c180*/  LDL.LU R90, [R1+0x740] ;  /* 0x00074000015a7983 */ /* 0x002ea80000300800 */
[----:B------:R1:W-:Y:S04]  /*c190*/  STL [R1+0x200], R91 ;  /* 0x0002005b01007387 */ /* 0x0003e80000100800 */
[----:B-1----:R-:W2:Y:S04]  /*c1a0*/  LDL.LU R91, [R1+0x73c] ;  /* 0x00073c00015b7983 */ /* 0x002ea80000300800 */
[----:B------:R1:W-:Y:S04]  /*c1b0*/  STL [R1+0x380], R92 ;  /* 0x0003805c01007387 */ /* 0x0003e80000100800 */
[----:B-1----:R-:W2:Y:S01]  /*c1c0*/  LDL.LU R92, [R1+0x738] ;  /* 0x00073800015c7983 */ /* 0x002ea20000300800 */
[----:B------:R-:W-:-:S02]  /*c1d0*/  SEL R93, R10, R93, !P4 ;  /* 0x0000005d0a5d7207 */ /* 0x000fc40006000000 */
[C---:B0-----:R-:W-:Y:S02]  /*c1e0*/  SEL R33, R10.reuse, R33, !P4 ;  /* 0x000000210a217207 */ /* 0x041fe40006000000 */
[C---:B------:R-:W-:Y:S01]  /*c1f0*/  SEL R39, R10.reuse, R39, !P4 ;  /* 0x000000270a277207 */ /* 0x040fe20006000000 */
[----:B------:R0:W-:Y:S04]  /*c200*/  STL [R1+0xf4], R93 ;  /* 0x0000f45d01007387 */ /* 0x0001e80000100800 */
[----:B0-----:R-:W3:Y:S04]  /*c210*/  LDL.LU R93, [R1+0x734] ;  /* 0x00073400015d7983 */ /* 0x001ee80000300800 */
[----:B------:R0:W-:Y:S04]  /*c220*/  STL [R1+0xfc], R33 ;  /* 0x0000fc2101007387 */ /* 0x0001e80000100800 */
[----:B------:R1:W-:Y:S01]  /*c230*/  STL [R1+0x344], R39 ;  /* 0x0003442701007387 */ /* 0x0003e20000100800 */
[----:B0-----:R-:W-:-:S02]  /*c240*/  SEL R33, R10, R36, !P4 ;  /* 0x000000240a217207 */ /* 0x001fc40006000000 */
[C---:B------:R-:W-:Y:S02]  /*c250*/  SEL R36, R10.reuse, R40, !P4 ;  /* 0x000000280a247207 */ /* 0x040fe40006000000 */
[C---:B------:R-:W-:Y:S02]  /*c260*/  SEL R40, R10.reuse, R41, !P4 ;  /* 0x000000290a287207 */ /* 0x040fe40006000000 */
[C---:B-1----:R-:W-:Y:S01]  /*c270*/  SEL R39, R10.reuse, R44, !P4 ;  /* 0x0000002c0a277207 */ /* 0x042fe20006000000 */
[----:B------:R0:W-:Y:S04]  /*c280*/  STL [R1+0xf0], R36 ;  /* 0x0000f02401007387 */ /* 0x0001e80000100800 */
[----:B------:R-:W-:Y:S04]  /*c290*/  STL [R1+0xf8], R40 ;  /* 0x0000f82801007387 */ /* 0x000fe80000100800 */
[----:B------:R1:W-:Y:S01]  /*c2a0*/  STL [R1+0x340], R39 ;  /* 0x0003402701007387 */ /* 0x0003e20000100800 */
[----:B0-----:R-:W-:-:S02]  /*c2b0*/  SEL R36, R10, R0, !P4 ;  /* 0x000000000a247207 */ /* 0x001fc40006000000 */
[----:B-1----:R-:W-:-:S05]  /*c2c0*/  SEL R39, R10, R57, !P4 ;  /* 0x000000390a277207 */ /* 0x002fca0006000000 */
[----:B------:R-:W-:Y:S01]  /*c2d0*/  STL [R1], R39 ;  /* 0x0000002701007387 */ /* 0x000fe20000100800 */
[C---:B------:R-:W-:Y:S02]  /*c2e0*/  SEL R71, R10.reuse, R71, !P4 ;  /* 0x000000470a477207 */ /* 0x040fe40006000000 */
[C---:B------:R-:W-:Y:S02]  /*c2f0*/  SEL R61, R10.reuse, R61, !P4 ;  /* 0x0000003d0a3d7207 */ /* 0x040fe40006000000 */
[C---:B------:R-:W-:Y:S02]  /*c300*/  SEL R42, R10.reuse, R42, !P4 ;  /* 0x0000002a0a2a7207 */ /* 0x040fe40006000000 */
[C---:B------:R-:W-:Y:S02]  /*c310*/  SEL R30, R10.reuse, R30, !P4 ;  /* 0x0000001e0a1e7207 */ /* 0x040fe40006000000 */
[----:B--2---:R-:W-:-:S05]  /*c320*/  SEL R0, R10, R92, !P4 ;  /* 0x0000005c0a007207 */ /* 0x004fca0006000000 */
[----:B------:R0:W-:Y:S02]  /*c330*/  STL [R1+0x304], R0 ;  /* 0x0003040001007387 */ /* 0x0001e40000100800 */
[----:B0-----:R-:W-:-:S05]  /*c340*/  SEL R0, R10, R85, !P4 ;  /* 0x000000550a007207 */ /* 0x001fca0006000000 */
[----:B------:R0:W-:Y:S02]  /*c350*/  STL [R1+0x300], R0 ;  /* 0x0003000001007387 */ /* 0x0001e40000100800 */
[----:B0-----:R-:W-:-:S05]  /*c360*/  SEL R0, R10, R79, !P4 ;  /* 0x0000004f0a007207 */ /* 0x001fca0006000000 */
[----:B------:R0:W-:Y:S04]  /*c370*/  STL [R1+0x714], R0 ;  /* 0x0007140001007387 */ /* 0x0001e80000100800 */
[----:B------:R-:W-:Y:S01]  /*c380*/  STL [R1+0x284], R71 ;  /* 0x0002844701007387 */ /* 0x000fe20000100800 */
[----:B0-----:R-:W-:-:S05]  /*c390*/  SEL R0, R10, R70, !P4 ;  /* 0x000000460a007207 */ /* 0x001fca0006000000 */
[----:B------:R0:W-:Y:S04]  /*c3a0*/  STL [R1+0x710], R0 ;  /* 0x0007100001007387 */ /* 0x0001e80000100800 */
[----:B------:R-:W-:Y:S01]  /*c3b0*/  STL [R1+0x280], R61 ;  /* 0x0002803d01007387 */ /* 0x000fe20000100800 */
[----:B0-----:R-:W-:-:S05]  /*c3c0*/  SEL R0, R10, R60, !P4 ;  /* 0x0000003c0a007207 */ /* 0x001fca0006000000 */
[----:B------:R0:W-:Y:S01]  /*c3d0*/  STL [R1+0x3f0], R0 ;  /* 0x0003f00001007387 */ /* 0x0001e20000100800 */
[C---:B------:R-:W-:Y:S02]  /*c3e0*/  SEL R39, R10.reuse, R91, !P4 ;  /* 0x0000005b0a277207 */ /* 0x040fe40006000000 */
[C---:B------:R-:W-:Y:S01]  /*c3f0*/  SEL R91, R10.reuse, R80, !P4 ;  /* 0x000000500a5b7207 */ /* 0x040fe20006000000 */
[----:B------:R-:W-:Y:S01]  /*c400*/  STL [R1+0x244], R42 ;  /* 0x0002442a01007387 */ /* 0x000fe20000100800 */
[C---:B------:R-:W-:Y:S02]  /*c410*/  SEL R80, R10.reuse, R31, !P4 ;  /* 0x0000001f0a507207 */ /* 0x040fe40006000000 */
[----:B0-----:R-:W-:-:S05]  /*c420*/  SEL R0, R10, R38, !P4 ;  /* 0x000000260a007207 */ /* 0x001fca0006000000 */
[----:B------:R0:W-:Y:S04]  /*c430*/  STL [R1+0x3c0], R0 ;  /* 0x0003c00001007387 */ /* 0x0001e80000100800 */
[----:B------:R-:W2:Y:S01]  /*c440*/  LDL.LU R31, [R1+0x1d8] ;  /* 0x0001d800011f7983 */ /* 0x000ea20000300800 */
[C---:B------:R-:W-:Y:S02]  /*c450*/  SEL R79, R10.reuse, R25, !P4 ;  /* 0x000000190a4f7207 */ /* 0x040fe40006000000 */
[C---:B0-----:R-:W-:Y:S01]  /*c460*/  SEL R0, R10.reuse, R29, !P4 ;  /* 0x0000001d0a007207 */ /* 0x041fe20006000000 */
[----:B------:R-:W-:Y:S01]  /*c470*/  STL [R1+0x240], R30 ;  /* 0x0002401e01007387 */ /* 0x000fe20000100800 */
[----:B------:R-:W-:-:S03]  /*c480*/  SEL R25, R10, R24, !P4 ;  /* 0x000000180a197207 */ /* 0x000fc60006000000 */
[----:B------:R0:W-:Y:S04]  /*c490*/  STL [R1+0x3bc], R0 ;  /* 0x0003bc0001007387 */ /* 0x0001e80000100800 */
[----:B------:R-:W3:Y:S01]  /*c4a0*/  LDL.LU R24, [R1+0x1e0] ;  /* 0x0001e00001187983 */ /* 0x000ee20000300800 */
[----:B0-----:R-:W-:-:S03]  /*c4b0*/  SEL R0, R10, R23, !P4 ;  /* 0x000000170a007207 */ /* 0x001fc60006000000 */
[----:B------:R0:W-:Y:S04]  /*c4c0*/  STL [R1+0x10], R25 ;  /* 0x0000101901007387 */ /* 0x0001e80000100800 */
[----:B------:R1:W-:Y:S04]  /*c4d0*/  STL [R1+0x3ec], R0 ;  /* 0x0003ec0001007387 */ /* 0x0003e80000100800 */
[----:B0-----:R-:W4:Y:S01]  /*c4e0*/  LDL.LU R25, [R1+0x1dc] ;  /* 0x0001dc0001197983 */ /* 0x001f220000300800 */
[C---:B------:R-:W-:Y:S02]  /*c4f0*/  SEL R18, R10.reuse, R18, !P4 ;  /* 0x000000120a127207 */ /* 0x040fe40006000000 */
[----:B-1----:R-:W-:-:S03]  /*c500*/  SEL R0, R10, R17, !P4 ;  /* 0x000000110a007207 */ /* 0x002fc60006000000 */
[----:B------:R-:W-:Y:S01]  /*c510*/  STL [R1+0xc], R18 ;  /* 0x00000c1201007387 */ /* 0x000fe20000100800 */
[----:B------:R-:W-:-:S03]  /*c520*/  SEL R70, R10, R63, !P4 ;  /* 0x0000003f0a467207 */ /* 0x000fc60006000000 */
[----:B------:R0:W-:Y:S01]  /*c530*/  STL [R1+0x420], R0 ;  /* 0x0004200001007387 */ /* 0x0001e20000100800 */
[C---:B------:R-:W-:Y:S02]  /*c540*/  SEL R63, R10.reuse, R26, !P4 ;  /* 0x0000001a0a3f7207 */ /* 0x040fe40006000000 */
[C---:B------:R-:W-:Y:S01]  /*c550*/  SEL R42, R10.reuse, R27, !P4 ;  /* 0x0000001b0a2a7207 */ /* 0x040fe20006000000 */
[----:B------:R-:W4:Y:S04]  /*c560*/  LDL.LU R26, [R1+0x21c] ;  /* 0x00021c00011a7983 */ /* 0x000f280000300800 */
[----:B------:R-:W4:Y:S01]  /*c570*/  LDL.LU R27, [R1+0x218] ;  /* 0x00021800011b7983 */ /* 0x000f220000300800 */
[C---:B0-----:R-:W-:Y:S01]  /*c580*/  SEL R0, R10.reuse, R12, !P4 ;  /* 0x0000000c0a007207 */ /* 0x041fe20006000000 */
[----:B------:R-:W0:Y:S04]  /*c590*/  S2R R30, SR_TID.X ;  /* 0x00000000001e7919 */ /* 0x000e280000002100 */
[----:B------:R-:W-:Y:S04]  /*c5a0*/  STL [R1+0x8], R0 ;  /* 0x0000080001007387 */ /* 0x000fe80000100800 */
[----:B------:R-:W4:Y:S01]  /*c5b0*/  LDL.LU R29, [R1+0x29c] ;  /* 0x00029c00011d7983 */ /* 0x000f220000300800 */
[----:B------:R-:W-:Y:S01]  /*c5c0*/  SEL R4, R10, R4, !P4 ;  /* 0x000000040a047207 */ /* 0x000fe20006000000 */
[----:B------:R-:W-:Y:S01]  /*c5d0*/  @!P0 IMAD.MOV R6, RZ, RZ, -R6 ;  /* 0x000000ffff068224 */ /* 0x000fe200078e0a06 */
[----:B------:R-:W-:-:S04]  /*c5e0*/  @!UP2 UIADD3 UR4, UPT, UPT, -UR6, 0x100000, URZ ;  /* 0x001000000604a890 */ /* 0x000fc8000fffe1ff */
[----:B------:R-:W-:Y:S02]  /*c5f0*/  @!UP2 USHF.L.U32 UR5, UR4, 0xb, URZ ;  /* 0x0000000b0405a899 */ /* 0x000fe400080006ff */
[----:B------:R-:W-:Y:S01]  /*c600*/  @!UP2 USHF.L.U32 UR4, UR4, 0x1, URZ ;  /* 0x000000010404a899 */ /* 0x000fe200080006ff */
[----:B------:R-:W-:Y:S01]  /*c610*/  IMAD R4, R4, UR14, RZ ;  /* 0x0000000e04047c24 */ /* 0x000fe2000f8e02ff */
[C---:B------:R-:W-:Y:S02]  /*c620*/  SEL R71, R10.reuse, R6, !P4 ;  /* 0x000000060a477207 */ /* 0x040fe40006000000 */
[----:B------:R-:W-:Y:S02]  /*c630*/  SEL R40, R10, R84, !P4 ;  /* 0x000000540a287207 */ /* 0x000fe40006000000 */
[----:B------:R-:W-:Y:S02]  /*c640*/  IADD3 R6, P0, PT, R4, R3, RZ ;  /* 0x0000000304067210 */ /* 0x000fe40007f1e0ff */
[C---:B------:R-:W-:Y:S01]  /*c650*/  SEL R84, R10.reuse, R62, !P4 ;  /* 0x0000003e0a547207 */ /* 0x040fe20006000000 */
[----:B------:R-:W-:Y:S01]  /*c660*/  VOTEU.ALL UP1, P2 ;  /* 0x0000000000ff7886 */ /* 0x000fe20001020000 */
[----:B------:R-:W-:-:S02]  /*c670*/  SEL R62, R10, R20, !P4 ;  /* 0x000000140a3e7207 */ /* 0x000fc40006000000 */
[----:B------:R-:W-:Y:S02]  /*c680*/  SEL R20, R10, R7, !P4 ;  /* 0x000000070a147207 */ /* 0x000fe40006000000 */
[----:B------:R-:W-:Y:S01]  /*c690*/  LEA.HI.X.SX32 R7, R4, R2, 0x1, P0 ;  /* 0x0000000204077211 */ /* 0x000fe200000f0eff */
[----:B------:R1:W1:Y:S01]  /*c6a0*/  @!UP1 SYNCS.EXCH.64 URZ, [UR10+0xc008], UR4 ;  /* 0x00c008040aff95b2 */ /* 0x0002620008000100 */
[----:B0-----:R-:W-:Y:S02]  /*c6b0*/  LOP3.LUT R23, R30, 0x7f, RZ, 0xc0, !PT ;  /* 0x0000007f1e177812 */ /* 0x001fe400078ec0ff */
[----:B------:R-:W4:Y:S04]  /*c6c0*/  LDL.LU R30, [R1+0x258] ;  /* 0x00025800011e7983 */ /* 0x000f280000300800 */
[----:B------:R-:W-:Y:S04]  /*c6d0*/  STL [R1+0x154], R6 ;  /* 0x0001540601007387 */ /* 0x000fe80000100800 */
[----:B------:R-:W-:Y:S01]  /*c6e0*/  STL [R1+0x150], R7 ;  /* 0x0001500701007387 */ /* 0x000fe20000100800 */
[----:B------:R-:W-:Y:S01]  /*c6f0*/  @!P6 IMAD.MOV R5, RZ, RZ, -R5 ;  /* 0x000000ffff05e224 */ /* 0x000fe200078e0a05 */
[----:B------:R-:W-:-:S02]  /*c700*/  SEL R32, R10, R32, !P4 ;  /* 0x000000200a207207 */ /* 0x000fc40006000000 */
[----:B--2---:R0:W-:Y:S04]  /*c710*/  STS.U8 [R23+UR10+0x8000], R31 ;  /* 0x0080001f17007988 */ /* 0x0041e8000800000a */
[----:B0-----:R-:W2:Y:S04]  /*c720*/  LDL.LU R31, [R1+0x2dc] ;  /* 0x0002dc00011f7983 */ /* 0x001ea80000300800 */
[----:B---3--:R0:W-:Y:S04]  /*c730*/  STS.U8 [R23+UR10+0x8200], R24 ;  /* 0x0082001817007988 */ /* 0x0081e8000800000a */
[----:B0-----:R-:W3:Y:S01]  /*c740*/  LDL.LU R24, [R1+0x25c] ;  /* 0x00025c0001187983 */ /* 0x001ee20000300800 */
[----:B------:R-:W-:-:S02]  /*c750*/  SEL R57, R10, R90, !P4 ;  /* 0x0000005a0a397207 */ /* 0x000fc40006000000 */
[----:B------:R-:W-:Y:S02]  /*c760*/  SEL R90, R10, R5, !P4 ;  /* 0x000000050a5a7207 */ /* 0x000fe40006000000 */
[----:B------:R-:W-:Y:S01]  /*c770*/  PRMT R5, RZ, 0x7610, R5 ;  /* 0x00007610ff057816 */ /* 0x000fe20000000005 */
[----:B------:R-:W-:-:S05]  /*c780*/  IMAD R4, R32, UR14, RZ ;  /* 0x0000000e20047c24 */ /* 0x000fca000f8e02ff */
[----:B------:R0:W3:Y:S02]  /*c790*/  @P3 LDG.E.U8 R5, desc[UR22][R6.64] ;  /* 0x0000001606053981 */ /* 0x0000e4000c1e1100 */
[----:B0-----:R-:W-:-:S04]  /*c7a0*/  IADD3 R6, P0, PT, R4, R3, RZ ;  /* 0x0000000304067210 */ /* 0x001fc80007f1e0ff */
[----:B------:R-:W-:Y:S01]  /*c7b0*/  LEA.HI.X.SX32 R7, R4, R2, 0x1, P0 ;  /* 0x0000000204077211 */ /* 0x000fe200000f0eff */
[----:B------:R-:W-:Y:S04]  /*c7c0*/  STL [R1+0x19c], R6 ;  /* 0x00019c0601007387 */ /* 0x000fe80000100800 */
[----:B----4-:R0:W-:Y:S04]  /*c7d0*/  STS.U8 [R23+UR10+0x8400], R25 ;  /* 0x0084001917007988 */ /* 0x0101e8000800000a */
[----:B------:R-:W-:Y:S04]  /*c7e0*/  STL [R1+0x198], R7 ;  /* 0x0001980701007387 */ /* 0x000fe80000100800 */
[----:B0-----:R-:W4:Y:S01]  /*c7f0*/  LDL.LU R25, [R1+0x31c] ;  /* 0x00031c0001197983 */ /* 0x001f220000300800 */
[----:B------:R-:W-:Y:S01]  /*c800*/  PRMT R4, RZ, 0x7610, R4 ;  /* 0x00007610ff047816 */ /* 0x000fe20000000004 */
[----:B------:R-:W-:-:S05]  /*c810*/  @!P5 IMAD.MOV R8, RZ, RZ, -R8 ;  /* 0x000000ffff08d224 */ /* 0x000fca00078e0a08 */
[----:B------:R0:W4:Y:S01]  /*c820*/  @P3 LDG.E.U8 R4, desc[UR22][R6.64] ;  /* 0x0000001606043981 */ /* 0x000122000c1e1100 */
[----:B------:R-:W-:Y:S01]  /*c830*/  @!P1 IMAD.MOV R9, RZ, RZ, -R9 ;  /* 0x000000ffff099224 */ /* 0x000fe200078e0a09 */
[----:B------:R-:W-:Y:S01]  /*c840*/  SEL R60, R10, R8, !P4 ;  /* 0x000000080a3c7207 */ /* 0x000fe20006000000 */
[----:B0-----:R-:W-:-:S03]  /*c850*/  IMAD R6, R33, UR14, RZ ;  /* 0x0000000e21067c24 */ /* 0x001fc6000f8e02ff */
[----:B------:R-:W-:Y:S02]  /*c860*/  SEL R38, R10, R9, !P4 ;  /* 0x000000090a267207 */ /* 0x000fe40006000000 */
[C---:B------:R-:W-:Y:S01]  /*c870*/  IADD3 R8, P0, PT, R6.reuse, R3, RZ ;  /* 0x0000000306087210 */ /* 0x040fe20007f1e0ff */
[----:B------:R0:W-:Y:S03]  /*c880*/  STS.U8 [R23+UR10+0x8600], R26 ;  /* 0x0086001a17007988 */ /* 0x0001e6000800000a */
[----:B------:R-:W-:Y:S01]  /*c890*/  LEA.HI.X.SX32 R9, R6, R2, 0x1, P0 ;  /* 0x0000000206097211 */ /* 0x000fe200000f0eff */
[----:B------:R-:W-:Y:S04]  /*c8a0*/  STS.U8 [R23+UR10+0x8800], R27 ;  /* 0x0088001b17007988 */ /* 0x000fe8000800000a */
[----:B------:R1:W-:Y:S04]  /*c8b0*/  STS.U8 [R23+UR10+0x8a00], R29 ;  /* 0x008a001d17007988 */ /* 0x0003e8000800000a */
[----:B0-----:R-:W4:Y:S04]  /*c8c0*/  LDL.LU R26, [R1+0x298] ;  /* 0x00029800011a7983 */ /* 0x001f280000300800 */
[----:B------:R0:W-:Y:S04]  /*c8d0*/  STL [R1+0x1dc], R8 ;  /* 0x0001dc0801007387 */ /* 0x0001e80000100800 */
[----:B------:R0:W-:Y:S04]  /*c8e0*/  STL [R1+0x1d8], R9 ;  /* 0x0001d80901007387 */ /* 0x0001e80000100800 */
[----:B-1----:R-:W4:Y:S01]  /*c8f0*/  LDL.LU R29, [R1+0x374] ;  /* 0x00037400011d7983 */ /* 0x002f220000300800 */
[----:B------:R-:W-:Y:S01]  /*c900*/  PRMT R7, RZ, 0x7610, R7 ;  /* 0x00007610ff077816 */ /* 0x000fe20000000007 */
[----:B------:R-:W-:-:S02]  /*c910*/  IMAD R6, R36, UR14, RZ ;  /* 0x0000000e24067c24 */ /* 0x000fc4000f8e02ff */
[----:B------:R-:W4:Y:S04]  /*c920*/  LDL.LU R27, [R1+0x2d8] ;  /* 0x0002d800011b7983 */ /* 0x000f280000300800 */
[----:B------:R0:W4:Y:S02]  /*c930*/  @P3 LDG.E.U8 R7, desc[UR22][R8.64] ;  /* 0x0000001608073981 */ /* 0x000124000c1e1100 */
[----:B0-----:R-:W-:-:S04]  /*c940*/  IADD3 R8, P0, PT, R6, R3, RZ ;  /* 0x0000000306087210 */ /* 0x001fc80007f1e0ff */
[----:B------:R-:W-:Y:S01]  /*c950*/  LEA.HI.X.SX32 R9, R6, R2, 0x1, P0 ;  /* 0x0000000206097211 */ /* 0x000fe200000f0eff */
[----:B------:R-:W-:Y:S04]  /*c960*/  STL [R1+0x21c], R8 ;  /* 0x00021c0801007387 */ /* 0x000fe80000100800 */
[----:B------:R0:W-:Y:S04]  /*c970*/  STS.U8 [R23+UR10+0x8c00], R30 ;  /* 0x008c001e17007988 */ /* 0x0001e8000800000a */
[----:B------:R-:W-:Y:S04]  /*c980*/  STL [R1+0x218], R9 ;  /* 0x0002180901007387 */ /* 0x000fe80000100800 */
[----:B0-----:R-:W4:Y:S04]  /*c990*/  LDL.LU R30, [R1+0x378] ;  /* 0x00037800011e7983 */ /* 0x001f280000300800 */
[----:B--2---:R0:W-:Y:S04]  /*c9a0*/  STS.U8 [R23+UR10+0x8e00], R31 ;  /* 0x008e001f17007988 */ /* 0x0041e8000800000a */
[----:B0-----:R-:W2:Y:S04]  /*c9b0*/  LDL.LU R31, [R1+0x318] ;  /* 0x00031800011f7983 */ /* 0x001ea80000300800 */
[----:B---3--:R0:W-:Y:S02]  /*c9c0*/  STS.U8 [R23+UR10+0x9000], R24 ;  /* 0x0090001817007988 */ /* 0x0081e4000800000a */
[----:B0-----:R-:W0:Y:S01]  /*c9d0*/  S2R R23, SR_TID.X ;  /* 0x0000000000177919 */ /* 0x001e220000002100 */
[----:B------:R-:W-:-:S02]  /*c9e0*/  PRMT R6, RZ, 0x7610, R6 ;  /* 0x00007610ff067816 */ /* 0x000fc40000000006 */
[C---:B------:R-:W-:Y:S02]  /*c9f0*/  SEL R92, R10.reuse, R87, !P4 ;  /* 0x000000570a5c7207 */ /* 0x040fe40006000000 */
[C---:B------:R-:W-:Y:S02]  /*ca00*/  SEL R87, R10.reuse, R81, !P4 ;  /* 0x000000510a577207 */ /* 0x040fe40006000000 */
[----:B------:R1:W3:Y:S01]  /*ca10*/  @P3 LDG.E.U8 R6, desc[UR22][R8.64] ;  /* 0x0000001608063981 */ /* 0x0002e2000c1e1100 */
[C---:B------:R-:W-:Y:S02]  /*ca20*/  SEL R44, R10.reuse, R69, !P4 ;  /* 0x000000450a2c7207 */ /* 0x040fe40006000000 */
[C---:B------:R-:W-:Y:S02]  /*ca30*/  SEL R69, R10.reuse, R49, !P4 ;  /* 0x000000310a457207 */ /* 0x040fe40006000000 */
[C---:B------:R-:W-:Y:S02]  /*ca40*/  SEL R81, R10.reuse, R43, !P4 ;  /* 0x0000002b0a517207 */ /* 0x040fe40006000000 */
[C---:B------:R-:W-:Y:S01]  /*ca50*/  SEL R41, R10.reuse, R77, !P4 ;  /* 0x0000004d0a297207 */ /* 0x040fe20006000000 */
[----:B-1----:R-:W-:Y:S01]  /*ca60*/  IMAD R8, R39, UR14, RZ ;  /* 0x0000000e27087c24 */ /* 0x002fe2000f8e02ff */
[----:B------:R-:W-:-:S02]  /*ca70*/  SEL R85, R10, R72, !P4 ;  /* 0x000000480a557207 */ /* 0x000fc40006000000 */
[C---:B------:R-:W-:Y:S02]  /*ca80*/  SEL R43, R10.reuse, R35, !P4 ;  /* 0x000000230a2b7207 */ /* 0x040fe40006000000 */
[C---:B------:R-:W-:Y:S02]  /*ca90*/  SEL R49, R10.reuse, R34, !P4 ;  /* 0x000000220a317207 */ /* 0x040fe40006000000 */
[C---:B------:R-:W-:Y:S02]  /*caa0*/  SEL R58, R10.reuse, R58, !P4 ;  /* 0x0000003a0a3a7207 */ /* 0x040fe40006000000 */
[C---:B------:R-:W-:Y:S02]  /*cab0*/  SEL R54, R10.reuse, R54, !P4 ;  /* 0x000000360a367207 */ /* 0x040fe40006000000 */
[C---:B------:R-:W-:Y:S02]  /*cac0*/  SEL R46, R10.reuse, R46, !P4 ;  /* 0x0000002e0a2e7207 */ /* 0x040fe40006000000 */
        /* <DEDUP_REMOVED lines=28> */
[----:B------:R-:W-:Y:S02]  /*cc90*/  SEL R0, R10, R11, !P4 ;  /* 0x0000000b0a007207 */ /* 0x000fe40006000000 */
[----:B------:R-:W-:-:S04]  /*cca0*/  IADD3 R10, P0, PT, R8, R3, RZ ;  /* 0x00000003080a7210 */ /* 0x000fc80007f1e0ff */
[----:B------:R-:W-:Y:S01]  /*ccb0*/  LEA.HI.X.SX32 R11, R8, R2, 0x1, P0 ;  /* 0x00000002080b7211 */ /* 0x000fe200000f0eff */
[----:B------:R-:W-:Y:S01]  /*ccc0*/  IMAD R8, R40, UR14, RZ ;  /* 0x0000000e28087c24 */ /* 0x000fe2000f8e02ff */
[----:B------:R-:W-:Y:S01]  /*ccd0*/  STL [R1+0x25c], R10 ;  /* 0x00025c0a01007387 */ /* 0x000fe20000100800 */
[----:B0-----:R-:W-:-:S03]  /*cce0*/  LOP3.LUT R40, R23, 0x7f, RZ, 0xc0, !PT ;  /* 0x0000007f17287812 */ /* 0x001fc600078ec0ff */
[----:B------:R-:W-:Y:S04]  /*ccf0*/  STL [R1+0x258], R11 ;  /* 0x0002580b01007387 */ /* 0x000fe80000100800 */
[----:B------:R-:W3:Y:S04]  /*cd00*/  LDL.LU R24, [R1+0x358] ;  /* 0x0003580001187983 */ /* 0x000ee80000300800 */
[----:B----4-:R0:W-:Y:S04]  /*cd10*/  STS.U8 [R40+UR10+0x9200], R25 ;  /* 0x0092001928007988 */ /* 0x0101e8000800000a */
[----:B0-----:R-:W4:Y:S01]  /*cd20*/  LDL.LU R25, [R1+0x35c] ;  /* 0x00035c0001197983 */ /* 0x001f220000300800 */
[----:B------:R-:W-:-:S06]  /*cd30*/  PRMT R9, RZ, 0x7610, R9 ;  /* 0x00007610ff097816 */ /* 0x000fcc0000000009 */
[----:B------:R0:W4:Y:S04]  /*cd40*/  @P3 LDG.E.U8 R9, desc[UR22][R10.64] ;  /* 0x000000160a093981 */ /* 0x000128000c1e1100 */
[----:B------:R1:W-:Y:S01]  /*cd50*/  STS.U8 [R40+UR10+0x9400], R26 ;  /* 0x0094001a28007988 */ /* 0x0003e2000800000a */
[----:B0-----:R-:W-:-:S04]  /*cd60*/  IADD3 R10, P0, PT, R8, R3, RZ ;  /* 0x00000003080a7210 */ /* 0x001fc80007f1e0ff */
[----:B------:R-:W-:Y:S01]  /*cd70*/  LEA.HI.X.SX32 R11, R8, R2, 0x1, P0 ;  /* 0x00000002080b7211 */ /* 0x000fe200000f0eff */
[----:B-1----:R-:W4:Y:S04]  /*cd80*/  LDL.LU R26, [R1+0x2fc] ;  /* 0x0002fc00011a7983 */ /* 0x002f280000300800 */
[----:B------:R-:W-:Y:S04]  /*cd90*/  STL [R1+0x29c], R10 ;  /* 0x00029c0a01007387 */ /* 0x000fe80000100800 */
[----:B------:R-:W-:Y:S04]  /*cda0*/  STL [R1+0x298], R11 ;  /* 0x0002980b01007387 */ /* 0x000fe80000100800 */
[----:B------:R0:W-:Y:S04]  /*cdb0*/  STS.U8 [R40+UR10+0x9600], R29 ;  /* 0x0096001d28007988 */ /* 0x0001e8000800000a */
[----:B0-----:R-:W4:Y:S01]  /*cdc0*/  LDL.LU R29, [R1+0x368] ;  /* 0x00036800011d7983 */ /* 0x001f220000300800 */
[----:B------:R-:W-:-:S06]  /*cdd0*/  PRMT R8, RZ, 0x7610, R8 ;  /* 0x00007610ff087816 */ /* 0x000fcc0000000008 */
[----:B------:R0:W4:Y:S02]  /*cde0*/  @P3 LDG.E.U8 R8, desc[UR22][R10.64] ;  /* 0x000000160a083981 */ /* 0x000124000c1e1100 */
[----:B0-----:R-:W-:Y:S02]  /*cdf0*/  IMAD R10, R41, UR14, RZ ;  /* 0x0000000e290a7c24 */ /* 0x001fe4000f8e02ff */
[----:B------:R0:W-:Y:S03]  /*ce00*/  STS.U8 [R40+UR10+0x9800], R27 ;  /* 0x0098001b28007988 */ /* 0x0001e6000800000a */
[----:B------:R-:W-:-:S04]  /*ce10*/  IADD3 R12, P0, PT, R10, R3, RZ ;  /* 0x000000030a0c7210 */ /* 0x000fc80007f1e0ff */
[----:B------:R-:W-:Y:S01]  /*ce20*/  LEA.HI.X.SX32 R13, R10, R2, 0x1, P0 ;  /* 0x000000020a0d7211 */ /* 0x000fe200000f0eff */
[----:B0-----:R-:W4:Y:S04]  /*ce30*/  LDL.LU R27, [R1+0x2f4] ;  /* 0x0002f400011b7983 */ /* 0x001f280000300800 */
[----:B------:R-:W-:Y:S04]  /*ce40*/  STL [R1+0x2dc], R12 ;  /* 0x0002dc0c01007387 */ /* 0x000fe80000100800 */
[----:B------:R-:W-:Y:S04]  /*ce50*/  STL [R1+0x2d8], R13 ;  /* 0x0002d80d01007387 */ /* 0x000fe80000100800 */
[----:B------:R0:W-:Y:S04]  /*ce60*/  STS.U8 [R40+UR10+0x9a00], R30 ;  /* 0x009a001e28007988 */ /* 0x0001e8000800000a */
[----:B0-----:R-:W4:Y:S04]  /*ce70*/  LDL.LU R30, [R1+0x338] ;  /* 0x00033800011e7983 */ /* 0x001f280000300800 */
[----:B--2---:R0:W-:Y:S04]  /*ce80*/  STS.U8 [R40+UR10+0x9c00], R31 ;  /* 0x009c001f28007988 */ /* 0x0041e8000800000a */
[----:B0-----:R-:W2:Y:S01]  /*ce90*/  LDL.LU R31, [R1+0x334] ;  /* 0x00033400011f7983 */ /* 0x001ea20000300800 */
[----:B------:R-:W-:Y:S01]  /*cea0*/  PRMT R11, RZ, 0x7610, R11 ;  /* 0x00007610ff0b7816 */ /* 0x000fe2000000000b */
[----:B------:R-:W-:-:S05]  /*ceb0*/  IMAD R10, R44, UR14, RZ ;  /* 0x0000000e2c0a7c24 */ /* 0x000fca000f8e02ff */
[----:B------:R0:W2:Y:S01]  /*cec0*/  @P3 LDG.E.U8 R11, desc[UR22][R12.64] ;  /* 0x000000160c0b3981 */ /* 0x0000a2000c1e1100 */
[----:B------:R-:W-:Y:S02]  /*ced0*/  LOP3.LUT R23, R40, 0x10, RZ, 0x3c, !PT ;  /* 0x0000001028177812 */ /* 0x000fe400078e3cff */
[----:B0-----:R-:W-:-:S04]  /*cee0*/  IADD3 R12, P0, PT, R10, R3, RZ ;  /* 0x000000030a0c7210 */ /* 0x001fc80007f1e0ff */
[----:B------:R-:W-:Y:S01]  /*cef0*/  LEA.HI.X.SX32 R13, R10, R2, 0x1, P0 ;  /* 0x000000020a0d7211 */ /* 0x000fe200000f0eff */
[----:B------:R0:W-:Y:S04]  /*cf00*/  STL [R1+0x31c], R12 ;  /* 0x00031c0c01007387 */ /* 0x0001e80000100800 */
[----:B------:R1:W-:Y:S01]  /*cf10*/  STL [R1+0x318], R13 ;  /* 0x0003180d01007387 */ /* 0x0003e20000100800 */
[----:B------:R-:W-:-:S06]  /*cf20*/  PRMT R10, RZ, 0x7610, R10 ;  /* 0x00007610ff0a7816 */ /* 0x000fcc000000000a */
[----:B------:R0:W2:Y:S02]  /*cf30*/  @P3 LDG.E.U8 R10, desc[UR22][R12.64] ;  /* 0x000000160c0a3981 */ /* 0x0000a4000c1e1100 */
[----:B0-----:R-:W-:-:S05]  /*cf40*/  IMAD R12, R51, UR14, RZ ;  /* 0x0000000e330c7c24 */ /* 0x001fca000f8e02ff */
[----:B------:R-:W-:-:S04]  /*cf50*/  IADD3 R14, P0, PT, R12, R3, RZ ;  /* 0x000000030c0e7210 */ /* 0x000fc80007f1e0ff */
[----:B------:R-:W-:Y:S02]  /*cf60*/  LEA.HI.X.SX32 R15, R12, R2, 0x1, P0 ;  /* 0x000000020c0f7211 */ /* 0x000fe400000f0eff */
[----:B-1----:R-:W-:Y:S01]  /*cf70*/  PRMT R13, RZ, 0x7610, R13 ;  /* 0x00007610ff0d7816 */ /* 0x002fe2000000000d */
[----:B------:R-:W-:-:S05]  /*cf80*/  IMAD R12, R37, UR14, RZ ;  /* 0x0000000e250c7c24 */ /* 0x000fca000f8e02ff */
[----:B------:R0:W2:Y:S04]  /*cf90*/  @P3 LDG.E.U8 R13, desc[UR22][R14.64] ;  /* 0x000000160e0d3981 */ /* 0x0000a8000c1e1100 */
[----:B---3--:R1:W-:Y:S04]  /*cfa0*/  STS.U8 [R40+UR10+0x9e00], R24 ;  /* 0x009e001828007988 */ /* 0x0083e8000800000a */
[----:B-1----:R-:W3:Y:S04]  /*cfb0*/  LDL.LU R24, [R1+0x364] ;  /* 0x0003640001187983 */ /* 0x002ee80000300800 */
[----:B----4-:R1:W-:Y:S04]  /*cfc0*/  STS.U8 [R23+UR10+0x8080], R25 ;  /* 0x0080801917007988 */ /* 0x0103e8000800000a */
[----:B-1----:R-:W4:Y:S04]  /*cfd0*/  LDL.LU R25, [R1+0x2e8] ;  /* 0x0002e80001197983 */ /* 0x002f280000300800 */
[----:B------:R0:W-:Y:S04]  /*cfe0*/  STL [R1+0x35c], R14 ;  /* 0x00035c0e01007387 */ /* 0x0001e80000100800 */
[----:B------:R-:W-:Y:S04]  /*cff0*/  STL [R1+0x358], R15 ;  /* 0x0003580f01007387 */ /* 0x000fe80000100800 */
[----:B------:R-:W-:Y:S04]  /*d000*/  STS.U8 [R23+UR10+0x8280], R26 ;  /* 0x0082801a17007988 */ /* 0x000fe8000800000a */
[----:B------:R-:W4:Y:S01]  /*d010*/  LDL.LU R21, [R1+0x370] ;  /* 0x0003700001157983 */ /* 0x000f220000300800 */
[----:B0-----:R-:W-:-:S03]  /*d020*/  IADD3 R14, P0, PT, R12, R3, RZ ;  /* 0x000000030c0e7210 */ /* 0x001fc60007f1e0ff */
[----:B------:R0:W-:Y:S04]  /*d030*/  STS.U8 [R23+UR10+0x8480], R29 ;  /* 0x0084801d17007988 */ /* 0x0001e8000800000a */
[----:B0-----:R-:W4:Y:S01]  /*d040*/  LDL.LU R29, [R1+0x2bc] ;  /* 0x0002bc00011d7983 */ /* 0x001f220000300800 */
[----:B------:R-:W-:Y:S02]  /*d050*/  LEA.HI.X.SX32 R15, R12, R2, 0x1, P0 ;  /* 0x000000020c0f7211 */ /* 0x000fe400000f0eff */
[----:B------:R-:W-:Y:S01]  /*d060*/  PRMT R12, RZ, 0x7610, R12 ;  /* 0x00007610ff0c7816 */ /* 0x000fe2000000000c */
[----:B------:R0:W-:Y:S05]  /*d070*/  STL [R1+0x398], R14 ;  /* 0x0003980e01007387 */ /* 0x0001ea0000100800 */
[----:B------:R0:W4:Y:S04]  /*d080*/  @P3 LDG.E.U8 R12, desc[UR22][R14.64] ;  /* 0x000000160e0c3981 */ /* 0x000128000c1e1100 */
[----:B------:R-:W-:Y:S04]  /*d090*/  STL [R1+0x394], R15 ;  /* 0x0003940f01007387 */ /* 0x000fe80000100800 */
[----:B------:R-:W4:Y:S01]  /*d0a0*/  LDL.LU R26, [R1+0x360] ;  /* 0x00036000011a7983 */ /* 0x000f220000300800 */
[----:B0-----:R-:W-:-:S03]  /*d0b0*/  IMAD R14, R28, UR14, RZ ;  /* 0x0000000e1c0e7c24 */ /* 0x001fc6000f8e02ff */
[----:B------:R0:W-:Y:S02]  /*d0c0*/  STS.U8 [R23+UR10+0x8680], R27 ;  /* 0x0086801b17007988 */ /* 0x0001e4000800000a */
        /* <DEDUP_REMOVED lines=11> */
[----:B------:R0:W2:Y:S02]  /*d180*/  @P3 LDG.E.U8 R15, desc[UR22][R16.64] ;  /* 0x00000016100f3981 */ /* 0x0000a4000c1e1100 */
[----:B0-----:R-:W-:-:S04]  /*d190*/  IADD3 R16, P0, PT, R14, R3, RZ ;  /* 0x000000030e107210 */ /* 0x001fc80007f1e0ff */
[----:B------:R-:W-:Y:S01]  /*d1a0*/  LEA.HI.X.SX32 R17, R14, R2, 0x1, P0 ;  /* 0x000000020e117211 */ /* 0x000fe200000f0eff */
[----:B------:R0:W-:Y:S04]  /*d1b0*/  STL [R1+0x3f8], R16 ;  /* 0x0003f81001007387 */ /* 0x0001e80000100800 */
[----:B------:R-:W-:Y:S01]  /*d1c0*/  STL [R1+0x3f4], R17 ;  /* 0x0003f41101007387 */ /* 0x000fe20000100800 */
[----:B------:R-:W-:-:S06]  /*d1d0*/  PRMT R14, RZ, 0x7610, R14 ;  /* 0x00007610ff0e7816 */ /* 0x000fcc000000000e */
[----:B------:R0:W2:Y:S02]  /*d1e0*/  @P3 LDG.E.U8 R14, desc[UR22][R16.64] ;  /* 0x00000016100e3981 */ /* 0x0000a4000c1e1100 */
[----:B0-----:R-:W-:Y:S02]  /*d1f0*/  IMAD R16, R18, UR14, RZ ;  /* 0x0000000e12107c24 */ /* 0x001fe4000f8e02ff */
[----:B---3--:R0:W-:Y:S04]  /*d200*/  STS.U8 [R23+UR10+0x8c80], R24 ;  /* 0x008c801817007988 */ /* 0x0081e8000800000a */
[----:B0-----:R-:W3:Y:S04]  /*d210*/  LDL.LU R24, [R1+0x36c] ;  /* 0x00036c0001187983 */ /* 0x001ee80000300800 */
[----:B----4-:R0:W-:Y:S04]  /*d220*/  STS.U8 [R23+UR10+0x8e80], R25 ;  /* 0x008e801917007988 */ /* 0x0101e8000800000a */
[----:B0-----:R-:W4:Y:S04]  /*d230*/  LDL.LU R25, [R1+0x220] ;  /* 0x0002200001197983 */ /* 0x001f280000300800 */
[----:B------:R-:W-:Y:S01]  /*d240*/  STS.U8 [R23+UR10+0x9080], R21 ;  /* 0x0090801517007988 */ /* 0x000fe2000800000a */
[----:B------:R-:W-:-:S02]  /*d250*/  IADD3 R18, P0, PT, R16, R3, RZ ;  /* 0x0000000310127210 */ /* 0x000fc40007f1e0ff */
[----:B------:R-:W-:Y:S02]  /*d260*/  PRMT R17, RZ, 0x7610, R17 ;  /* 0x00007610ff117816 */ /* 0x000fe40000000011 */
[----:B------:R-:W-:Y:S01]  /*d270*/  LEA.HI.X.SX32 R19, R16, R2, 0x1, P0 ;  /* 0x0000000210137211 */ /* 0x000fe200000f0eff */
[----:B------:R-:W-:-:S04]  /*d280*/  IMAD R16, R20, UR14, RZ ;  /* 0x0000000e14107c24 */ /* 0x000fc8000f8e02ff */
[----:B------:R0:W4:Y:S04]  /*d290*/  @P3 LDG.E.U8 R17, desc[UR22][R18.64] ;  /* 0x0000001612113981 */ /* 0x000128000c1e1100 */
[----:B------:R1:W-:Y:S04]  /*d2a0*/  STS.U8 [R23+UR10+0x9280], R29 ;  /* 0x0092801d17007988 */ /* 0x0003e8000800000a */
[----:B-1----:R-:W4:Y:S04]  /*d2b0*/  LDL.LU R29, [R1+0x324] ;  /* 0x00032400011d7983 */ /* 0x002f280000300800 */
[----:B------:R0:W-:Y:S04]  /*d2c0*/  STL [R1+0x428], R18 ;  /* 0x0004281201007387 */ /* 0x0001e80000100800 */
[----:B------:R1:W-:Y:S04]  /*d2d0*/  STL [R1+0x424], R19 ;  /* 0x0004241301007387 */ /* 0x0003e80000100800 */
[----:B------:R1:W-:Y:S01]  /*d2e0*/  STS.U8 [R23+UR10+0x9480], R26 ;  /* 0x0094801a17007988 */ /* 0x0003e2000800000a */
[----:B0-----:R-:W-:-:S04]  /*d2f0*/  IADD3 R18, P0, PT, R16, R3, RZ ;  /* 0x0000000310127210 */ /* 0x001fc80007f1e0ff */
[----:B-1----:R-:W-:Y:S01]  /*d300*/  LEA.HI.X.SX32 R19, R16, R2, 0x1, P0 ;  /* 0x0000000210137211 */ /* 0x002fe200000f0eff */
[----:B------:R-:W4:Y:S04]  /*d310*/  LDL.LU R26, [R1+0x2f8] ;  /* 0x0002f800011a7983 */ /* 0x000f280000300800 */
[----:B------:R0:W-:Y:S04]  /*d320*/  STS.U8 [R23+UR10+0x9680], R27 ;  /* 0x0096801b17007988 */ /* 0x0001e8000800000a */
[----:B0-----:R-:W4:Y:S04]  /*d330*/  LDL.LU R27, [R1+0x264] ;  /* 0x00026400011b7983 */ /* 0x001f280000300800 */
[----:B------:R-:W-:Y:S04]  /*d340*/  STL [R1+0x450], R18 ;  /* 0x0004501201007387 */ /* 0x000fe80000100800 */
[----:B------:R-:W-:Y:S04]  /*d350*/  STL [R1+0x44c], R19 ;  /* 0x00044c1301007387 */ /* 0x000fe80000100800 */
[----:B------:R0:W-:Y:S04]  /*d360*/  STS.U8 [R23+UR10+0x9880], R30 ;  /* 0x0098801e17007988 */ /* 0x0001e8000800000a */
[----:B0-----:R-:W4:Y:S04]  /*d370*/  LDL.LU R30, [R1+0x2f0] ;  /* 0x0002f000011e7983 */ /* 0x001f280000300800 */
[----:B--2---:R0:W-:Y:S04]  /*d380*/  STS.U8 [R23+UR10+0x9a80], R31 ;  /* 0x009a801f17007988 */ /* 0x0041e8000800000a */
[----:B0-----:R-:W2:Y:S01]  /*d390*/  LDL.LU R31, [R1+0x1e4] ;  /* 0x0001e400011f7983 */ /* 0x001ea20000300800 */
[----:B------:R-:W-:-:S06]  /*d3a0*/  PRMT R16, RZ, 0x7610, R16 ;  /* 0x00007610ff107816 */ /* 0x000fcc0000000010 */
[----:B------:R0:W2:Y:S02]  /*d3b0*/  @P3 LDG.E.U8 R16, desc[UR22][R18.64] ;  /* 0x0000001612103981 */ /* 0x0000a4000c1e1100 */
[----:B0-----:R-:W-:-:S05]  /*d3c0*/  IMAD R18, R45, UR14, RZ ;  /* 0x0000000e2d127c24 */ /* 0x001fca000f8e02ff */
[----:B------:R-:W-:-:S04]  /*d3d0*/  IADD3 R20, P0, PT, R18, R3, RZ ;  /* 0x0000000312147210 */ /* 0x000fc80007f1e0ff */
[----:B------:R-:W-:Y:S01]  /*d3e0*/  LEA.HI.X.SX32 R21, R18, R2, 0x1, P0 ;  /* 0x0000000212157211 */ /* 0x000fe200000f0eff */
[----:B------:R0:W-:Y:S04]  /*d3f0*/  STL [R1+0xdc], R20 ;  /* 0x0000dc1401007387 */ /* 0x0001e80000100800 */
[----:B------:R1:W-:Y:S01]  /*d400*/  STL [R1+0xd8], R21 ;  /* 0x0000d81501007387 */ /* 0x0003e20000100800 */
[----:B------:R-:W-:Y:S01]  /*d410*/  PRMT R19, RZ, 0x7610, R19 ;  /* 0x00007610ff137816 */ /* 0x000fe20000000013 */
[----:B------:R-:W-:-:S05]  /*d420*/  IMAD R18, R46, UR14, RZ ;  /* 0x0000000e2e127c24 */ /* 0x000fca000f8e02ff */
[----:B------:R0:W2:Y:S01]  /*d430*/  @P3 LDG.E.U8 R19, desc[UR22][R20.64] ;  /* 0x0000001614133981 */ /* 0x0000a2000c1e1100 */
[----:B------:R-:W-:Y:S02]  /*d440*/  LOP3.LUT R28, R40, 0x20, RZ, 0x3c, !PT ;  /* 0x00000020281c7812 */ /* 0x000fe400078e3cff */
[----:B0-----:R-:W-:-:S04]  /*d450*/  IADD3 R20, P0, PT, R18, R3, RZ ;  /* 0x0000000312147210 */ /* 0x001fc80007f1e0ff */
[----:B-1----:R-:W-:Y:S02]  /*d460*/  LEA.HI.X.SX32 R21, R18, R2, 0x1, P0 ;  /* 0x0000000212157211 */ /* 0x002fe400000f0eff */
[----:B------:R-:W-:-:S06]  /*d470*/  PRMT R18, RZ, 0x7610, R18 ;  /* 0x00007610ff127816 */ /* 0x000fcc0000000012 */
[----:B------:R0:W2:Y:S04]  /*d480*/  @P3 LDG.E.U8 R18, desc[UR22][R20.64] ;  /* 0x0000001614123981 */ /* 0x0000a8000c1e1100 */
[----:B---3--:R1:W-:Y:S04]  /*d490*/  STS.U8 [R23+UR10+0x9c80], R24 ;  /* 0x009c801817007988 */ /* 0x0083e8000800000a */
[----:B-1----:R-:W3:Y:S04]  /*d4a0*/  LDL.LU R24, [R1+0x330] ;  /* 0x0003300001187983 */ /* 0x002ee80000300800 */
[----:B----4-:R1:W-:Y:S04]  /*d4b0*/  STS.U8 [R23+UR10+0x9e80], R25 ;  /* 0x009e801917007988 */ /* 0x0103e8000800000a */
[----:B-1----:R-:W4:Y:S04]  /*d4c0*/  LDL.LU R25, [R1+0x224] ;  /* 0x0002240001197983 */ /* 0x002f280000300800 */
[----:B------:R0:W-:Y:S04]  /*d4d0*/  STL [R1+0x11c], R20 ;  /* 0x00011c1401007387 */ /* 0x0001e80000100800 */
[----:B------:R-:W-:Y:S01]  /*d4e0*/  STL [R1+0x118], R21 ;  /* 0x0001181501007387 */ /* 0x000fe20000100800 */
[----:B0-----:R-:W-:-:S03]  /*d4f0*/  IMAD R20, R47, UR14, RZ ;  /* 0x0000000e2f147c24 */ /* 0x001fc6000f8e02ff */
[----:B------:R0:W-:Y:S04]  /*d500*/  STS.U8 [R28+UR10+0x8100], R29 ;  /* 0x0081001d1c007988 */ /* 0x0001e8000800000a */
[----:B0-----:R-:W4:Y:S04]  /*d510*/  LDL.LU R29, [R1+0x2e4] ;  /* 0x0002e400011d7983 */ /* 0x001f280000300800 */
[----:B------:R-:W4:Y:S01]  /*d520*/  LDL.LU R32, [R1+0x2e0] ;  /* 0x0002e00001207983 */ /* 0x000f220000300800 */
[----:B------:R-:W-:Y:S02]  /*d530*/  IADD3 R22, P0, PT, R20, R3, RZ ;  /* 0x0000000314167210 */ /* 0x000fe40007f1e0ff */
[----:B------:R-:W-:-:S02]  /*d540*/  PRMT R21, RZ, 0x7610, R21 ;  /* 0x00007610ff157816 */ /* 0x000fc40000000015 */
[----:B------:R-:W-:Y:S01]  /*d550*/  LEA.HI.X.SX32 R23, R20, R2, 0x1, P0 ;  /* 0x0000000214177211 */ /* 0x000fe200000f0eff */
[----:B------:R-:W-:Y:S01]  /*d560*/  IMAD R20, R48, UR14, RZ ;  /* 0x0000000e30147c24 */ /* 0x000fe2000f8e02ff */
[----:B------:R-:W-:Y:S04]  /*d570*/  STL [R1+0x15c], R22 ;  /* 0x00015c1601007387 */ /* 0x000fe80000100800 */
[----:B------:R0:W-:Y:S04]  /*d580*/  STS.U8 [R28+UR10+0x8300], R26 ;  /* 0x0083001a1c007988 */ /* 0x0001e8000800000a */
[----:B------:R1:W-:Y:S04]  /*d590*/  STL [R1+0x158], R23 ;  /* 0x0001581701007387 */ /* 0x0003e80000100800 */
[----:B------:R1:W4:Y:S04]  /*d5a0*/  @P3 LDG.E.U8 R21, desc[UR22][R22.64] ;  /* 0x0000001616153981 */ /* 0x000328000c1e1100 */
[----:B0-----:R-:W4:Y:S01]  /*d5b0*/  LDL.LU R26, [R1+0x2b8] ;  /* 0x0002b800011a7983 */ /* 0x001f220000300800 */
[----:B-1----:R-:W-:-:S03]  /*d5c0*/  IADD3 R22, P0, PT, R20, R3, RZ ;  /* 0x0000000314167210 */ /* 0x002fc60007f1e0ff */
[----:B------:R0:W-:Y:S01]  /*d5d0*/  STS.U8 [R28+UR10+0x8500], R27 ;  /* 0x0085001b1c007988 */ /* 0x0001e2000800000a */
[----:B------:R-:W-:-:S03]  /*d5e0*/  LEA.HI.X.SX32 R23, R20, R2, 0x1, P0 ;  /* 0x0000000214177211 */ /* 0x000fc600000f0eff */
[----:B0-----:R-:W4:Y:S04]  /*d5f0*/  LDL.LU R27, [R1+0x260] ;  /* 0x00026000011b7983 */ /* 0x001f280000300800 */
[----:B------:R-:W-:Y:S04]  /*d600*/  STL [R1+0x1a4], R22 ;  /* 0x0001a41601007387 */ /* 0x000fe80000100800 */
[----:B------:R0:W-:Y:S04]  /*d610*/  STS.U8 [R28+UR10+0x8700], R30 ;  /* 0x0087001e1c007988 */ /* 0x0001e8000800000a */
[----:B------:R-:W-:Y:S04]  /*d620*/  STL [R1+0x1a0], R23 ;  /* 0x0001a01701007387 */ /* 0x000fe80000100800 */
[----:B0-----:R-:W4:Y:S04]  /*d630*/  LDL.LU R30, [R1+0x2a0] ;  /* 0x0002a000011e7983 */ /* 0x001f280000300800 */
[----:B--2---:R0:W-:Y:S04]  /*d640*/  STS.U8 [R28+UR10+0x8900], R31 ;  /* 0x0089001f1c007988 */ /* 0x0041e8000800000a */
[----:B0-----:R-:W2:Y:S01]  /*d650*/  LDL.LU R31, [R1+0x26c] ;  /* 0x00026c00011f7983 */ /* 0x001ea20000300800 */
[----:B------:R-:W-:-:S06]  /*d660*/  PRMT R20, RZ, 0x7610, R20 ;  /* 0x00007610ff147816 */ /* 0x000fcc0000000014 */
[----:B------:R0:W2:Y:S02]  /*d670*/  @P3 LDG.E.U8 R20, desc[UR22][R22.64] ;  /* 0x0000001616143981 */ /* 0x0000a4000c1e1100 */
[----:B0-----:R-:W-:Y:S01]  /*d680*/  IMAD R22, R53, UR14, RZ ;  /* 0x0000000e35167c24 */ /* 0x001fe2000f8e02ff */
[----:B------:R-:W-:Y:S01]  /*d690*/  PRMT R23, RZ, 0x7610, R23 ;  /* 0x00007610ff177816 */ /* 0x000fe20000000017 */
[----:B---3--:R0:W-:Y:S03]  /*d6a0*/  STS.U8 [R28+UR10+0x8b00], R24 ;  /* 0x008b00181c007988 */ /* 0x0081e6000800000a */
[C---:B0-----:R-:W-:Y:S01]  /*d6b0*/  IADD3 R24, P0, PT, R22.reuse, R3, RZ ;  /* 0x0000000316187210 */ /* 0x041fe20007f1e0ff */
[----:B----4-:R0:W-:Y:S04]  /*d6c0*/  STS.U8 [R28+UR10+0x8d00], R25 ;  /* 0x008d00191c007988 */ /* 0x0101e8000800000a */
[----:B------:R1:W-:Y:S01]  /*d6d0*/  STL [R1+0x1e4], R24 ;  /* 0x0001e41801007387 */ /* 0x0003e20000100800 */
[----:B0-----:R-:W-:-:S05]  /*d6e0*/  LEA.HI.X.SX32 R25, R22, R2, 0x1, P0 ;  /* 0x0000000216197211 */ /* 0x001fca00000f0eff */
[----:B------:R0:W-:Y:S04]  /*d6f0*/  STL [R1+0x1e0], R25 ;  /* 0x0001e01901007387 */ /* 0x0001e80000100800 */
[----:B------:R-:W3:Y:S01]  /*d700*/  LDL.LU R39, [R1+0x328] ;  /* 0x0003280001277983 */ /* 0x000ee20000300800 */
[----:B------:R-:W-:-:S03]  /*d710*/  IMAD R22, R56, UR14, RZ ;  /* 0x0000000e38167c24 */ /* 0x000fc6000f8e02ff */
[----:B------:R1:W4:Y:S02]  /*d720*/  @P3 LDG.E.U8 R23, desc[UR22][R24.64] ;  /* 0x0000001618173981 */ /* 0x000324000c1e1100 */
[----:B-1----:R-:W-:-:S04]  /*d730*/  IADD3 R24, P0, PT, R22, R3, RZ ;  /* 0x0000000316187210 */ /* 0x002fc80007f1e0ff */
[----:B0-----:R-:W-:Y:S01]  /*d740*/  LEA.HI.X.SX32 R25, R22, R2, 0x1, P0 ;  /* 0x0000000216197211 */ /* 0x001fe200000f0eff */
[----:B------:R0:W-:Y:S04]  /*d750*/  STS.U8 [R28+UR10+0x8f00], R29 ;  /* 0x008f001d1c007988 */ /* 0x0001e8000800000a */
[----:B------:R1:W-:Y:S04]  /*d760*/  STS.U8 [R28+UR10+0x9100], R32 ;  /* 0x009100201c007988 */ /* 0x0003e8000800000a */
[----:B0-----:R-:W4:Y:S04]  /*d770*/  LDL.LU R29, [R1+0x2ac] ;  /* 0x0002ac00011d7983 */ /* 0x001f280000300800 */
[----:B------:R0:W-:Y:S04]  /*d780*/  STL [R1+0x224], R24 ;  /* 0x0002241801007387 */ /* 0x0001e80000100800 */
[----:B------:R-:W-:Y:S04]  /*d790*/  STL [R1+0x220], R25 ;  /* 0x0002201901007387 */ /* 0x000fe80000100800 */
[----:B------:R-:W4:Y:S04]  /*d7a0*/  LDL.LU R33, [R1+0x2a8] ;  /* 0x0002a80001217983 */ /* 0x000f280000300800 */
[----:B-1----:R-:W4:Y:S01]  /*d7b0*/  LDL.LU R32, [R1+0x320] ;  /* 0x0003200001207983 */ /* 0x002f220000300800 */
[----:B------:R-:W-:-:S03]  /*d7c0*/  PRMT R22, RZ, 0x7610, R22 ;  /* 0x00007610ff167816 */ /* 0x000fc60000000016 */
[----:B------:R1:W-:Y:S04]  /*d7d0*/  STS.U8 [R28+UR10+0x9300], R26 ;  /* 0x0093001a1c007988 */ /* 0x0003e8000800000a */
[----:B------:R0:W4:Y:S04]  /*d7e0*/  @P3 LDG.E.U8 R22, desc[UR22][R24.64] ;  /* 0x0000001618163981 */ /* 0x000128000c1e1100 */
[----:B------:R-:W4:Y:S01]  /*d7f0*/  LDL.LU R36, [R1+0x268] ;  /* 0x0002680001247983 */ /* 0x000f220000300800 */
[----:B0-----:R-:W-:-:S03]  /*d800*/  IMAD R24, R57, UR14, RZ ;  /* 0x0000000e39187c24 */ /* 0x001fc6000f8e02ff */
[----:B------:R0:W-:Y:S02]  /*d810*/  STS.U8 [R28+UR10+0x9500], R27 ;  /* 0x0095001b1c007988 */ /* 0x0001e4000800000a */
[----:B-1----:R-:W-:-:S04]  /*d820*/  IADD3 R26, P0, PT, R24, R3, RZ ;  /* 0x00000003181a7210 */ /* 0x002fc80007f1e0ff */
[----:B0-----:R-:W-:Y:S01]  /*d830*/  LEA.HI.X.SX32 R27, R24, R2, 0x1, P0 ;  /* 0x00000002181b7211 */ /* 0x001fe200000f0eff */
        /* <DEDUP_REMOVED lines=10> */
[----:B------:R-:W-:Y:S02]  /*d8e0*/  LEA.HI.X.SX32 R27, R24, R2, 0x1, P0 ;  /* 0x00000002181b7211 */ /* 0x000fe400000f0eff */
[----:B------:R-:W-:Y:S01]  /*d8f0*/  PRMT R24, RZ, 0x7610, R24 ;  /* 0x00007610ff187816 */ /* 0x000fe20000000018 */
[----:B------:R0:W-:Y:S05]  /*d900*/  STL [R1+0x2a4], R26 ;  /* 0x0002a41a01007387 */ /* 0x0001ea0000100800 */
[----:B------:R0:W2:Y:S02]  /*d910*/  @P3 LDG.E.U8 R24, desc[UR22][R26.64] ;  /* 0x000000161a183981 */ /* 0x0000a4000c1e1100 */
[----:B0-----:R-:W-:Y:S01]  /*d920*/  IMAD R26, R76, UR14, RZ ;  /* 0x0000000e4c1a7c24 */ /* 0x001fe2000f8e02ff */
[----:B------:R-:W-:-:S04]  /*d930*/  LOP3.LUT R76, R40, 0x20, RZ, 0x3c, !PT ;  /* 0x00000020284c7812 */ /* 0x000fc800078e3cff */
[----:B------:R-:W-:Y:S01]  /*d940*/  IADD3 R28, P0, PT, R26, R3, RZ ;  /* 0x000000031a1c7210 */ /* 0x000fe20007f1e0ff */
[----:B------:R0:W-:Y:S04]  /*d950*/  STL [R1+0x2a0], R27 ;  /* 0x0002a01b01007387 */ /* 0x0001e80000100800 */
[----:B------:R-:W2:Y:S04]  /*d960*/  LDL.LU R41, [R1+0x274] ;  /* 0x0002740001297983 */ /* 0x000ea80000300800 */
[----:B------:R-:W2:Y:S04]  /*d970*/  LDL.LU R40, [R1+0x270] ;  /* 0x0002700001287983 */ /* 0x000ea80000300800 */
[----:B------:R-:W-:Y:S01]  /*d980*/  STL [R1+0x2e4], R28 ;  /* 0x0002e41c01007387 */ /* 0x000fe20000100800 */
[----:B0-----:R-:W-:-:S03]  /*d990*/  PRMT R27, RZ, 0x7610, R27 ;  /* 0x00007610ff1b7816 */ /* 0x001fc6000000001b */
[----:B---3--:R0:W-:Y:S02]  /*d9a0*/  STS.U8 [R76+UR10+0x9b00], R39 ;  /* 0x009b00274c007988 */ /* 0x0081e4000800000a */
[----:B0-----:R-:W0:Y:S02]  /*d9b0*/  S2R R39, SR_TID.X ;  /* 0x0000000000277919 */ /* 0x001e240000002100 */
[----:B----4-:R1:W-:Y:S01]  /*d9c0*/  STS.U8 [R76+UR10+0x9d00], R29 ;  /* 0x009d001d4c007988 */ /* 0x0103e2000800000a */
[----:B0-----:R-:W-:Y:S02]  /*d9d0*/  LOP3.LUT R83, R39, 0x7f, RZ, 0xc0, !PT ;  /* 0x0000007f27537812 */ /* 0x001fe400078ec0ff */
[----:B-1----:R-:W-:Y:S02]  /*d9e0*/  LEA.HI.X.SX32 R29, R26, R2, 0x1, P0 ;  /* 0x000000021a1d7211 */ /* 0x002fe400000f0eff */
[----:B------:R-:W-:Y:S01]  /*d9f0*/  LOP3.LUT R37, R83, 0x30, RZ, 0x3c, !PT ;  /* 0x0000003053257812 */ /* 0x000fe200078e3cff */
[----:B------:R0:W-:Y:S04]  /*da00*/  STS.U8 [R76+UR10+0x9f00], R33 ;  /* 0x009f00214c007988 */ /* 0x0001e8000800000a */
[----:B------:R-:W-:Y:S04]  /*da10*/  STL [R1+0x2e0], R29 ;  /* 0x0002e01d01007387 */ /* 0x000fe80000100800 */
[----:B------:R1:W-:Y:S04]  /*da20*/  STS.U8 [R37+UR10+0x8180], R32 ;  /* 0x0081802025007988 */ /* 0x0003e8000800000a */
[----:B0-----:R-:W3:Y:S01]  /*da30*/  LDL.LU R33, [R1+0x2b0] ;  /* 0x0002b00001217983 */ /* 0x001ee20000300800 */
[----:B------:R-:W-:-:S03]  /*da40*/  IMAD R26, R66, UR14, RZ ;  /* 0x0000000e421a7c24 */ /* 0x000fc6000f8e02ff */
[----:B------:R0:W4:Y:S04]  /*da50*/  @P3 LDG.E.U8 R27, desc[UR22][R28.64] ;  /* 0x000000161c1b3981 */ /* 0x000128000c1e1100 */
[----:B-1----:R-:W4:Y:S01]  /*da60*/  LDL.LU R32, [R1+0x238] ;  /* 0x0002380001207983 */ /* 0x002f220000300800 */
[----:B0-----:R-:W-:-:S04]  /*da70*/  IADD3 R28, P0, PT, R26, R3, RZ ;  /* 0x000000031a1c7210 */ /* 0x001fc80007f1e0ff */
[----:B------:R-:W-:Y:S01]  /*da80*/  LEA.HI.X.SX32 R29, R26, R2, 0x1, P0 ;  /* 0x000000021a1d7211 */ /* 0x000fe200000f0eff */
[----:B------:R-:W-:Y:S01]  /*da90*/  STL [R1+0x324], R28 ;  /* 0x0003241c01007387 */ /* 0x000fe20000100800 */
[----:B------:R-:W-:-:S03]  /*daa0*/  PRMT R26, RZ, 0x7610, R26 ;  /* 0x00007610ff1a7816 */ /* 0x000fc6000000001a */
[----:B------:R0:W-:Y:S04]  /*dab0*/  STS.U8 [R37+UR10+0x8580], R36 ;  /* 0x0085802425007988 */ /* 0x0001e8000800000a */
[----:B------:R-:W-:Y:S04]  /*dac0*/  STL [R1+0x320], R29 ;  /* 0x0003201d01007387 */ /* 0x000fe80000100800 */
[----:B------:R1:W4:Y:S04]  /*dad0*/  @P3 LDG.E.U8 R26, desc[UR22][R28.64] ;  /* 0x000000161c1a3981 */ /* 0x000328000c1e1100 */
[----:B0-----:R-:W4:Y:S04]  /*dae0*/  LDL.LU R36, [R1+0x2b4] ;  /* 0x0002b40001247983 */ /* 0x001f280000300800 */
[----:B------:R0:W-:Y:S01]  /*daf0*/  STS.U8 [R37+UR10+0x8980], R30 ;  /* 0x0089801e25007988 */ /* 0x0001e2000800000a */
[----:B-1----:R-:W-:-:S03]  /*db00*/  IMAD R28, R50, UR14, RZ ;  /* 0x0000000e321c7c24 */ /* 0x002fc6000f8e02ff */
[----:B------:R-:W4:Y:S02]  /*db10*/  LDL.LU R51, [R1+0x27c] ;  /* 0x00027c0001337983 */ /* 0x000f240000300800 */
[----:B0-----:R-:W-:-:S05]  /*db20*/  IADD3 R30, P0, PT, R28, R3, RZ ;  /* 0x000000031c1e7210 */ /* 0x001fca0007f1e0ff */
[----:B------:R-:W-:Y:S04]  /*db30*/  STL [R1+0x364], R30 ;  /* 0x0003641e01007387 */ /* 0x000fe80000100800 */
[----:B--2---:R0:W-:Y:S02]  /*db40*/  STS.U8 [R37+UR10+0x8d80], R31 ;  /* 0x008d801f25007988 */ /* 0x0041e4000800000a */
[----:B0-----:R-:W-:-:S05]  /*db50*/  LEA.HI.X.SX32 R31, R28, R2, 0x1, P0 ;  /* 0x000000021c1f7211 */ /* 0x001fca00000f0eff */
[----:B------:R0:W-:Y:S04]  /*db60*/  STL [R1+0x360], R31 ;  /* 0x0003601f01007387 */ /* 0x0001e80000100800 */
[----:B------:R-:W2:Y:S01]  /*db70*/  LDL.LU R39, [R1+0x278] ;  /* 0x0002780001277983 */ /* 0x000ea20000300800 */
[----:B------:R-:W-:Y:S01]  /*db80*/  PRMT R29, RZ, 0x7610, R29 ;  /* 0x00007610ff1d7816 */ /* 0x000fe2000000001d */
[----:B------:R-:W-:Y:S02]  /*db90*/  IMAD R28, R43, UR14, RZ ;  /* 0x0000000e2b1c7c24 */ /* 0x000fe4000f8e02ff */
[----:B------:R-:W2:Y:S04]  /*dba0*/  LDL.LU R45, [R1+0x230] ;  /* 0x00023000012d7983 */ /* 0x000ea80000300800 */
[----:B------:R1:W2:Y:S02]  /*dbb0*/  @P3 LDG.E.U8 R29, desc[UR22][R30.64] ;  /* 0x000000161e1d3981 */ /* 0x0002a4000c1e1100 */
[----:B-1----:R-:W-:-:S04]  /*dbc0*/  IADD3 R30, P0, PT, R28, R3, RZ ;  /* 0x000000031c1e7210 */ /* 0x002fc80007f1e0ff */
[----:B0-----:R-:W-:Y:S02]  /*dbd0*/  LEA.HI.X.SX32 R31, R28, R2, 0x1, P0 ;  /* 0x000000021c1f7211 */ /* 0x001fe400000f0eff */
[----:B------:R-:W-:Y:S01]  /*dbe0*/  PRMT R28, RZ, 0x7610, R28 ;  /* 0x00007610ff1c7816 */ /* 0x000fe2000000001c */
[----:B------:R0:W-:Y:S05]  /*dbf0*/  STL [R1+0x3a0], R30 ;  /* 0x0003a01e01007387 */ /* 0x0001ea0000100800 */
[----:B------:R0:W2:Y:S04]  /*dc00*/  @P3 LDG.E.U8 R28, desc[UR22][R30.64] ;  /* 0x000000161e1c3981 */ /* 0x0000a8000c1e1100 */
[----:B------:R1:W-:Y:S04]  /*dc10*/  STS.U8 [R37+UR10+0x9180], R41 ;  /* 0x0091802925007988 */ /* 0x0003e8000800000a */
[----:B------:R-:W-:Y:S01]  /*dc20*/  STS.U8 [R37+UR10+0x9580], R40 ;  /* 0x0095802825007988 */ /* 0x000fe2000800000a */
[----:B0-----:R-:W-:-:S03]  /*dc30*/  IMAD R30, R42, UR14, RZ ;  /* 0x0000000e2a1e7c24 */ /* 0x001fc6000f8e02ff */
[----:B------:R0:W-:Y:S04]  /*dc40*/  STL [R1+0x39c], R31 ;  /* 0x00039c1f01007387 */ /* 0x0001e80000100800 */
[----:B------:R-:W2:Y:S04]  /*dc50*/  LDL.LU R44, [R1+0x234] ;  /* 0x00023400012c7983 */ /* 0x000ea80000300800 */
[----:B-1----:R-:W2:Y:S01]  /*dc60*/  LDL.LU R41, [R1+0x22c] ;  /* 0x00022c0001297983 */ /* 0x002ea20000300800 */
[----:B0-----:R-:W-:-:S03]  /*dc70*/  PRMT R31, RZ, 0x7610, R31 ;  /* 0x00007610ff1f7816 */ /* 0x001fc6000000001f */
[----:B---3--:R-:W-:Y:S04]  /*dc80*/  STS.U8 [R37+UR10+0x9980], R33 ;  /* 0x0099802125007988 */ /* 0x008fe8000800000a */
[----:B----4-:R0:W-:Y:S02]  /*dc90*/  STS.U8 [R37+UR10+0x9d80], R32 ;  /* 0x009d802025007988 */ /* 0x0101e4000800000a */
[----:B0-----:R-:W-:-:S04]  /*dca0*/  IADD3 R32, P0, PT, R30, R3, RZ ;  /* 0x000000031e207210 */ /* 0x001fc80007f1e0ff */
[----:B------:R-:W-:Y:S01]  /*dcb0*/  LEA.HI.X.SX32 R33, R30, R2, 0x1, P0 ;  /* 0x000000021e217211 */ /* 0x000fe200000f0eff */
[----:B------:R-:W-:Y:S04]  /*dcc0*/  STL [R1+0x3d0], R32 ;  /* 0x0003d02001007387 */ /* 0x000fe80000100800 */
[----:B------:R-:W-:Y:S04]  /*dcd0*/  STL [R1+0x3cc], R33 ;  /* 0x0003cc2101007387 */ /* 0x000fe80000100800 */
[----:B------:R-:W3:Y:S01]  /*dce0*/  LDL.LU R40, [R1+0x228] ;  /* 0x0002280001287983 */ /* 0x000ee20000300800 */
[----:B------:R-:W-:-:S03]  /*dcf0*/  IMAD R30, R35, UR14, RZ ;  /* 0x0000000e231e7c24 */ /* 0x000fc6000f8e02ff */
[----:B------:R0:W-:Y:S04]  /*dd00*/  STS.U8 [R37+UR10+0x8380], R36 ;  /* 0x0083802425007988 */ /* 0x0001e8000800000a */
[----:B------:R1:W4:Y:S04]  /*dd10*/  @P3 LDG.E.U8 R31, desc[UR22][R32.64] ;  /* 0x00000016201f3981 */ /* 0x000328000c1e1100 */
[----:B0-----:R-:W4:Y:S01]  /*dd20*/  LDL.LU R36, [R1+0x1ec] ;  /* 0x0001ec0001247983 */ /* 0x001f220000300800 */
[----:B-1----:R-:W-:-:S04]  /*dd30*/  IADD3 R32, P0, PT, R30, R3, RZ ;  /* 0x000000031e207210 */ /* 0x002fc80007f1e0ff */
[----:B------:R-:W-:Y:S02]  /*dd40*/  LEA.HI.X.SX32 R33, R30, R2, 0x1, P0 ;  /* 0x000000021e217211 */ /* 0x000fe400000f0eff */
[----:B------:R-:W-:Y:S01]  /*dd50*/  PRMT R30, RZ, 0x7610, R30 ;  /* 0x00007610ff1e7816 */ /* 0x000fe2000000001e */
[----:B------:R-:W-:Y:S04]  /*dd60*/  STL [R1+0x400], R32 ;  /* 0x0004002001007387 */ /* 0x000fe80000100800 */
[----:B------:R0:W-:Y:S04]  /*dd70*/  STS.U8 [R37+UR10+0x8780], R51 ;  /* 0x0087803325007988 */ /* 0x0001e8000800000a */
[----:B------:R1:W4:Y:S04]  /*dd80*/  @P3 LDG.E.U8 R30, desc[UR22][R32.64] ;  /* 0x00000016201e3981 */ /* 0x000328000c1e1100 */
[----:B------:R-:W-:Y:S04]  /*dd90*/  STL [R1+0x3fc], R33 ;  /* 0x0003fc2101007387 */ /* 0x000fe80000100800 */
[----:B0-----:R-:W4:Y:S01]  /*dda0*/  LDL.LU R51, [R1+0x1e8] ;  /* 0x0001e80001337983 */ /* 0x001f220000300800 */
[----:B-1----:R-:W-:-:S05]  /*ddb0*/  IMAD R32, R34, UR14, RZ ;  /* 0x0000000e22207c24 */ /* 0x002fca000f8e02ff */
[----:B------:R-:W-:-:S04]  /*ddc0*/  IADD3 R34, P0, PT, R32, R3, RZ ;  /* 0x0000000320227210 */ /* 0x000fc80007f1e0ff */
[----:B------:R-:W-:Y:S01]  /*ddd0*/  LEA.HI.X.SX32 R35, R32, R2, 0x1, P0 ;  /* 0x0000000220237211 */ /* 0x000fe200000f0eff */
[----:B--2---:R0:W-:Y:S04]  /*dde0*/  STS.U8 [R37+UR10+0x8b80], R39 ;  /* 0x008b802725007988 */ /* 0x0041e8000800000a */
[----:B0-----:R-:W2:Y:S04]  /*ddf0*/  LDL.LU R39, [R1+0x1c4] ;  /* 0x0001c40001277983 */ /* 0x001ea80000300800 */
[----:B------:R0:W-:Y:S04]  /*de00*/  STL [R1+0x430], R34 ;  /* 0x0004302201007387 */ /* 0x0001e80000100800 */
[----:B------:R1:W-:Y:S04]  /*de10*/  STL [R1+0x42c], R35 ;  /* 0x00042c2301007387 */ /* 0x0003e80000100800 */
[----:B------:R-:W2:Y:S04]  /*de20*/  LDL.LU R47, [R1+0x1c0] ;  /* 0x0001c000012f7983 */ /* 0x000ea80000300800 */
[----:B------:R-:W2:Y:S01]  /*de30*/  LDL.LU R46, [R1+0x160] ;  /* 0x00016000012e7983 */ /* 0x000ea20000300800 */
[----:B------:R-:W-:Y:S01]  /*de40*/  PRMT R33, RZ, 0x7610, R33 ;  /* 0x00007610ff217816 */ /* 0x000fe20000000021 */
[----:B------:R-:W-:-:S05]  /*de50*/  IMAD R32, R38, UR14, RZ ;  /* 0x0000000e26207c24 */ /* 0x000fca000f8e02ff */
[----:B------:R0:W2:Y:S02]  /*de60*/  @P3 LDG.E.U8 R33, desc[UR22][R34.64] ;  /* 0x0000001622213981 */ /* 0x0000a4000c1e1100 */
[----:B0-----:R-:W-:-:S04]  /*de70*/  IADD3 R34, P0, PT, R32, R3, RZ ;  /* 0x0000000320227210 */ /* 0x001fc80007f1e0ff */
[----:B-1----:R-:W-:Y:S02]  /*de80*/  LEA.HI.X.SX32 R35, R32, R2, 0x1, P0 ;  /* 0x0000000220237211 */ /* 0x002fe400000f0eff */
[----:B------:R-:W-:Y:S01]  /*de90*/  PRMT R32, RZ, 0x7610, R32 ;  /* 0x00007610ff207816 */ /* 0x000fe20000000020 */
[----:B------:R-:W-:Y:S04]  /*dea0*/  STS.U8 [R37+UR10+0x8f80], R45 ;  /* 0x008f802d25007988 */ /* 0x000fe8000800000a */
[----:B------:R-:W-:Y:S04]  /*deb0*/  STS.U8 [R37+UR10+0x9380], R44 ;  /* 0x0093802c25007988 */ /* 0x000fe8000800000a */
[----:B------:R-:W-:Y:S04]  /*dec0*/  STL [R1+0x458], R34 ;  /* 0x0004582201007387 */ /* 0x000fe80000100800 */
[----:B------:R0:W-:Y:S04]  /*ded0*/  STS.U8 [R37+UR10+0x9780], R41 ;  /* 0x0097802925007988 */ /* 0x0001e8000800000a */
[----:B------:R1:W-:Y:S04]  /*dee0*/  STL [R1+0x454], R35 ;  /* 0x0004542301007387 */ /* 0x0003e80000100800 */
[----:B------:R1:W2:Y:S04]  /*def0*/  @P3 LDG.E.U8 R32, desc[UR22][R34.64] ;  /* 0x0000001622203981 */ /* 0x0002a8000c1e1100 */
[----:B0-----:R-:W2:Y:S01]  /*df00*/  LDL.LU R41, [R1+0x1ac] ;  /* 0x0001ac0001297983 */ /* 0x001ea20000300800 */
[----:B-1----:R-:W-:-:S05]  /*df10*/  IMAD R34, R58, UR14, RZ ;  /* 0x0000000e3a227c24 */ /* 0x002fca000f8e02ff */
[C---:B------:R-:W-:Y:S01]  /*df20*/  IADD3 R35, P0, PT, R34.reuse, R3, RZ ;  /* 0x0000000322237210 */ /* 0x040fe20007f1e0ff */
[----:B---3--:R0:W-:Y:S04]  /*df30*/  STS.U8 [R37+UR10+0x9b80], R40 ;  /* 0x009b802825007988 */ /* 0x0081e8000800000a */
[----:B0-----:R-:W3:Y:S04]  /*df40*/  LDL.LU R40, [R1+0x1a8] ;  /* 0x0001a80001287983 */ /* 0x001ee80000300800 */
[----:B----4-:R0:W-:Y:S04]  /*df50*/  STS.U8 [R37+UR10+0x9f80], R36 ;  /* 0x009f802425007988 */ /* 0x0101e8000800000a */
[----:B------:R-:W-:Y:S01]  /*df60*/  STL [R1+0xe4], R35 ;  /* 0x0000e42301007387 */ /* 0x000fe20000100800 */
[----:B0-----:R-:W-:-:S02]  /*df70*/  LEA.HI.X.SX32 R36, R34, R2, 0x1, P0 ;  /* 0x0000000222247211 */ /* 0x001fc400000f0eff */
[----:B------:R-:W-:-:S03]  /*df80*/  PRMT R34, RZ, 0x7610, R34 ;  /* 0x00007610ff227816 */ /* 0x000fc60000000022 */
[----:B------:R0:W-:Y:S01]  /*df90*/  STL [R1+0xe0], R36 ;  /* 0x0000e02401007387 */ /* 0x0001e20000100800 */
[----:B------:R-:W-:-:S03]  /*dfa0*/  @P3 IMAD.MOV.U32 R37, RZ, RZ, R36 ;  /* 0x000000ffff253224 */ /* 0x000fc600078e0024 */
[----:B------:R-:W4:Y:S04]  /*dfb0*/  LDL.LU R45, [R1+0x1bc] ;  /* 0x0001bc00012d7983 */ /* 0x000f280000300800 */
[----:B------:R-:W4:Y:S01]  /*dfc0*/  LDL.LU R44, [R1+0x1b8] ;  /* 0x0001b800012c7983 */ /* 0x000f220000300800 */
[----:B0-----:R-:W-:Y:S02]  /*dfd0*/  @P3 IMAD.MOV.U32 R36, RZ, RZ, R35 ;  /* 0x000000ffff243224 */ /* 0x001fe400078e0023 */
[----:B------:R-:W-:-:S03]  /*dfe0*/  IMAD R35, R68, UR14, RZ ;  /* 0x0000000e44237c24 */ /* 0x000fc6000f8e02ff */
[----:B------:R0:W4:Y:S02]  /*dff0*/  @P3 LDG.E.U8 R34, desc[UR22][R36.64] ;  /* 0x0000001624223981 */ /* 0x000124000c1e1100 */
[C---:B0-----:R-:W-:Y:S02]  /*e000*/  IADD3 R37, P0, PT, R35.reuse, R3, RZ ;  /* 0x0000000323257210 */ /* 0x041fe40007f1e0ff */
[----:B------:R0:W-:Y:S02]  /*e010*/  STS.U8 [R83+UR10], R51 ;  /* 0x0000003353007988 */ /* 0x0001e4000800000a */
[----:B------:R-:W-:Y:S01]  /*e020*/  LEA.HI.X.SX32 R38, R35, R2, 0x1, P0 ;  /* 0x0000000223267211 */ /* 0x000fe200000f0eff */
[----:B------:R-:W-:Y:S01]  /*e030*/  IMAD R35, R73, UR14, RZ ;  /* 0x0000000e49237c24 */ /* 0x000fe2000f8e02ff */
[----:B------:R-:W-:Y:S01]  /*e040*/  STL [R1+0x124], R37 ;  /* 0x0001242501007387 */ /* 0x000fe20000100800 */
[----:B------:R-:W-:-:S03]  /*e050*/  PRMT R36, RZ, 0x7610, R36 ;  /* 0x00007610ff247816 */ /* 0x000fc60000000024 */
[----:B------:R-:W-:Y:S04]  /*e060*/  STL [R1+0x120], R38 ;  /* 0x0001202601007387 */ /* 0x000fe80000100800 */
[----:B------:R-:W4:Y:S04]  /*e070*/  LDL.LU R48, [R1+0x1b4] ;  /* 0x0001b40001307983 */ /* 0x000f280000300800 */
[----:B0-----:R-:W4:Y:S04]  /*e080*/  LDL.LU R51, [R1+0x1b0] ;  /* 0x0001b00001337983 */ /* 0x001f280000300800 */
[----:B------:R-:W4:Y:S04]  /*e090*/  LDL.LU R73, [R1+0x730] ;  /* 0x0007300001497983 */ /* 0x000f280000300800 */
[----:B--2---:R0:W-:Y:S02]  /*e0a0*/  STS.U8 [R83+UR10+0x400], R39 ;  /* 0x0004002753007988 */ /* 0x0041e4000800000a */
[----:B0-----:R-:W-:-:S02]  /*e0b0*/  @P3 IMAD.MOV.U32 R39, RZ, RZ, R38 ;  /* 0x000000ffff273224 */ /* 0x001fc400078e0026 */
[----:B------:R-:W-:Y:S01]  /*e0c0*/  @P3 IMAD.MOV.U32 R38, RZ, RZ, R37 ;  /* 0x000000ffff263224 */ /* 0x000fe200078e0025 */
[----:B------:R-:W-:-:S04]  /*e0d0*/  IADD3 R37, P0, PT, R35, R3, RZ ;  /* 0x0000000323257210 */ /* 0x000fc80007f1e0ff */
[----:B------:R0:W2:Y:S04]  /*e0e0*/  @P3 LDG.E.U8 R36, desc[UR22][R38.64] ;  /* 0x0000001626243981 */ /* 0x0000a8000c1e1100 */
[----:B------:R-:W-:Y:S01]  /*e0f0*/  STL [R1+0x164], R37 ;  /* 0x0001642501007387 */ /* 0x000fe20000100800 */
[----:B0-----:R-:W-:-:S03]  /*e100*/  LEA.HI.X.SX32 R38, R35, R2, 0x1, P0 ;  /* 0x0000000223267211 */ /* 0x001fc600000f0eff */
[----:B------:R0:W-:Y:S04]  /*e110*/  STS.U8 [R83+UR10+0x800], R47 ;  /* 0x0008002f53007988 */ /* 0x0001e8000800000a */
[----:B------:R-:W-:Y:S04]  /*e120*/  STL [R1+0x160], R38 ;  /* 0x0001602601007387 */ /* 0x000fe80000100800 */
[----:B------:R1:W-:Y:S04]  /*e130*/  STS.U8 [R83+UR10+0xc00], R46 ;  /* 0x000c002e53007988 */ /* 0x0003e8000800000a */
[----:B0-----:R-:W2:Y:S04]  /*e140*/  LDL.LU R47, [R1+0x184] ;  /* 0x00018400012f7983 */ /* 0x001ea80000300800 */
[----:B-1----:R-:W2:Y:S01]  /*e150*/  LDL.LU R46, [R1+0x180] ;  /* 0x00018000012e7983 */ /* 0x002ea20000300800 */
[----:B------:R-:W-:Y:S01]  /*e160*/  PRMT R35, RZ, 0x7610, R35 ;  /* 0x00007610ff237816 */ /* 0x000fe20000000023 */
[----:B------:R-:W-:-:S02]  /*e170*/  @P3 IMAD.MOV.U32 R39, RZ, RZ, R38 ;  /* 0x000000ffff273224 */ /* 0x000fc400078e0026 */
[----:B------:R-:W-:Y:S02]  /*e180*/  @P3 IMAD.MOV.U32 R38, RZ, RZ, R37 ;  /* 0x000000ffff263224 */ /* 0x000fe400078e0025 */
[----:B------:R-:W-:Y:S02]  /*e190*/  IMAD R37, R74, UR14, RZ ;  /* 0x0000000e4a257c24 */ /* 0x000fe4000f8e02ff */
[----:B------:R-:W2:Y:S04]  /*e1a0*/  LDL.LU R74, [R1+0x72c] ;  /* 0x00072c00014a7983 */ /* 0x000ea80000300800 */
[----:B------:R0:W2:Y:S04]  /*e1b0*/  @P3 LDG.E.U8 R35, desc[UR22][R38.64] ;  /* 0x0000001626233981 */ /* 0x0000a8000c1e1100 */
[----:B------:R-:W-:Y:S01]  /*e1c0*/  STS.U8 [R83+UR10+0x1000], R41 ;  /* 0x0010002953007988 */ /* 0x000fe2000800000a */
[----:B0-----:R-:W-:-:S02]  /*e1d0*/  IADD3 R39, P0, PT, R37, R3, RZ ;  /* 0x0000000325277210 */ /* 0x001fc40007f1e0ff */
[----:B------:R-:W-:-:S03]  /*e1e0*/  PRMT R38, RZ, 0x7610, R38 ;  /* 0x00007610ff267816 */ /* 0x000fc60000000026 */
[----:B------:R-:W-:Y:S04]  /*e1f0*/  STL [R1+0x1ac], R39 ;  /* 0x0001ac2701007387 */ /* 0x000fe80000100800 */
[----:B---3--:R0:W-:Y:S02]  /*e200*/  STS.U8 [R83+UR10+0x1400], R40 ;  /* 0x0014002853007988 */ /* 0x0081e4000800000a */
[----:B0-----:R-:W-:Y:S01]  /*e210*/  LEA.HI.X.SX32 R40, R37, R2, 0x1, P0 ;  /* 0x0000000225287211 */ /* 0x001fe200000f0eff */
[----:B------:R-:W-:-:S04]  /*e220*/  IMAD R37, R78, UR14, RZ ;  /* 0x0000000e4e257c24 */ /* 0x000fc8000f8e02ff */
[----:B------:R0:W-:Y:S01]  /*e230*/  STL [R1+0x1a8], R40 ;  /* 0x0001a82801007387 */ /* 0x0001e20000100800 */
[----:B------:R-:W-:-:S03]  /*e240*/  @P3 IMAD.MOV.U32 R41, RZ, RZ, R40 ;  /* 0x000000ffff293224 */ /* 0x000fc600078e0028 */
[----:B------:R-:W3:Y:S01]  /*e250*/  LDL.LU R78, [R1+0x728] ;  /* 0x00072800014e7983 */ /* 0x000ee20000300800 */
[----:B0-----:R-:W-:Y:S01]  /*e260*/  @P3 IMAD.MOV.U32 R40, RZ, RZ, R39 ;  /* 0x000000ffff283224 */ /* 0x001fe200078e0027 */
[C---:B------:R-:W-:Y:S02]  /*e270*/  IADD3 R39, P0, PT, R37.reuse, R3, RZ ;  /* 0x0000000325277210 */ /* 0x040fe40007f1e0ff */
[----:B----4-:R0:W-:Y:S04]  /*e280*/  STS.U8 [R83+UR10+0x1800], R45 ;  /* 0x0018002d53007988 */ /* 0x0101e8000800000a */
[----:B------:R1:W4:Y:S04]  /*e290*/  @P3 LDG.E.U8 R38, desc[UR22][R40.64] ;  /* 0x0000001628263981 */ /* 0x000328000c1e1100 */
[----:B------:R1:W-:Y:S04]  /*e2a0*/  STS.U8 [R83+UR10+0x1c00], R44 ;  /* 0x001c002c53007988 */ /* 0x0003e8000800000a */
[----:B0-----:R-:W3:Y:S01]  /*e2b0*/  LDL.LU R45, [R1+0x17c] ;  /* 0x00017c00012d7983 */ /* 0x001ee20000300800 */
[----:B-1----:R-:W-:-:S02]  /*e2c0*/  LEA.HI.X.SX32 R40, R37, R2, 0x1, P0 ;  /* 0x0000000225287211 */ /* 0x002fc400000f0eff */
[----:B------:R-:W-:Y:S01]  /*e2d0*/  PRMT R37, RZ, 0x7610, R37 ;  /* 0x00007610ff257816 */ /* 0x000fe20000000025 */
[----:B------:R-:W4:Y:S02]  /*e2e0*/  LDL.LU R44, [R1+0x178] ;  /* 0x00017800012c7983 */ /* 0x000f240000300800 */
[----:B------:R-:W-:Y:S02]  /*e2f0*/  @P3 IMAD.MOV.U32 R41, RZ, RZ, R40 ;  /* 0x000000ffff293224 */ /* 0x000fe400078e0028 */
[----:B------:R-:W-:Y:S04]  /*e300*/  STL [R1+0x1ec], R39 ;  /* 0x0001ec2701007387 */ /* 0x000fe80000100800 */
[----:B------:R0:W-:Y:S02]  /*e310*/  STL [R1+0x1e8], R40 ;  /* 0x0001e82801007387 */ /* 0x0001e40000100800 */
[----:B0-----:R-:W-:-:S02]  /*e320*/  @P3 IMAD.MOV.U32 R40, RZ, RZ, R39 ;  /* 0x000000ffff283224 */ /* 0x001fc400078e0027 */
[----:B------:R-:W-:Y:S01]  /*e330*/  IMAD R39, R86, UR14, RZ ;  /* 0x0000000e56277c24 */ /* 0x000fe2000f8e02ff */
[----:B------:R-:W-:Y:S04]  /*e340*/  STS.U8 [R83+UR10+0x2000], R48 ;  /* 0x0020003053007988 */ /* 0x000fe8000800000a */
[----:B------:R0:W4:Y:S04]  /*e350*/  @P3 LDG.E.U8 R37, desc[UR22][R40.64] ;  /* 0x0000001628253981 */ /* 0x000128000c1e1100 */
[----:B------:R-:W4:Y:S01]  /*e360*/  LDL.LU R86, [R1+0x724] ;  /* 0x0007240001567983 */ /* 0x000f220000300800 */
[----:B0-----:R-:W-:-:S03]  /*e370*/  IADD3 R41, P0, PT, R39, R3, RZ ;  /* 0x0000000327297210 */ /* 0x001fc60007f1e0ff */
[----:B------:R0:W-:Y:S01]  /*e380*/  STS.U8 [R83+UR10+0x2400], R51 ;  /* 0x0024003353007988 */ /* 0x0001e2000800000a */
[----:B------:R-:W-:Y:S01]  /*e390*/  LEA.HI.X.SX32 R42, R39, R2, 0x1, P0 ;  /* 0x00000002272a7211 */ /* 0x000fe200000f0eff */
[----:B------:R-:W-:Y:S01]  /*e3a0*/  IMAD R39, R89, UR14, RZ ;  /* 0x0000000e59277c24 */ /* 0x000fe2000f8e02ff */
[----:B------:R-:W-:-:S03]  /*e3b0*/  PRMT R40, RZ, 0x7610, R40 ;  /* 0x00007610ff287816 */ /* 0x000fc60000000028 */
[----:B------:R-:W-:Y:S01]  /*e3c0*/  @P3 IMAD.MOV.U32 R43, RZ, RZ, R42 ;  /* 0x000000ffff2b3224 */ /* 0x000fe200078e002a */
[----:B0-----:R-:W4:Y:S04]  /*e3d0*/  LDL.LU R51, [R1+0x170] ;  /* 0x0001700001337983 */ /* 0x001f280000300800 */
[----:B------:R-:W-:Y:S04]  /*e3e0*/  STL [R1+0x22c], R41 ;  /* 0x00022c2901007387 */ /* 0x000fe80000100800 */
[----:B------:R0:W-:Y:S02]  /*e3f0*/  STL [R1+0x228], R42 ;  /* 0x0002282a01007387 */ /* 0x0001e40000100800 */
[----:B0-----:R-:W-:Y:S01]  /*e400*/  @P3 IMAD.MOV.U32 R42, RZ, RZ, R41 ;  /* 0x000000ffff2a3224 */ /* 0x001fe200078e0029 */
[----:B------:R-:W-:-:S04]  /*e410*/  IADD3 R41, P0, PT, R39, R3, RZ ;  /* 0x0000000327297210 */ /* 0x000fc80007f1e0ff */
[----:B------:R0:W4:Y:S02]  /*e420*/  @P3 LDG.E.U8 R40, desc[UR22][R42.64] ;  /* 0x000000162a283981 */ /* 0x000124000c1e1100 */
[----:B0-----:R-:W-:Y:S02]  /*e430*/  LEA.HI.X.SX32 R42, R39, R2, 0x1, P0 ;  /* 0x00000002272a7211 */ /* 0x001fe400000f0eff */
[----:B------:R-:W-:-:S03]  /*e440*/  PRMT R39, RZ, 0x7610, R39 ;  /* 0x00007610ff277816 */ /* 0x000fc60000000027 */
[----:B------:R-:W-:Y:S01]  /*e450*/  @P3 IMAD.MOV.U32 R43, RZ, RZ, R42 ;  /* 0x000000ffff2b3224 */ /* 0x000fe200078e002a */
[----:B--2---:R0:W-:Y:S04]  /*e460*/  STS.U8 [R83+UR10+0x2800], R47 ;  /* 0x0028002f53007988 */ /* 0x0041e8000800000a */
[----:B------:R1:W-:Y:S04]  /*e470*/  STS.U8 [R83+UR10+0x2c00], R46 ;  /* 0x002c002e53007988 */ /* 0x0003e8000800000a */
[----:B0-----:R-:W2:Y:S04]  /*e480*/  LDL.LU R47, [R1+0x16c] ;  /* 0x00016c00012f7983 */ /* 0x001ea80000300800 */
[----:B-1----:R-:W2:Y:S04]  /*e490*/  LDL.LU R46, [R1+0x168] ;  /* 0x00016800012e7983 */ /* 0x002ea80000300800 */
[----:B------:R-:W-:Y:S04]  /*e4a0*/  STL [R1+0x26c], R41 ;  /* 0x00026c2901007387 */ /* 0x000fe80000100800 */
[----:B------:R0:W-:Y:S04]  /*e4b0*/  STL [R1+0x268], R42 ;  /* 0x0002682a01007387 */ /* 0x0001e80000100800 */
[----:B------:R-:W2:Y:S04]  /*e4c0*/  LDL.LU R89, [R1+0x13c] ;  /* 0x00013c0001597983 */ /* 0x000ea80000300800 */
[----:B------:R-:W2:Y:S01]  /*e4d0*/  LDL.LU R50, [R1+0x134] ;  /* 0x0001340001327983 */ /* 0x000ea20000300800 */
[----:B0-----:R-:W-:-:S05]  /*e4e0*/  @P3 IMAD.MOV.U32 R42, RZ, RZ, R41 ;  /* 0x000000ffff2a3224 */ /* 0x001fca00078e0029 */
[----:B------:R0:W2:Y:S04]  /*e4f0*/  @P3 LDG.E.U8 R39, desc[UR22][R42.64] ;  /* 0x000000162a273981 */ /* 0x0000a8000c1e1100 */
[----:B------:R-:W2:Y:S04]  /*e500*/  LDL.LU R43, [R1+0x174] ;  /* 0x00017400012b7983 */ /* 0x000ea80000300800 */
[----:B------:R-:W2:Y:S04]  /*e510*/  LDL.LU R66, [R1+0x130] ;  /* 0x0001300001427983 */ /* 0x000ea80000300800 */
[----:B------:R-:W2:Y:S01]  /*e520*/  LDL.LU R48, [R1+0x12c] ;  /* 0x00012c0001307983 */ /* 0x000ea20000300800 */
[----:B------:R-:W1:Y:S01]  /*e530*/  S2R R68, SR_TID.X ;  /* 0x0000000000447919 */ /* 0x000e620000002100 */
[----:B------:R-:W-:Y:S01]  /*e540*/  IMAD R41, R82, UR14, RZ ;  /* 0x0000000e52297c24 */ /* 0x000fe2000f8e02ff */
[----:B0-----:R-:W-:-:S02]  /*e550*/  PRMT R42, RZ, 0x7610, R42 ;  /* 0x00007610ff2a7816 */ /* 0x001fc4000000002a */
[C---:B-1----:R-:W-:Y:S02]  /*e560*/  LOP3.LUT R82, R68.reuse, 0x7f, RZ, 0xc0, !PT ;  /* 0x0000007f44527812 */ /* 0x042fe400078ec0ff */
[----:B------:R-:W-:-:S04]  /*e570*/  LOP3.LUT R68, R68, 0x7f, RZ, 0xc0, !PT ;  /* 0x0000007f44447812 */ /* 0x000fc800078ec0ff */
[----:B------:R-:W-:Y:S01]  /*e580*/  LOP3.LUT R68, R68, 0x10, RZ, 0x3c, !PT ;  /* 0x0000001044447812 */ /* 0x000fe200078e3cff */
[----:B---3--:R-:W-:Y:S04]  /*e590*/  STS.U8 [R82+UR10+0x3000], R45 ;  /* 0x0030002d52007988 */ /* 0x008fe8000800000a */
[----:B----4-:R0:W-:Y:S02]  /*e5a0*/  STS.U8 [R82+UR10+0x3400], R44 ;  /* 0x0034002c52007988 */ /* 0x0101e4000800000a */
[----:B0-----:R-:W-:-:S04]  /*e5b0*/  IADD3 R44, P0, PT, R41, R3, RZ ;  /* 0x00000003292c7210 */ /* 0x001fc80007f1e0ff */
[----:B------:R-:W-:Y:S01]  /*e5c0*/  LEA.HI.X.SX32 R45, R41, R2, 0x1, P0 ;  /* 0x00000002292d7211 */ /* 0x000fe200000f0eff */
[----:B------:R-:W-:Y:S04]  /*e5d0*/  STL [R1+0x2ac], R44 ;  /* 0x0002ac2c01007387 */ /* 0x000fe80000100800 */
[----:B------:R-:W-:Y:S01]  /*e5e0*/  STL [R1+0x2a8], R45 ;  /* 0x0002a82d01007387 */ /* 0x000fe20000100800 */
[----:B------:R-:W-:-:S03]  /*e5f0*/  IMAD R41, R75, UR14, RZ ;  /* 0x0000000e4b297c24 */ /* 0x000fc6000f8e02ff */
[----:B------:R0:W3:Y:S04]  /*e600*/  @P3 LDG.E.U8 R42, desc[UR22][R44.64] ;  /* 0x000000162c2a3981 */ /* 0x0000e8000c1e1100 */
[----:B--2---:R-:W-:Y:S04]  /*e610*/  STS.U8 [R82+UR10+0x3800], R43 ;  /* 0x0038002b52007988 */ /* 0x004fe8000800000a */
[----:B------:R1:W-:Y:S04]  /*e620*/  STS.U8 [R82+UR10+0x3c00], R51 ;  /* 0x003c003352007988 */ /* 0x0003e8000800000a */
[----:B-1----:R-:W2:Y:S01]  /*e630*/  LDL.LU R51, [R1+0x128] ;  /* 0x0001280001337983 */ /* 0x002ea20000300800 */
[----:B------:R-:W-:-:S04]  /*e640*/  IADD3 R43, P0, PT, R41, R3, RZ ;  /* 0x00000003292b7210 */ /* 0x000fc80007f1e0ff */
[----:B0-----:R-:W-:Y:S01]  /*e650*/  LEA.HI.X.SX32 R44, R41, R2, 0x1, P0 ;  /* 0x00000002292c7211 */ /* 0x001fe200000f0eff */
[----:B------:R-:W-:Y:S01]  /*e660*/  STL [R1+0x2ec], R43 ;  /* 0x0002ec2b01007387 */ /* 0x000fe20000100800 */
[----:B------:R-:W-:-:S03]  /*e670*/  PRMT R41, RZ, 0x7610, R41 ;  /* 0x00007610ff297816 */ /* 0x000fc60000000029 */
[----:B------:R0:W-:Y:S01]  /*e680*/  STL [R1+0x2e8], R44 ;  /* 0x0002e82c01007387 */ /* 0x0001e20000100800 */
[----:B------:R-:W-:Y:S02]  /*e690*/  @P3 IMAD.MOV.U32 R45, RZ, RZ, R44 ;  /* 0x000000ffff2d3224 */ /* 0x000fe400078e002c */
[----:B0-----:R-:W-:Y:S02]  /*e6a0*/  @P3 IMAD.MOV.U32 R44, RZ, RZ, R43 ;  /* 0x000000ffff2c3224 */ /* 0x001fe400078e002b */
[----:B------:R-:W-:-:S03]  /*e6b0*/  IMAD R43, R70, UR14, RZ ;  /* 0x0000000e462b7c24 */ /* 0x000fc6000f8e02ff */
[----:B------:R0:W4:Y:S04]  /*e6c0*/  @P3 LDG.E.U8 R41, desc[UR22][R44.64] ;  /* 0x000000162c293981 */ /* 0x000128000c1e1100 */
[----:B------:R-:W-:Y:S01]  /*e6d0*/  STS.U8 [R68+UR10+0x80], R47 ;  /* 0x0000802f44007988 */ /* 0x000fe2000800000a */
[----:B0-----:R-:W-:-:S03]  /*e6e0*/  IADD3 R45, P0, PT, R43, R3, RZ ;  /* 0x000000032b2d7210 */ /* 0x001fc60007f1e0ff */
[----:B------:R0:W-:Y:S01]  /*e6f0*/  STS.U8 [R68+UR10+0x480], R46 ;  /* 0x0004802e44007988 */ /* 0x0001e2000800000a */
[----:B------:R-:W-:-:S03]  /*e700*/  PRMT R44, RZ, 0x7610, R44 ;  /* 0x00007610ff2c7816 */ /* 0x000fc6000000002c */
[----:B------:R-:W-:Y:S01]  /*e710*/  STL [R1+0x32c], R45 ;  /* 0x00032c2d01007387 */ /* 0x000fe20000100800 */
[----:B0-----:R-:W-:Y:S01]  /*e720*/  LEA.HI.X.SX32 R46, R43, R2, 0x1, P0 ;  /* 0x000000022b2e7211 */ /* 0x001fe200000f0eff */
[----:B------:R-:W-:-:S04]  /*e730*/  IMAD R43, R69, UR14, RZ ;  /* 0x0000000e452b7c24 */ /* 0x000fc8000f8e02ff */
[----:B------:R0:W-:Y:S01]  /*e740*/  STL [R1+0x328], R46 ;  /* 0x0003282e01007387 */ /* 0x0001e20000100800 */
[----:B------:R-:W-:Y:S02]  /*e750*/  @P3 IMAD.MOV.U32 R47, RZ, RZ, R46 ;  /* 0x000000ffff2f3224 */ /* 0x000fe400078e002e */
[----:B0-----:R-:W-:Y:S01]  /*e760*/  @P3 IMAD.MOV.U32 R46, RZ, RZ, R45 ;  /* 0x000000ffff2e3224 */ /* 0x001fe200078e002d */
[----:B------:R-:W-:-:S04]  /*e770*/  IADD3 R45, P0, PT, R43, R3, RZ ;  /* 0x000000032b2d7210 */ /* 0x000fc80007f1e0ff */
[----:B------:R0:W3:Y:S04]  /*e780*/  @P3 LDG.E.U8 R44, desc[UR22][R46.64] ;  /* 0x000000162e2c3981 */ /* 0x0000e8000c1e1100 */
[----:B------:R-:W-:Y:S01]  /*e790*/  STL [R1+0x36c], R45 ;  /* 0x00036c2d01007387 */ /* 0x000fe20000100800 */
[----:B0-----:R-:W-:Y:S02]  /*e7a0*/  LEA.HI.X.SX32 R46, R43, R2, 0x1, P0 ;  /* 0x000000022b2e7211 */ /* 0x001fe400000f0eff */
[----:B------:R-:W-:-:S03]  /*e7b0*/  PRMT R43, RZ, 0x7610, R43 ;  /* 0x00007610ff2b7816 */ /* 0x000fc6000000002b */
[----:B------:R0:W-:Y:S01]  /*e7c0*/  STL [R1+0x368], R46 ;  /* 0x0003682e01007387 */ /* 0x0001e20000100800 */
[----:B------:R-:W-:-:S03]  /*e7d0*/  @P3 IMAD.MOV.U32 R47, RZ, RZ, R46 ;  /* 0x000000ffff2f3224 */ /* 0x000fc600078e002e */
[----:B------:R-:W-:Y:S01]  /*e7e0*/  STS.U8 [R68+UR10+0x880], R89 ;  /* 0x0008805944007988 */ /* 0x000fe2000800000a */
[----:B0-----:R-:W-:Y:S02]  /*e7f0*/  @P3 IMAD.MOV.U32 R46, RZ, RZ, R45 ;  /* 0x000000ffff2e3224 */ /* 0x001fe400078e002d */
[----:B------:R-:W-:Y:S01]  /*e800*/  IMAD R45, R49, UR14, RZ ;  /* 0x0000000e312d7c24 */ /* 0x000fe2000f8e02ff */
[----:B------:R-:W-:Y:S04]  /*e810*/  STS.U8 [R68+UR10+0xc80], R50 ;  /* 0x000c803244007988 */ /* 0x000fe8000800000a */
[----:B------:R0:W3:Y:S04]  /*e820*/  @P3 LDG.E.U8 R43, desc[UR22][R46.64] ;  /* 0x000000162e2b3981 */ /* 0x0000e8000c1e1100 */
        /* <DEDUP_REMOVED lines=13> */
[----:B0-----:R-:W-:-:S05]  /*e900*/  LEA.HI.X.SX32 R48, R45, R2, 0x1, P0 ;  /* 0x000000022d307211 */ /* 0x001fca00000f0eff */
[----:B------:R0:W-:Y:S04]  /*e910*/  STL [R1+0x3d4], R48 ;  /* 0x0003d43001007387 */ /* 0x0001e80000100800 */
[----:B------:R-:W3:Y:S01]  /*e920*/  LDL.LU R66, [R1+0x1f8] ;  /* 0x0001f80001427983 */ /* 0x000ee20000300800 */
[----:B------:R-:W-:Y:S02]  /*e930*/  @P3 IMAD.MOV.U32 R49, RZ, RZ, R48 ;  /* 0x000000ffff313224 */ /* 0x000fe400078e0030 */
[----:B0-----:R-:W-:Y:S02]  /*e940*/  @P3 IMAD.MOV.U32 R48, RZ, RZ, R47 ;  /* 0x000000ffff303224 */ /* 0x001fe400078e002f */
[----:B------:R-:W-:Y:S01]  /*e950*/  IMAD R47, R62, UR14, RZ ;  /* 0x0000000e3e2f7c24 */ /* 0x000fe2000f8e02ff */
[----:B------:R-:W-:-:S04]  /*e960*/  PRMT R45, RZ, 0x7610, R45 ;  /* 0x00007610ff2d7816 */ /* 0x000fc8000000002d */
[C---:B------:R-:W-:Y:S02]  /*e970*/  IADD3 R50, P0, PT, R47.reuse, R3, RZ ;  /* 0x000000032f327210 */ /* 0x040fe40007f1e0ff */
[----:B------:R0:W4:Y:S04]  /*e980*/  @P3 LDG.E.U8 R45, desc[UR22][R48.64] ;  /* 0x00000016302d3981 */ /* 0x000128000c1e1100 */
[----:B------:R-:W-:Y:S01]  /*e990*/  STL [R1+0x408], R50 ;  /* 0x0004083201007387 */ /* 0x000fe20000100800 */
[----:B0-----:R-:W-:Y:S02]  /*e9a0*/  PRMT R48, RZ, 0x7610, R48 ;  /* 0x00007610ff307816 */ /* 0x001fe40000000030 */
[----:B------:R-:W-:Y:S01]  /*e9b0*/  PRMT R53, RZ, 0x7610, R53 ;  /* 0x00007610ff357816 */ /* 0x000fe20000000035 */
[----:B--2---:R0:W-:Y:S02]  /*e9c0*/  STS.U8 [R68+UR10+0x1880], R51 ;  /* 0x0018803344007988 */ /* 0x0041e4000800000a */
[----:B0-----:R-:W-:Y:S01]  /*e9d0*/  LEA.HI.X.SX32 R51, R47, R2, 0x1, P0 ;  /* 0x000000022f337211 */ /* 0x001fe200000f0eff */
[----:B------:R-:W-:-:S04]  /*e9e0*/  IMAD R47, R61, UR14, RZ ;  /* 0x0000000e3d2f7c24 */ /* 0x000fc8000f8e02ff */
[----:B------:R0:W2:Y:S01]  /*e9f0*/  @P3 LDG.E.U8 R48, desc[UR22][R50.64] ;  /* 0x0000001632303981 */ /* 0x0000a2000c1e1100 */
[----:B------:R-:W-:-:S03]  /*ea00*/  IADD3 R49, P0, PT, R47, R3, RZ ;  /* 0x000000032f317210 */ /* 0x000fc60007f1e0ff */
[----:B------:R-:W-:Y:S04]  /*ea10*/  STL [R1+0x404], R51 ;  /* 0x0004043301007387 */ /* 0x000fe80000100800 */
[----:B------:R-:W2:Y:S01]  /*ea20*/  LDL.LU R75, [R1+0x1f4] ;  /* 0x0001f400014b7983 */ /* 0x000ea20000300800 */
[----:B0-----:R-:W-:-:S03]  /*ea30*/  @P3 IMAD.MOV.U32 R50, RZ, RZ, R49 ;  /* 0x000000ffff323224 */ /* 0x001fc600078e0031 */
[----:B------:R0:W-:Y:S01]  /*ea40*/  STL [R1+0x438], R49 ;  /* 0x0004383101007387 */ /* 0x0001e20000100800 */
[----:B------:R-:W-:Y:S01]  /*ea50*/  LEA.HI.X.SX32 R62, R47, R2, 0x1, P0 ;  /* 0x000000022f3e7211 */ /* 0x000fe200000f0eff */
[----:B0-----:R-:W-:-:S04]  /*ea60*/  IMAD R49, R60, UR14, RZ ;  /* 0x0000000e3c317c24 */ /* 0x001fc8000f8e02ff */
[----:B------:R0:W-:Y:S01]  /*ea70*/  STL [R1+0x434], R62 ;  /* 0x0004343e01007387 */ /* 0x0001e20000100800 */
[----:B------:R-:W-:Y:S01]  /*ea80*/  @P3 IMAD.MOV.U32 R51, RZ, RZ, R62 ;  /* 0x000000ffff333224 */ /* 0x000fe200078e003e */
[C---:B------:R-:W-:Y:S02]  /*ea90*/  IADD3 R61, P0, PT, R49.reuse, R3, RZ ;  /* 0x00000003313d7210 */ /* 0x040fe40007f1e0ff */
[----:B------:R-:W4:Y:S02]  /*eaa0*/  LDL.LU R89, [R1+0xf4] ;  /* 0x0000f40001597983 */ /* 0x000f240000300800 */
[----:B0-----:R-:W-:Y:S02]  /*eab0*/  LEA.HI.X.SX32 R62, R49, R2, 0x1, P0 ;  /* 0x00000002313e7211 */ /* 0x001fe400000f0eff */
[----:B------:R-:W-:Y:S01]  /*eac0*/  STL [R1+0x460], R61 ;  /* 0x0004603d01007387 */ /* 0x000fe20000100800 */
[----:B------:R-:W-:-:S03]  /*ead0*/  IMAD R49, R54, UR14, RZ ;  /* 0x0000000e36317c24 */ /* 0x000fc6000f8e02ff */
[----:B------:R-:W-:Y:S04]  /*eae0*/  STL [R1+0x45c], R62 ;  /* 0x00045c3e01007387 */ /* 0x000fe80000100800 */
[----:B------:R-:W4:Y:S04]  /*eaf0*/  LDL.LU R54, [R1+0x720] ;  /* 0x0007200001367983 */ /* 0x000f280000300800 */
[----:B------:R-:W-:Y:S04]  /*eb00*/  STS.U8 [R68+UR10+0x1c80], R86 ;  /* 0x001c805644007988 */ /* 0x000fe8000800000a */
[----:B------:R-:W-:Y:S04]  /*eb10*/  STS.U8 [R68+UR10+0x2080], R78 ;  /* 0x0020804e44007988 */ /* 0x000fe8000800000a */
[----:B------:R-:W-:Y:S01]  /*eb20*/  STS.U8 [R68+UR10+0x2480], R74 ;  /* 0x0024804a44007988 */ /* 0x000fe2000800000a */
[----:B------:R-:W-:-:S03]  /*eb30*/  PRMT R47, RZ, 0x7610, R47 ;  /* 0x00007610ff2f7816 */ /* 0x000fc6000000002f */
[----:B------:R-:W-:Y:S04]  /*eb40*/  STS.U8 [R68+UR10+0x2880], R73 ;  /* 0x0028804944007988 */ /* 0x000fe8000800000a */
[----:B------:R-:W-:Y:S04]  /*eb50*/  STS.U8 [R68+UR10+0x2c80], R67 ;  /* 0x002c804344007988 */ /* 0x000fe8000800000a */
[----:B------:R-:W-:Y:S04]  /*eb60*/  STS.U8 [R68+UR10+0x3080], R65 ;  /* 0x0030804144007988 */ /* 0x000fe8000800000a */
[----:B------:R-:W-:Y:S04]  /*eb70*/  STS.U8 [R68+UR10+0x3480], R64 ;  /* 0x0034804044007988 */ /* 0x000fe8000800000a */
[----:B------:R-:W-:Y:S04]  /*eb80*/  STS.U8 [R68+UR10+0x3880], R59 ;  /* 0x0038803b44007988 */ /* 0x000fe8000800000a */
[----:B------:R0:W-:Y:S04]  /*eb90*/  STS.U8 [R68+UR10+0x3c80], R55 ;  /* 0x003c803744007988 */ /* 0x0001e8000800000a */
[----:B------:R1:W4:Y:S04]  /*eba0*/  @P3 LDG.E.U8 R47, desc[UR22][R50.64] ;  /* 0x00000016322f3981 */ /* 0x000328000c1e1100 */
[----:B0-----:R-:W4:Y:S01]  /*ebb0*/  LDL.LU R68, [R1+0xf0] ;  /* 0x0000f00001447983 */ /* 0x001f220000300800 */
[----:B-1----:R-:W-:-:S02]  /*ebc0*/  @P3 IMAD.MOV.U32 R50, RZ, RZ, R61 ;  /* 0x000000ffff323224 */ /* 0x002fc400078e003d */
[----:B------:R-:W-:-:S05]  /*ebd0*/  @P3 IMAD.MOV.U32 R51, RZ, RZ, R62 ;  /* 0x000000ffff333224 */ /* 0x000fca00078e003e */
[----:B------:R0:W4:Y:S02]  /*ebe0*/  @P3 LDG.E.U8 R53, desc[UR22][R50.64] ;  /* 0x0000001632353981 */ /* 0x000124000c1e1100 */
[----:B0-----:R-:W-:-:S04]  /*ebf0*/  IADD3 R50, P0, PT, R49, R3, RZ ;  /* 0x0000000331327210 */ /* 0x001fc80007f1e0ff */
[----:B------:R-:W-:Y:S01]  /*ec00*/  LEA.HI.X.SX32 R51, R49, R2, 0x1, P0 ;  /* 0x0000000231337211 */ /* 0x000fe200000f0eff */
[----:B------:R0:W-:Y:S04]  /*ec10*/  STL [R1+0xec], R50 ;  /* 0x0000ec3201007387 */ /* 0x0001e80000100800 */
[----:B------:R1:W-:Y:S01]  /*ec20*/  STL [R1+0xe8], R51 ;  /* 0x0000e83301007387 */ /* 0x0003e20000100800 */
[----:B---3--:R-:W-:-:S03]  /*ec30*/  IMAD R49, R66, UR14, RZ ;  /* 0x0000000e42317c24 */ /* 0x008fc6000f8e02ff */
[----:B------:R-:W3:Y:S01]  /*ec40*/  LDL.LU R66, [R1] ;  /* 0x0000000001427983 */ /* 0x000ee20000300800 */
[----:B------:R-:W-:-:S06]  /*ec50*/  PRMT R58, RZ, 0x7610, R58 ;  /* 0x00007610ff3a7816 */ /* 0x000fcc000000003a */
[----:B------:R0:W3:Y:S02]  /*ec60*/  @P3 LDG.E.U8 R58, desc[UR22][R50.64] ;  /* 0x00000016323a3981 */ /* 0x0000e4000c1e1100 */
[----:B0-----:R-:W-:-:S04]  /*ec70*/  IADD3 R50, P0, PT, R49, R3, RZ ;  /* 0x0000000331327210 */ /* 0x001fc80007f1e0ff */
[----:B-1----:R-:W-:Y:S02]  /*ec80*/  LEA.HI.X.SX32 R51, R49, R2, 0x1, P0 ;  /* 0x0000000231337211 */ /* 0x002fe400000f0eff */
[----:B------:R-:W-:Y:S01]  /*ec90*/  PRMT R59, RZ, 0x7610, R59 ;  /* 0x00007610ff3b7816 */ /* 0x000fe2000000003b */
[----:B------:R0:W-:Y:S04]  /*eca0*/  STL [R1+0x12c], R50 ;  /* 0x00012c3201007387 */ /* 0x0001e80000100800 */
[----:B------:R-:W-:Y:S01]  /*ecb0*/  STL [R1+0x128], R51 ;  /* 0x0001283301007387 */ /* 0x000fe20000100800 */
[----:B------:R-:W-:Y:S02]  /*ecc0*/  PRMT R55, RZ, 0x7610, R55 ;  /* 0x00007610ff377816 */ /* 0x000fe40000000037 */
[----:B------:R-:W-:-:S02]  /*ecd0*/  PRMT R56, RZ, 0x7610, R56 ;  /* 0x00007610ff387816 */ /* 0x000fc40000000038 */
[----:B------:R-:W-:-:S06]  /*ece0*/  PRMT R57, RZ, 0x7610, R57 ;  /* 0x00007610ff397816 */ /* 0x000fcc0000000039 */
[----:B------:R0:W3:Y:S02]  /*ecf0*/  @P3 LDG.E.U8 R57, desc[UR22][R50.64] ;  /* 0x0000001632393981 */ /* 0x0000e4000c1e1100 */
[----:B0-----:R-:W-:Y:S01]  /*ed00*/  PRMT R50, RZ, 0x7610, R50 ;  /* 0x00007610ff327816 */ /* 0x001fe20000000032 */
[----:B--2---:R-:W-:-:S05]  /*ed10*/  IMAD R49, R75, UR14, RZ ;  /* 0x0000000e4b317c24 */ /* 0x004fca000f8e02ff */
[----:B------:R-:W-:-:S04]  /*ed20*/  IADD3 R60, P0, PT, R49, R3, RZ ;  /* 0x00000003313c7210 */ /* 0x000fc80007f1e0ff */
[----:B------:R-:W-:Y:S01]  /*ed30*/  LEA.HI.X.SX32 R61, R49, R2, 0x1, P0 ;  /* 0x00000002313d7211 */ /* 0x000fe200000f0eff */
[----:B------:R-:W-:Y:S04]  /*ed40*/  STL [R1+0x16c], R60 ;  /* 0x00016c3c01007387 */ /* 0x000fe80000100800 */
[----:B----4-:R-:W-:Y:S04]  /*ed50*/  STS.U8 [R76+UR10+0x100], R54 ;  /* 0x000100364c007988 */ /* 0x010fe8000800000a */
[----:B------:R-:W-:Y:S04]  /*ed60*/  STS.U8 [R76+UR10+0x500], R52 ;  /* 0x000500344c007988 */ /* 0x000fe8000800000a */
[----:B------:R0:W-:Y:S04]  /*ed70*/  STS.U8 [R76+UR10+0x900], R5 ;  /* 0x000900054c007988 */ /* 0x0001e8000800000a */
[----:B------:R1:W-:Y:S01]  /*ed80*/  STS.U8 [R76+UR10+0xd00], R4 ;  /* 0x000d00044c007988 */ /* 0x0003e2000800000a */
[----:B0-----:R-:W-:-:S02]  /*ed90*/  @P3 IMAD.MOV.U32 R5, RZ, RZ, R61 ;  /* 0x000000ffff053224 */ /* 0x001fc400078e003d */
[----:B-1----:R-:W-:-:S05]  /*eda0*/  @P3 IMAD.MOV.U32 R4, RZ, RZ, R60 ;  /* 0x000000ffff043224 */ /* 0x002fca00078e003c */
[----:B------:R0:W2:Y:S02]  /*edb0*/  @P3 LDG.E.U8 R59, desc[UR22][R4.64] ;  /* 0x00000016043b3981 */ /* 0x0000a4000c1e1100 */
[----:B0-----:R-:W-:-:S05]  /*edc0*/  IMAD R4, R89, UR14, RZ ;  /* 0x0000000e59047c24 */ /* 0x001fca000f8e02ff */
[C---:B------:R-:W-:Y:S01]  /*edd0*/  IADD3 R5, P0, PT, R4.reuse, R3, RZ ;  /* 0x0000000304057210 */ /* 0x040fe20007f1e0ff */
[----:B------:R-:W-:Y:S03]  /*ede0*/  STL [R1+0x168], R61 ;  /* 0x0001683d01007387 */ /* 0x000fe60000100800 */
[----:B------:R-:W-:Y:S01]  /*edf0*/  LEA.HI.X.SX32 R60, R4, R2, 0x1, P0 ;  /* 0x00000002043c7211 */ /* 0x000fe200000f0eff */
[----:B------:R0:W-:Y:S01]  /*ee00*/  STL [R1+0x1b4], R5 ;  /* 0x0001b40501007387 */ /* 0x0001e20000100800 */
[----:B------:R-:W-:-:S03]  /*ee10*/  @P3 IMAD.MOV.U32 R4, RZ, RZ, R5 ;  /* 0x000000ffff043224 */ /* 0x000fc600078e0005 */
[----:B0-----:R-:W-:-:S05]  /*ee20*/  @P3 IMAD.MOV.U32 R5, RZ, RZ, R60 ;  /* 0x000000ffff053224 */ /* 0x001fca00078e003c */
[----:B------:R0:W4:Y:S02]  /*ee30*/  @P3 LDG.E.U8 R55, desc[UR22][R4.64] ;  /* 0x0000001604373981 */ /* 0x000124000c1e1100 */
[----:B0-----:R-:W-:Y:S02]  /*ee40*/  IMAD R4, R68, UR14, RZ ;  /* 0x0000000e44047c24 */ /* 0x001fe4000f8e02ff */
[----:B------:R0:W-:Y:S03]  /*ee50*/  STL [R1+0x1b0], R60 ;  /* 0x0001b03c01007387 */ /* 0x0001e60000100800 */
[----:B------:R-:W-:-:S04]  /*ee60*/  IADD3 R5, P0, PT, R4, R3, RZ ;  /* 0x0000000304057210 */ /* 0x000fc80007f1e0ff */
[----:B0-----:R-:W-:Y:S01]  /*ee70*/  LEA.HI.X.SX32 R60, R4, R2, 0x1, P0 ;  /* 0x00000002043c7211 */ /* 0x001fe200000f0eff */
[----:B------:R0:W-:Y:S01]  /*ee80*/  STL [R1+0x1f4], R5 ;  /* 0x0001f40501007387 */ /* 0x0001e20000100800 */
[----:B------:R-:W-:-:S03]  /*ee90*/  @P3 IMAD.MOV.U32 R4, RZ, RZ, R5 ;  /* 0x000000ffff043224 */ /* 0x000fc600078e0005 */
[----:B0-----:R-:W-:-:S05]  /*eea0*/  @P3 IMAD.MOV.U32 R5, RZ, RZ, R60 ;  /* 0x000000ffff053224 */ /* 0x001fca00078e003c */
[----:B------:R3:W2:Y:S04]  /*eeb0*/  @P3 LDG.E.U8 R56, desc[UR22][R4.64] ;  /* 0x0000001604383981 */ /* 0x0006a8000c1e1100 */
[----:B------:R-:W-:Y:S01]  /*eec0*/  STS.U8 [R76+UR10+0x1100], R7 ;  /* 0x001100074c007988 */ /* 0x000fe2000800000a */
[----:B---3--:R-:W-:-:S03]  /*eed0*/  IMAD R4, R66, UR14, RZ ;  /* 0x0000000e42047c24 */ /* 0x008fc6000f8e02ff */
[----:B------:R-:W-:Y:S02]  /*eee0*/  STS.U8 [R76+UR10+0x1500], R6 ;  /* 0x001500064c007988 */ /* 0x000fe4000800000a */
[----:B------:R-:W-:Y:S02]  /*eef0*/  IADD3 R5, P0, PT, R4, R3, RZ ;  /* 0x0000000304057210 */ /* 0x000fe40007f1e0ff */
[----:B------:R0:W-:Y:S01]  /*ef00*/  STS.U8 [R76+UR10+0x1900], R9 ;  /* 0x001900094c007988 */ /* 0x0001e2000800000a */
[----:B------:R-:W-:-:S03]  /*ef10*/  PRMT R52, RZ, 0x7610, R52 ;  /* 0x00007610ff347816 */ /* 0x000fc60000000034 */
[----:B------:R-:W-:Y:S01]  /*ef20*/  STL [R1+0x1f0], R60 ;  /* 0x0001f03c01007387 */ /* 0x000fe20000100800 */
[----:B0-----:R-:W-:-:S03]  /*ef30*/  LEA.HI.X.SX32 R9, R4, R2, 0x1, P0 ;  /* 0x0000000204097211 */ /* 0x001fc600000f0eff */
[----:B------:R0:W-:Y:S01]  /*ef40*/  STL [R1+0x234], R5 ;  /* 0x0002340501007387 */ /* 0x0001e20000100800 */
[----:B------:R-:W-:Y:S02]  /*ef50*/  @P3 IMAD.MOV.U32 R4, RZ, RZ, R5 ;  /* 0x000000ffff043224 */ /* 0x000fe400078e0005 */
[----:B0-----:R-:W-:-:S05]  /*ef60*/  @P3 IMAD.MOV.U32 R5, RZ, RZ, R9 ;  /* 0x000000ffff053224 */ /* 0x001fca00078e0009 */
[----:B------:R0:W3:Y:S04]  /*ef70*/  @P3 LDG.E.U8 R52, desc[UR22][R4.64] ;  /* 0x0000001604343981 */ /* 0x0000e8000c1e1100 */
[----:B------:R1:W-:Y:S01]  /*ef80*/  STL [R1+0x230], R9 ;  /* 0x0002300901007387 */ /* 0x0003e20000100800 */
[----:B0-----:R-:W-:-:S05]  /*ef90*/  IMAD R4, R88, UR14, RZ ;  /* 0x0000000e58047c24 */ /* 0x001fca000f8e02ff */
[----:B-1----:R-:W-:-:S04]  /*efa0*/  IADD3 R9, P0, PT, R4, R3, RZ ;  /* 0x0000000304097210 */ /* 0x002fc80007f1e0ff */
[----:B------:R-:W-:Y:S01]  /*efb0*/  LEA.HI.X.SX32 R60, R4, R2, 0x1, P0 ;  /* 0x00000002043c7211 */ /* 0x000fe200000f0eff */
[----:B------:R-:W-:Y:S01]  /*efc0*/  @P3 IMAD.MOV.U32 R4, RZ, RZ, R9 ;  /* 0x000000ffff043224 */ /* 0x000fe200078e0009 */
[----:B------:R-:W-:-:S03]  /*efd0*/  PRMT R54, RZ, 0x7610, R54 ;  /* 0x00007610ff367816 */ /* 0x000fc60000000036 */
[----:B------:R-:W-:-:S05]  /*efe0*/  @P3 IMAD.MOV.U32 R5, RZ, RZ, R60 ;  /* 0x000000ffff053224 */ /* 0x000fca00078e003c */
[----:B------:R0:W2:Y:S04]  /*eff0*/  @P3 LDG.E.U8 R54, desc[UR22][R4.64] ;  /* 0x0000001604363981 */ /* 0x0000a8000c1e1100 */
[----:B------:R-:W-:Y:S01]  /*f000*/  STS.U8 [R76+UR10+0x1d00], R8 ;  /* 0x001d00084c007988 */ /* 0x000fe2000800000a */
[----:B0-----:R-:W-:-:S03]  /*f010*/  IMAD R4, R87, UR14, RZ ;  /* 0x0000000e57047c24 */ /* 0x001fc6000f8e02ff */
[----:B------:R0:W-:Y:S04]  /*f020*/  STL [R1+0x274], R9 ;  /* 0x0002740901007387 */ /* 0x0001e80000100800 */
[----:B------:R-:W-:Y:S04]  /*f030*/  STS.U8 [R76+UR10+0x2100], R11 ;  /* 0x0021000b4c007988 */ /* 0x000fe8000800000a */
[----:B------:R-:W-:Y:S01]  /*f040*/  STS.U8 [R76+UR10+0x2500], R10 ;  /* 0x0025000a4c007988 */ /* 0x000fe2000800000a */
[----:B0-----:R-:W-:-:S03]  /*f050*/  IADD3 R9, P0, PT, R4, R3, RZ ;  /* 0x0000000304097210 */ /* 0x001fc60007f1e0ff */
[----:B------:R-:W-:Y:S04]  /*f060*/  STS.U8 [R76+UR10+0x2900], R13 ;  /* 0x0029000d4c007988 */ /* 0x000fe8000800000a */
[----:B------:R0:W-:Y:S02]  /*f070*/  STS.U8 [R76+UR10+0x2d00], R12 ;  /* 0x002d000c4c007988 */ /* 0x0001e4000800000a */
[----:B0-----:R-:W-:Y:S01]  /*f080*/  LEA.HI.X.SX32 R12, R4, R2, 0x1, P0 ;  /* 0x00000002040c7211 */ /* 0x001fe200000f0eff */
[----:B------:R-:W-:-:S04]  /*f090*/  @P3 IMAD.MOV.U32 R4, RZ, RZ, R9 ;  /* 0x000000ffff043224 */ /* 0x000fc800078e0009 */
[----:B------:R-:W-:-:S05]  /*f0a0*/  @P3 IMAD.MOV.U32 R5, RZ, RZ, R12 ;  /* 0x000000ffff053224 */ /* 0x000fca00078e000c */
[----:B------:R0:W2:Y:S02]  /*f0b0*/  @P3 LDG.E.U8 R50, desc[UR22][R4.64] ;  /* 0x0000001604323981 */ /* 0x0000a4000c1e1100 */
[----:B0-----:R-:W-:Y:S02]  /*f0c0*/  IMAD R4, R85, UR14, RZ ;  /* 0x0000000e55047c24 */ /* 0x001fe4000f8e02ff */
[----:B------:R-:W-:Y:S03]  /*f0d0*/  STL [R1+0x270], R60 ;  /* 0x0002703c01007387 */ /* 0x000fe60000100800 */
[----:B------:R-:W-:Y:S01]  /*f0e0*/  IADD3 R5, P0, PT, R4, R3, RZ ;  /* 0x0000000304057210 */ /* 0x000fe20007f1e0ff */
[----:B------:R0:W-:Y:S01]  /*f0f0*/  STL [R1+0x2b4], R9 ;  /* 0x0002b40901007387 */ /* 0x0001e20000100800 */
[----:B------:R-:W-:-:S03]  /*f100*/  PRMT R51, RZ, 0x7610, R51 ;  /* 0x00007610ff337816 */ /* 0x000fc60000000033 */
[----:B------:R-:W-:Y:S01]  /*f110*/  STL [R1+0x2b0], R12 ;  /* 0x0002b00c01007387 */ /* 0x000fe20000100800 */
[----:B0-----:R-:W-:-:S03]  /*f120*/  LEA.HI.X.SX32 R9, R4, R2, 0x1, P0 ;  /* 0x0000000204097211 */ /* 0x001fc600000f0eff */
[----:B------:R0:W-:Y:S01]  /*f130*/  STL [R1+0x2f4], R5 ;  /* 0x0002f40501007387 */ /* 0x0001e20000100800 */
[----:B------:R-:W-:Y:S02]  /*f140*/  @P3 IMAD.MOV.U32 R4, RZ, RZ, R5 ;  /* 0x000000ffff043224 */ /* 0x000fe400078e0005 */
[----:B0-----:R-:W-:-:S05]  /*f150*/  @P3 IMAD.MOV.U32 R5, RZ, RZ, R9 ;  /* 0x000000ffff053224 */ /* 0x001fca00078e0009 */
[----:B------:R0:W2:Y:S01]  /*f160*/  @P3 LDG.E.U8 R51, desc[UR22][R4.64] ;  /* 0x0000001604333981 */ /* 0x0000a2000c1e1100 */
[----:B------:R-:W-:-:S03]  /*f170*/  LOP3.LUT R89, R83, 0x30, RZ, 0x3c, !PT ;  /* 0x0000003053597812 */ /* 0x000fc600078e3cff */
[----:B------:R1:W-:Y:S01]  /*f180*/  STL [R1+0x2f0], R9 ;  /* 0x0002f00901007387 */ /* 0x0003e20000100800 */
[----:B0-----:R-:W-:-:S03]  /*f190*/  IMAD R4, R84, UR14, RZ ;  /* 0x0000000e54047c24 */ /* 0x001fc6000f8e02ff */
[----:B------:R-:W-:Y:S02]  /*f1a0*/  STS.U8 [R76+UR10+0x3100], R15 ;  /* 0x0031000f4c007988 */ /* 0x000fe4000800000a */
[C---:B-1----:R-:W-:Y:S02]  /*f1b0*/  IADD3 R9, P0, PT, R4.reuse, R3, RZ ;  /* 0x0000000304097210 */ /* 0x042fe40007f1e0ff */
[----:B------:R-:W-:Y:S02]  /*f1c0*/  STS.U8 [R76+UR10+0x3500], R14 ;  /* 0x0035000e4c007988 */ /* 0x000fe4000800000a */
[----:B------:R-:W-:Y:S02]  /*f1d0*/  LEA.HI.X.SX32 R12, R4, R2, 0x1, P0 ;  /* 0x00000002040c7211 */ /* 0x000fe400000f0eff */
[----:B------:R-:W-:Y:S04]  /*f1e0*/  STS.U8 [R76+UR10+0x3900], R17 ;  /* 0x003900114c007988 */ /* 0x000fe8000800000a */
[----:B------:R-:W-:Y:S01]  /*f1f0*/  STS.U8 [R76+UR10+0x3d00], R16 ;  /* 0x003d00104c007988 */ /* 0x000fe2000800000a */
[----:B------:R-:W-:-:S03]  /*f200*/  @P3 IMAD.MOV.U32 R4, RZ, RZ, R9 ;  /* 0x000000ffff043224 */ /* 0x000fc600078e0009 */
[----:B------:R-:W-:Y:S01]  /*f210*/  STS.U8 [R89+UR10+0x180], R19 ;  /* 0x0001801359007988 */ /* 0x000fe2000800000a */
[----:B------:R-:W-:-:S03]  /*f220*/  @P3 IMAD.MOV.U32 R5, RZ, RZ, R12 ;  /* 0x000000ffff053224 */ /* 0x000fc600078e000c */
[----:B------:R0:W-:Y:S02]  /*f230*/  STS.U8 [R89+UR10+0x580], R18 ;  /* 0x0005801259007988 */ /* 0x0001e4000800000a */
[----:B0-----:R-:W-:Y:S02]  /*f240*/  PRMT R18, RZ, 0x7610, R18 ;  /* 0x00007610ff127816 */ /* 0x001fe40000000012 */
[----:B------:R0:W-:Y:S04]  /*f250*/  STL [R1+0x334], R9 ;  /* 0x0003340901007387 */ /* 0x0001e80000100800 */
[----:B------:R1:W2:Y:S02]  /*f260*/  @P3 LDG.E.U8 R18, desc[UR22][R4.64] ;  /* 0x0000001604123981 */ /* 0x0002a4000c1e1100 */
[----:B-1----:R-:W-:-:S02]  /*f270*/  IMAD R4, R81, UR14, RZ ;  /* 0x0000000e51047c24 */ /* 0x002fc4000f8e02ff */
[----:B------:R1:W-:Y:S03]  /*f280*/  STL [R1+0x330], R12 ;  /* 0x0003300c01007387 */ /* 0x0003e60000100800 */
[C---:B0-----:R-:W-:Y:S02]  /*f290*/  IADD3 R9, P0, PT, R4.reuse, R3, RZ ;  /* 0x0000000304097210 */ /* 0x041fe40007f1e0ff */
[----:B------:R-:W-:Y:S02]  /*f2a0*/  PRMT R49, RZ, 0x7610, R49 ;  /* 0x00007610ff317816 */ /* 0x000fe40000000031 */
[----:B-1----:R-:W-:Y:S01]  /*f2b0*/  LEA.HI.X.SX32 R12, R4, R2, 0x1, P0 ;  /* 0x00000002040c7211 */ /* 0x002fe200000f0eff */
[----:B------:R-:W-:-:S04]  /*f2c0*/  @P3 IMAD.MOV.U32 R4, RZ, RZ, R9 ;  /* 0x000000ffff043224 */ /* 0x000fc800078e0009 */
[----:B------:R-:W-:-:S05]  /*f2d0*/  @P3 IMAD.MOV.U32 R5, RZ, RZ, R12 ;  /* 0x000000ffff053224 */ /* 0x000fca00078e000c */
[----:B------:R0:W2:Y:S04]  /*f2e0*/  @P3 LDG.E.U8 R49, desc[UR22][R4.64] ;  /* 0x0000001604313981 */ /* 0x0000a8000c1e1100 */
[----:B------:R1:W-:Y:S01]  /*f2f0*/  STL [R1+0x374], R9 ;  /* 0x0003740901007387 */ /* 0x0003e20000100800 */
[----:B0-----:R-:W-:-:S03]  /*f300*/  IMAD R4, R80, UR14, RZ ;  /* 0x0000000e50047c24 */ /* 0x001fc6000f8e02ff */
[----:B------:R0:W-:Y:S02]  /*f310*/  STL [R1+0x370], R12 ;  /* 0x0003700c01007387 */ /* 0x0001e40000100800 */
[C---:B-1----:R-:W-:Y:S02]  /*f320*/  IADD3 R9, P0, PT, R4.reuse, R3, RZ ;  /* 0x0000000304097210 */ /* 0x042fe40007f1e0ff */
[----:B------:R1:W-:Y:S02]  /*f330*/  STS.U8 [R89+UR10+0x980], R21 ;  /* 0x0009801559007988 */ /* 0x0003e4000800000a */
[----:B0-----:R-:W-:Y:S01]  /*f340*/  LEA.HI.X.SX32 R12, R4, R2, 0x1, P0 ;  /* 0x00000002040c7211 */ /* 0x001fe200000f0eff */
[----:B------:R-:W-:Y:S01]  /*f350*/  @P3 IMAD.MOV.U32 R4, RZ, RZ, R9 ;  /* 0x000000ffff043224 */ /* 0x000fe200078e0009 */
[----:B-1----:R-:W-:-:S03]  /*f360*/  PRMT R21, RZ, 0x7610, R21 ;  /* 0x00007610ff157816 */ /* 0x002fc60000000015 */
[----:B------:R-:W-:-:S05]  /*f370*/  @P3 IMAD.MOV.U32 R5, RZ, RZ, R12 ;  /* 0x000000ffff053224 */ /* 0x000fca00078e000c */
[----:B------:R0:W2:Y:S04]  /*f380*/  @P3 LDG.E.U8 R21, desc[UR22][R4.64] ;  /* 0x0000001604153981 */ /* 0x0000a8000c1e1100 */
[----:B------:R1:W-:Y:S01]  /*f390*/  STL [R1+0x3b0], R9 ;  /* 0x0003b00901007387 */ /* 0x0003e20000100800 */
[----:B0-----:R-:W-:-:S03]  /*f3a0*/  IMAD R4, R79, UR14, RZ ;  /* 0x0000000e4f047c24 */ /* 0x001fc6000f8e02ff */
[----:B------:R0:W-:Y:S02]  /*f3b0*/  STL [R1+0x3ac], R12 ;  /* 0x0003ac0c01007387 */ /* 0x0001e40000100800 */
[----:B-1----:R-:W-:-:S04]  /*f3c0*/  IADD3 R9, P0, PT, R4, R3, RZ ;  /* 0x0000000304097210 */ /* 0x002fc80007f1e0ff */
[----:B0-----:R-:W-:Y:S01]  /*f3d0*/  LEA.HI.X.SX32 R12, R4, R2, 0x1, P0 ;  /* 0x00000002040c7211 */ /* 0x001fe200000f0eff */
[----:B------:R-:W-:Y:S04]  /*f3e0*/  STL [R1+0x3e0], R9 ;  /* 0x0003e00901007387 */ /* 0x000fe80000100800 */
[----:B------:R-:W-:Y:S04]  /*f3f0*/  STL [R1+0x3dc], R12 ;  /* 0x0003dc0c01007387 */ /* 0x000fe80000100800 */
[----:B------:R-:W2:Y:S01]  /*f400*/  LDL.LU R83, [R1+0x1fc] ;  /* 0x0001fc0001537983 */ /* 0x000ea20000300800 */
[----:B------:R-:W-:-:S03]  /*f410*/  @P3 IMAD.MOV.U32 R4, RZ, RZ, R9 ;  /* 0x000000ffff043224 */ /* 0x000fc600078e0009 */
[----:B------:R0:W-:Y:S01]  /*f420*/  STS.U8 [R89+UR10+0xd80], R20 ;  /* 0x000d801459007988 */ /* 0x0001e2000800000a */
[----:B------:R-:W-:Y:S01]  /*f430*/  @P3 IMAD.MOV.U32 R5, RZ, RZ, R12 ;  /* 0x000000ffff053224 */ /* 0x000fe200078e000c */
[----:B0-----:R-:W-:-:S06]  /*f440*/  PRMT R20, RZ, 0x7610, R20 ;  /* 0x00007610ff147816 */ /* 0x001fcc0000000014 */
[----:B------:R0:W3:Y:S02]  /*f450*/  @P3 LDG.E.U8 R20, desc[UR22][R4.64] ;  /* 0x0000001604143981 */ /* 0x0000e4000c1e1100 */
[----:B0-----:R-:W-:-:S05]  /*f460*/  IMAD R4, R77, UR14, RZ ;  /* 0x0000000e4d047c24 */ /* 0x001fca000f8e02ff */
[----:B------:R-:W-:-:S04]  /*f470*/  IADD3 R9, P0, PT, R4, R3, RZ ;  /* 0x0000000304097210 */ /* 0x000fc80007f1e0ff */
[----:B------:R-:W-:Y:S01]  /*f480*/  LEA.HI.X.SX32 R12, R4, R2, 0x1, P0 ;  /* 0x00000002040c7211 */ /* 0x000fe200000f0eff */
[----:B------:R-:W-:Y:S01]  /*f490*/  @P3 IMAD.MOV.U32 R4, RZ, RZ, R9 ;  /* 0x000000ffff043224 */ /* 0x000fe200078e0009 */
[----:B------:R-:W-:Y:S01]  /*f4a0*/  PRMT R17, RZ, 0x7610, R17 ;  /* 0x00007610ff117816 */ /* 0x000fe20000000011 */
[----:B------:R0:W-:Y:S02]  /*f4b0*/  STL [R1+0x410], R9 ;  /* 0x0004100901007387 */ /* 0x0001e40000100800 */
[----:B------:R-:W-:Y:S02]  /*f4c0*/  @P3 IMAD.MOV.U32 R5, RZ, RZ, R12 ;  /* 0x000000ffff053224 */ /* 0x000fe400078e000c */
[----:B------:R1:W-:Y:S04]  /*f4d0*/  STL [R1+0x40c], R12 ;  /* 0x00040c0c01007387 */ /* 0x0003e80000100800 */
[----:B------:R-:W3:Y:S04]  /*f4e0*/  LDL.LU R68, [R1+0x204] ;  /* 0x0002040001447983 */ /* 0x000ee80000300800 */
[----:B------:R0:W4:Y:S01]  /*f4f0*/  @P3 LDG.E.U8 R17, desc[UR22][R4.64] ;  /* 0x0000001604113981 */ /* 0x000122000c1e1100 */
[----:B------:R-:W-:-:S03]  /*f500*/  PRMT R16, RZ, 0x7610, R16 ;  /* 0x00007610ff107816 */ /* 0x000fc60000000010 */
[----:B------:R-:W4:Y:S01]  /*f510*/  LDL.LU R66, [R1+0x200] ;  /* 0x0002000001427983 */ /* 0x000f220000300800 */
[----:B0-----:R-:W-:-:S05]  /*f520*/  IMAD R4, R72, UR14, RZ ;  /* 0x0000000e48047c24 */ /* 0x001fca000f8e02ff */
[----:B------:R-:W-:-:S04]  /*f530*/  IADD3 R9, P0, PT, R4, R3, RZ ;  /* 0x0000000304097210 */ /* 0x000fc80007f1e0ff */
[----:B-1----:R-:W-:Y:S01]  /*f540*/  LEA.HI.X.SX32 R12, R4, R2, 0x1, P0 ;  /* 0x00000002040c7211 */ /* 0x002fe200000f0eff */
[----:B------:R-:W-:-:S04]  /*f550*/  @P3 IMAD.MOV.U32 R4, RZ, RZ, R9 ;  /* 0x000000ffff043224 */ /* 0x000fc800078e0009 */
[----:B------:R-:W-:-:S05]  /*f560*/  @P3 IMAD.MOV.U32 R5, RZ, RZ, R12 ;  /* 0x000000ffff053224 */ /* 0x000fca00078e000c */
[----:B------:R0:W4:Y:S04]  /*f570*/  @P3 LDG.E.U8 R16, desc[UR22][R4.64] ;  /* 0x0000001604103981 */ /* 0x000128000c1e1100 */
[----:B------:R1:W-:Y:S01]  /*f580*/  STL [R1+0x440], R9 ;  /* 0x0004400901007387 */ /* 0x0003e20000100800 */
[----:B0-----:R-:W-:-:S03]  /*f590*/  IMAD R4, R71, UR14, RZ ;  /* 0x0000000e47047c24 */ /* 0x001fc6000f8e02ff */
[----:B------:R0:W-:Y:S02]  /*f5a0*/  STL [R1+0x43c], R12 ;  /* 0x00043c0c01007387 */ /* 0x0001e40000100800 */
[C---:B-1----:R-:W-:Y:S02]  /*f5b0*/  IADD3 R9, P0, PT, R4.reuse, R3, RZ ;  /* 0x0000000304097210 */ /* 0x042fe40007f1e0ff */
[----:B------:R-:W4:Y:S01]  /*f5c0*/  LDL.LU R76, [R1+0xfc] ;  /* 0x0000fc00014c7983 */ /* 0x000f220000300800 */
[----:B------:R-:W-:Y:S02]  /*f5d0*/  PRMT R11, RZ, 0x7610, R11 ;  /* 0x00007610ff0b7816 */ /* 0x000fe4000000000b */
[----:B0-----:R-:W-:Y:S01]  /*f5e0*/  LEA.HI.X.SX32 R12, R4, R2, 0x1, P0 ;  /* 0x00000002040c7211 */ /* 0x001fe200000f0eff */
[----:B------:R-:W-:-:S04]  /*f5f0*/  @P3 IMAD.MOV.U32 R4, RZ, RZ, R9 ;  /* 0x000000ffff043224 */ /* 0x000fc800078e0009 */
[----:B------:R-:W-:Y:S01]  /*f600*/  @P3 IMAD.MOV.U32 R5, RZ, RZ, R12 ;  /* 0x000000ffff053224 */ /* 0x000fe200078e000c */
[----:B------:R0:W-:Y:S04]  /*f610*/  STL [R1+0x468], R9 ;  /* 0x0004680901007387 */ /* 0x0001e80000100800 */
[----:B------:R2:W4:Y:S04]  /*f620*/  @P3 LDG.E.U8 R11, desc[UR22][R4.64] ;  /* 0x00000016040b3981 */ /* 0x000528000c1e1100 */
[----:B------:R-:W-:Y:S01]  /*f630*/  STL [R1+0x464], R12 ;  /* 0x0004640c01007387 */ /* 0x000fe20000100800 */
[----:B--2---:R-:W-:-:S03]  /*f640*/  IMAD R4, R83, UR14, RZ ;  /* 0x0000000e53047c24 */ /* 0x004fc6000f8e02ff */
[----:B------:R-:W2:Y:S02]  /*f650*/  LDL.LU R83, [R1+0xf8] ;  /* 0x0000f80001537983 */ /* 0x000ea40000300800 */
[----:B------:R-:W-:-:S04]  /*f660*/  IADD3 R5, P0, PT, R4, R3, RZ ;  /* 0x0000000304057210 */ /* 0x000fc80007f1e0ff */
[----:B0-----:R-:W-:Y:S01]  /*f670*/  LEA.HI.X.SX32 R9, R4, R2, 0x1, P0 ;  /* 0x0000000204097211 */ /* 0x001fe200000f0eff */
[----:B------:R0:W-:Y:S01]  /*f680*/  STL [R1+0xf4], R5 ;  /* 0x0000f40501007387 */ /* 0x0001e20000100800 */
[----:B------:R-:W-:Y:S01]  /*f690*/  PRMT R8, RZ, 0x7610, R8 ;  /* 0x00007610ff087816 */ /* 0x000fe20000000008 */
[----:B------:R-:W-:Y:S02]  /*f6a0*/  @P3 IMAD.MOV.U32 R4, RZ, RZ, R5 ;  /* 0x000000ffff043224 */ /* 0x000fe400078e0005 */
[----:B0-----:R-:W-:-:S05]  /*f6b0*/  @P3 IMAD.MOV.U32 R5, RZ, RZ, R9 ;  /* 0x000000ffff053224 */ /* 0x001fca00078e0009 */
[----:B------:R3:W2:Y:S04]  /*f6c0*/  @P3 LDG.E.U8 R8, desc[UR22][R4.64] ;  /* 0x0000001604083981 */ /* 0x0006a8000c1e1100 */
[----:B------:R0:W-:Y:S01]  /*f6d0*/  STL [R1+0xf0], R9 ;  /* 0x0000f00901007387 */ /* 0x0001e20000100800 */
[----:B------:R-:W-:Y:S01]  /*f6e0*/  PRMT R7, RZ, 0x7610, R7 ;  /* 0x00007610ff077816 */ /* 0x000fe20000000007 */
[----:B---3--:R-:W-:-:S05]  /*f6f0*/  IMAD R4, R68, UR14, RZ ;  /* 0x0000000e44047c24 */ /* 0x008fca000f8e02ff */
[----:B------:R-:W-:-:S04]  /*f700*/  IADD3 R5, P0, PT, R4, R3, RZ ;  /* 0x0000000304057210 */ /* 0x000fc80007f1e0ff */
[----:B0-----:R-:W-:Y:S01]  /*f710*/  LEA.HI.X.SX32 R9, R4, R2, 0x1, P0 ;  /* 0x0000000204097211 */ /* 0x001fe200000f0eff */
[----:B------:R0:W-:Y:S01]  /*f720*/  STL [R1+0x134], R5 ;  /* 0x0001340501007387 */ /* 0x0001e20000100800 */
[----:B------:R-:W-:-:S03]  /*f730*/  @P3 IMAD.MOV.U32 R4, RZ, RZ, R5 ;  /* 0x000000ffff043224 */ /* 0x000fc600078e0005 */
[----:B0-----:R-:W-:-:S05]  /*f740*/  @P3 IMAD.MOV.U32 R5, RZ, RZ, R9 ;  /* 0x000000ffff053224 */ /* 0x001fca00078e0009 */
[----:B------:R4:W3:Y:S02]  /*f750*/  @P3 LDG.E.U8 R7, desc[UR22][R4.64] ;  /* 0x0000001604073981 */ /* 0x0008e4000c1e1100 */
[----:B----4-:R-:W-:Y:S02]  /*f760*/  IMAD R4, R66, UR14, RZ ;  /* 0x0000000e42047c24 */ /* 0x010fe4000f8e02ff */
[----:B------:R0:W-:Y:S03]  /*f770*/  STL [R1+0x130], R9 ;  /* 0x0001300901007387 */ /* 0x0001e60000100800 */
[----:B------:R-:W-:-:S05]  /*f780*/  IADD3 R5, P0, PT, R4, R3, RZ ;  /* 0x0000000304057210 */ /* 0x000fca0007f1e0ff */
[----:B------:R1:W-:Y:S01]  /*f790*/  STL [R1+0x174], R5 ;  /* 0x0001740501007387 */ /* 0x0003e20000100800 */
[----:B0-----:R-:W-:Y:S01]  /*f7a0*/  LEA.HI.X.SX32 R9, R4, R2, 0x1, P0 ;  /* 0x0000000204097211 */ /* 0x001fe200000f0eff */
[----:B------:R-:W-:Y:S01]  /*f7b0*/  @P3 IMAD.MOV.U32 R12, RZ, RZ, R5 ;  /* 0x000000ffff0c3224 */ /* 0x000fe200078e0005 */
[----:B------:R-:W-:-:S03]  /*f7c0*/  PRMT R4, RZ, 0x7610, R4 ;  /* 0x00007610ff047816 */ /* 0x000fc60000000004 */
[----:B------:R-:W-:Y:S02]  /*f7d0*/  @P3 IMAD.MOV.U32 R13, RZ, RZ, R9 ;  /* 0x000000ffff0d3224 */ /* 0x000fe400078e0009 */
[----:B-1----:R-:W-:Y:S01]  /*f7e0*/  IMAD R5, R76, UR14, RZ ;  /* 0x0000000e4c057c24 */ /* 0x002fe2000f8e02ff */
[----:B------:R0:W-:Y:S04]  /*f7f0*/  STL [R1+0x170], R9 ;  /* 0x0001700901007387 */ /* 0x0001e80000100800 */
[----:B------:R1:W4:Y:S01]  /*f800*/  @P3 LDG.E.U8 R4, desc[UR22][R12.64] ;  /* 0x000000160c043981 */ /* 0x000322000c1e1100 */
[----:B0-----:R-:W-:-:S04]  /*f810*/  IADD3 R9, P0, PT, R5, R3, RZ ;  /* 0x0000000305097210 */ /* 0x001fc80007f1e0ff */
[----:B-1----:R-:W-:Y:S01]  /*f820*/  LEA.HI.X.SX32 R12, R5, R2, 0x1, P0 ;  /* 0x00000002050c7211 */ /* 0x002fe200000f0eff */
[----:B------:R-:W-:Y:S01]  /*f830*/  STL [R1+0x1bc], R9 ;  /* 0x0001bc0901007387 */ /* 0x000fe20000100800 */
[----:B------:R-:W-:-:S03]  /*f840*/  PRMT R6, RZ, 0x7610, R6 ;  /* 0x00007610ff067816 */ /* 0x000fc60000000006 */
[----:B------:R0:W-:Y:S01]  /*f850*/  STL [R1+0x1b8], R12 ;  /* 0x0001b80c01007387 */ /* 0x0001e20000100800 */
[----:B------:R-:W-:Y:S02]  /*f860*/  @P3 IMAD.MOV.U32 R13, RZ, RZ, R12 ;  /* 0x000000ffff0d3224 */ /* 0x000fe400078e000c */
[----:B0-----:R-:W-:-:S05]  /*f870*/  @P3 IMAD.MOV.U32 R12, RZ, RZ, R9 ;  /* 0x000000ffff0c3224 */ /* 0x001fca00078e0009 */
[----:B------:R0:W3:Y:S01]  /*f880*/  @P3 LDG.E.U8 R6, desc[UR22][R12.64] ;  /* 0x000000160c063981 */ /* 0x0000e2000c1e1100 */
[----:B--2---:R-:W-:-:S05]  /*f890*/  IMAD R5, R83, UR14, RZ ;  /* 0x0000000e53057c24 */ /* 0x004fca000f8e02ff */
[----:B------:R-:W-:-:S04]  /*f8a0*/  IADD3 R9, P0, PT, R5, R3, RZ ;  /* 0x0000000305097210 */ /* 0x000fc80007f1e0ff */
[----:B0-----:R-:W-:Y:S01]  /*f8b0*/  LEA.HI.X.SX32 R12, R5, R2, 0x1, P0 ;  /* 0x00000002050c7211 */ /* 0x001fe200000f0eff */
[----:B------:R-:W-:Y:S04]  /*f8c0*/  STL [R1+0x1fc], R9 ;  /* 0x0001fc0901007387 */ /* 0x000fe80000100800 */
[----:B------:R0:W-:Y:S01]  /*f8d0*/  STL [R1+0x1f8], R12 ;  /* 0x0001f80c01007387 */ /* 0x0001e20000100800 */
[----:B------:R-:W-:-:S03]  /*f8e0*/  @P3 IMAD.MOV.U32 R13, RZ, RZ, R12 ;  /* 0x000000ffff0d3224 */ /* 0x000fc600078e000c */
[----:B------:R-:W2:Y:S01]  /*f8f0*/  LDL.LU R76, [R1+0x284] ;  /* 0x00028400014c7983 */ /* 0x000ea20000300800 */
[----:B0-----:R-:W-:Y:S02]  /*f900*/  @P3 IMAD.MOV.U32 R12, RZ, RZ, R9 ;  /* 0x000000ffff0c3224 */ /* 0x001fe400078e0009 */
[----:B------:R-:W-:-:S05]  /*f910*/  IMAD R9, R93, UR14, RZ ;  /* 0x0000000e5d097c24 */ /* 0x000fca000f8e02ff */
[----:B------:R-:W-:-:S04]  /*f920*/  IADD3 R14, P0, PT, R9, R3, RZ ;  /* 0x00000003090e7210 */ /* 0x000fc80007f1e0ff */
[----:B------:R-:W-:Y:S01]  /*f930*/  LEA.HI.X.SX32 R15, R9, R2, 0x1, P0 ;  /* 0x00000002090f7211 */ /* 0x000fe200000f0eff */
[----:B------:R0:W-:Y:S01]  /*f940*/  STL [R1+0x23c], R14 ;  /* 0x00023c0e01007387 */ /* 0x0001e20000100800 */
[----:B------:R-:W-:-:S03]  /*f950*/  PRMT R5, RZ, 0x7610, R5 ;  /* 0x00007610ff057816 */ /* 0x000fc60000000005 */
[----:B------:R1:W-:Y:S04]  /*f960*/  STL [R1+0x238], R15 ;  /* 0x0002380f01007387 */ /* 0x0003e80000100800 */
[----:B------:R-:W3:Y:S01]  /*f970*/  LDL.LU R83, [R1+0x280] ;  /* 0x0002800001537983 */ /* 0x000ee20000300800 */
[----:B------:R-:W-:-:S03]  /*f980*/  IMAD R9, R92, UR14, RZ ;  /* 0x0000000e5c097c24 */ /* 0x000fc6000f8e02ff */
[----:B------:R0:W3:Y:S02]  /*f990*/  @P3 LDG.E.U8 R5, desc[UR22][R12.64] ;  /* 0x000000160c053981 */ /* 0x0000e4000c1e1100 */
[----:B0-----:R-:W-:Y:S01]  /*f9a0*/  @P3 IMAD.MOV.U32 R12, RZ, RZ, R14 ;  /* 0x000000ffff0c3224 */ /* 0x001fe200078e000e */
[----:B------:R-:W-:Y:S01]  /*f9b0*/  IADD3 R14, P0, PT, R9, R3, RZ ;  /* 0x00000003090e7210 */ /* 0x000fe20007f1e0ff */
[----:B------:R-:W-:-:S03]  /*f9c0*/  @P3 IMAD.MOV.U32 R13, RZ, RZ, R15 ;  /* 0x000000ffff0d3224 */ /* 0x000fc600078e000f */
[----:B-1----:R-:W-:Y:S01]  /*f9d0*/  LEA.HI.X.SX32 R15, R9, R2, 0x1, P0 ;  /* 0x00000002090f7211 */ /* 0x002fe200000f0eff */
[----:B------:R0:W-:Y:S04]  /*f9e0*/  STL [R1+0x27c], R14 ;  /* 0x00027c0e01007387 */ /* 0x0001e80000100800 */
[----:B------:R1:W-:Y:S04]  /*f9f0*/  STL [R1+0x278], R15 ;  /* 0x0002780f01007387 */ /* 0x0003e80000100800 */
[----:B------:R-:W4:Y:S01]  /*fa00*/  LDL.LU R66, [R1+0x244] ;  /* 0x0002440001427983 */ /* 0x000f220000300800 */
[----:B------:R-:W-:-:S02]  /*fa10*/  PRMT R10, RZ, 0x7610, R10 ;  /* 0x00007610ff0a7816 */ /* 0x000fc4000000000a */
[----:B------:R-:W-:-:S04]  /*fa20*/  PRMT R9, RZ, 0x7610, R9 ;  /* 0x00007610ff097816 */ /* 0x000fc80000000009 */
[----:B------:R0:W4:Y:S02]  /*fa30*/  @P3 LDG.E.U8 R10, desc[UR22][R12.64] ;  /* 0x000000160c0a3981 */ /* 0x000124000c1e1100 */
[----:B0-----:R-:W-:Y:S02]  /*fa40*/  @P3 IMAD.MOV.U32 R12, RZ, RZ, R14 ;  /* 0x000000ffff0c3224 */ /* 0x001fe400078e000e */
[----:B------:R-:W-:-:S05]  /*fa50*/  @P3 IMAD.MOV.U32 R13, RZ, RZ, R15 ;  /* 0x000000ffff0d3224 */ /* 0x000fca00078e000f */
[----:B------:R0:W4:Y:S02]  /*fa60*/  @P3 LDG.E.U8 R9, desc[UR22][R12.64] ;  /* 0x000000160c093981 */ /* 0x000124000c1e1100 */
[----:B0-----:R-:W-:-:S05]  /*fa70*/  IMAD R12, R91, UR14, RZ ;  /* 0x0000000e5b0c7c24 */ /* 0x001fca000f8e02ff */
[----:B------:R-:W-:-:S04]  /*fa80*/  IADD3 R14, P0, PT, R12, R3, RZ ;  /* 0x000000030c0e7210 */ /* 0x000fc80007f1e0ff */
[----:B-1----:R-:W-:Y:S01]  /*fa90*/  LEA.HI.X.SX32 R15, R12, R2, 0x1, P0 ;  /* 0x000000020c0f7211 */ /* 0x002fe200000f0eff */
[----:B------:R0:W-:Y:S04]  /*faa0*/  STL [R1+0x2bc], R14 ;  /* 0x0002bc0e01007387 */ /* 0x0001e80000100800 */
[----:B------:R1:W-:Y:S04]  /*fab0*/  STL [R1+0x2b8], R15 ;  /* 0x0002b80f01007387 */ /* 0x0003e80000100800 */
[----:B------:R-:W4:Y:S01]  /*fac0*/  LDL.LU R68, [R1+0x240] ;  /* 0x0002400001447983 */ /* 0x000f220000300800 */
[----:B------:R-:W-:-:S03]  /*fad0*/  PRMT R13, RZ, 0x7610, R13 ;  /* 0x00007610ff0d7816 */ /* 0x000fc6000000000d */
[----:B------:R-:W-:Y:S04]  /*fae0*/  STS.U8 [R89+UR10+0x1180], R23 ;  /* 0x0011801759007988 */ /* 0x000fe8000800000a */
[----:B------:R-:W-:Y:S04]  /*faf0*/  STS.U8 [R89+UR10+0x1580], R22 ;  /* 0x0015801659007988 */ /* 0x000fe8000800000a */
[----:B------:R-:W-:Y:S04]  /*fb00*/  STS.U8 [R89+UR10+0x1980], R25 ;  /* 0x0019801959007988 */ /* 0x000fe8000800000a */
[----:B------:R-:W-:Y:S01]  /*fb10*/  STS.U8 [R89+UR10+0x1d80], R24 ;  /* 0x001d801859007988 */ /* 0x000fe2000800000a */
[----:B------:R-:W-:-:S03]  /*fb20*/  LOP3.LUT R19, R82, 0x40, RZ, 0x3c, !PT ;  /* 0x0000004052137812 */ /* 0x000fc600078e3cff */
[----:B------:R-:W-:Y:S04]  /*fb30*/  STS.U8 [R89+UR10+0x2180], R27 ;  /* 0x0021801b59007988 */ /* 0x000fe8000800000a */
[----:B------:R0:W4:Y:S04]  /*fb40*/  @P3 LDG.E.U8 R13, desc[UR22][R14.64] ;  /* 0x000000160e0d3981 */ /* 0x000128000c1e1100 */
[----:B------:R-:W-:Y:S04]  /*fb50*/  STS.U8 [R89+UR10+0x2580], R26 ;  /* 0x0025801a59007988 */ /* 0x000fe8000800000a */
        /* <DEDUP_REMOVED lines=21> */
[----:B------:R-:W-:Y:S01]  /*fcb0*/  STS.U8 [R19+UR10+0x3e00], R53 ;  /* 0x003e003513007988 */ /* 0x000fe2000800000a */
[----:B--2---:R-:W-:-:S03]  /*fcc0*/  IMAD R12, R76, UR14, RZ ;  /* 0x0000000e4c0c7c24 */ /* 0x004fc6000f8e02ff */
[----:B------:R-:W2:Y:S02]  /*fcd0*/  LDL.LU R76, [R1+0x10] ;  /* 0x00001000014c7983 */ /* 0x000ea40000300800 */
[----:B0-----:R-:W-:-:S04]  /*fce0*/  IADD3 R14, P0, PT, R12, R3, RZ ;  /* 0x000000030c0e7210 */ /* 0x001fc80007f1e0ff */
[----:B-1----:R-:W-:Y:S02]  /*fcf0*/  LEA.HI.X.SX32 R15, R12, R2, 0x1, P0 ;  /* 0x000000020c0f7211 */ /* 0x002fe400000f0eff */
[----:B------:R-:W-:Y:S01]  /*fd00*/  PRMT R12, RZ, 0x7610, R12 ;  /* 0x00007610ff0c7816 */ /* 0x000fe2000000000c */
[----:B------:R3:W-:Y:S04]  /*fd10*/  STL [R1+0x2fc], R14 ;  /* 0x0002fc0e01007387 */ /* 0x0007e80000100800 */
[----:B------:R0:W-:Y:S04]  /*fd20*/  STL [R1+0x2f8], R15 ;  /* 0x0002f80f01007387 */ /* 0x0001e80000100800 */
[----:B------:R3:W2:Y:S02]  /*fd30*/  @P3 LDG.E.U8 R12, desc[UR22][R14.64] ;  /* 0x000000160e0c3981 */ /* 0x0006a4000c1e1100 */
[----:B---3--:R-:W-:-:S02]  /*fd40*/  IMAD R14, R83, UR14, RZ ;  /* 0x0000000e530e7c24 */ /* 0x008fc4000f8e02ff */
[----:B------:R-:W3:Y:S03]  /*fd50*/  LDL.LU R83, [R1+0xc] ;  /* 0x00000c0001537983 */ /* 0x000ee60000300800 */
[----:B------:R-:W-:-:S04]  /*fd60*/  IADD3 R19, P0, PT, R14, R3, RZ ;  /* 0x000000030e137210 */ /* 0x000fc80007f1e0ff */
[----:B------:R-:W-:Y:S01]  /*fd70*/  LEA.HI.X.SX32 R22, R14, R2, 0x1, P0 ;  /* 0x000000020e167211 */ /* 0x000fe200000f0eff */
[----:B------:R-:W-:Y:S04]  /*fd80*/  STL [R1+0x33c], R19 ;  /* 0x00033c1301007387 */ /* 0x000fe80000100800 */
[----:B------:R1:W-:Y:S01]  /*fd90*/  STL [R1+0x338], R22 ;  /* 0x0003381601007387 */ /* 0x0003e20000100800 */
[----:B----4-:R-:W-:-:S03]  /*fda0*/  IMAD R14, R66, UR14, RZ ;  /* 0x0000000e420e7c24 */ /* 0x010fc6000f8e02ff */
[----:B------:R-:W4:Y:S01]  /*fdb0*/  LDL.LU R66, [R1+0x8] ;  /* 0x0000080001427983 */ /* 0x000f220000300800 */
[----:B0-----:R-:W-:Y:S01]  /*fdc0*/  PRMT R15, RZ, 0x7610, R15 ;  /* 0x00007610ff0f7816 */ /* 0x001fe2000000000f */
[----:B------:R-:W-:Y:S02]  /*fdd0*/  @P3 IMAD.MOV.U32 R23, RZ, RZ, R22 ;  /* 0x000000ffff173224 */ /* 0x000fe400078e0016 */
[----:B-1----:R-:W-:Y:S01]  /*fde0*/  @P3 IMAD.MOV.U32 R22, RZ, RZ, R19 ;  /* 0x000000ffff163224 */ /* 0x002fe200078e0013 */
[----:B------:R-:W-:-:S04]  /*fdf0*/  IADD3 R19, P0, PT, R14, R3, RZ ;  /* 0x000000030e137210 */ /* 0x000fc80007f1e0ff */
[----:B------:R0:W4:Y:S04]  /*fe00*/  @P3 LDG.E.U8 R15, desc[UR22][R22.64] ;  /* 0x00000016160f3981 */ /* 0x000128000c1e1100 */
[----:B------:R-:W-:Y:S01]  /*fe10*/  STL [R1+0x37c], R19 ;  /* 0x00037c1301007387 */ /* 0x000fe20000100800 */
[----:B0-----:R-:W-:Y:S02]  /*fe20*/  LEA.HI.X.SX32 R22, R14, R2, 0x1, P0 ;  /* 0x000000020e167211 */ /* 0x001fe400000f0eff */
[----:B------:R-:W-:-:S03]  /*fe30*/  PRMT R14, RZ, 0x7610, R14 ;  /* 0x00007610ff0e7816 */ /* 0x000fc6000000000e */
[----:B------:R0:W-:Y:S01]  /*fe40*/  STL [R1+0x378], R22 ;  /* 0x0003781601007387 */ /* 0x0001e20000100800 */
[----:B------:R-:W-:Y:S02]  /*fe50*/  @P3 IMAD.MOV.U32 R23, RZ, RZ, R22 ;  /* 0x000000ffff173224 */ /* 0x000fe400078e0016 */
[----:B0-----:R-:W-:-:S05]  /*fe60*/  @P3 IMAD.MOV.U32 R22, RZ, RZ, R19 ;  /* 0x000000ffff163224 */ /* 0x001fca00078e0013 */
[----:B------:R0:W4:Y:S01]  /*fe70*/  @P3 LDG.E.U8 R14, desc[UR22][R22.64] ;  /* 0x00000016160e3981 */ /* 0x000122000c1e1100 */
[----:B------:R-:W-:-:S05]  /*fe80*/  IMAD R19, R68, UR14, RZ ;  /* 0x0000000e44137c24 */ /* 0x000fca000f8e02ff */
[----:B0-----:R-:W-:-:S04]  /*fe90*/  IADD3 R22, P0, PT, R19, R3, RZ ;  /* 0x0000000313167210 */ /* 0x001fc80007f1e0ff */
[----:B------:R-:W-:Y:S02]  /*fea0*/  LEA.HI.X.SX32 R23, R19, R2, 0x1, P0 ;  /* 0x0000000213177211 */ /* 0x000fe400000f0eff */
[----:B------:R-:W-:Y:S01]  /*feb0*/  PRMT R19, RZ, 0x7610, R19 ;  /* 0x00007610ff137816 */ /* 0x000fe20000000013 */
[----:B------:R-:W-:Y:S01]  /*fec0*/  STL [R1+0x3b8], R22 ;  /* 0x0003b81601007387 */ /* 0x000fe20000100800 */
[----:B------:R-:W-:-:S04]  /*fed0*/  LOP3.LUT R24, R82, 0x50, RZ, 0x3c, !PT ;  /* 0x0000005052187812 */ /* 0x000fc800078e3cff */
[----:B------:R2:W4:Y:S04]  /*fee0*/  @P3 LDG.E.U8 R19, desc[UR22][R22.64] ;  /* 0x0000001616133981 */ /* 0x000528000c1e1100 */
[----:B------:R-:W-:Y:S04]  /*fef0*/  STS.U8 [R24+UR10+0x280], R58 ;  /* 0x0002803a18007988 */ /* 0x000fe8000800000a */
[----:B------:R-:W-:Y:S04]  /*ff00*/  STS.U8 [R24+UR10+0x680], R57 ;  /* 0x0006803918007988 */ /* 0x000fe8000800000a */
[----:B------:R-:W-:Y:S04]  /*ff10*/  STL [R1+0x3b4], R23 ;  /* 0x0003b41701007387 */ /* 0x000fe80000100800 */
[----:B------:R-:W-:Y:S04]  /*ff20*/  STS.U8 [R24+UR10+0xa80], R59 ;  /* 0x000a803b18007988 */ /* 0x000fe8000800000a */
[----:B------:R-:W-:Y:S04]  /*ff30*/  STS.U8 [R24+UR10+0xe80], R55 ;  /* 0x000e803718007988 */ /* 0x000fe8000800000a */
[----:B------:R-:W-:Y:S04]  /*ff40*/  STS.U8 [R24+UR10+0x1280], R56 ;  /* 0x0012803818007988 */ /* 0x000fe8000800000a */
[----:B------:R-:W-:Y:S04]  /*ff50*/  STS.U8 [R24+UR10+0x1680], R52 ;  /* 0x0016803418007988 */ /* 0x000fe8000800000a */
[----:B------:R-:W-:Y:S04]  /*ff60*/  STS.U8 [R24+UR10+0x1a80], R54 ;  /* 0x001a803618007988 */ /* 0x000fe8000800000a */
[----:B------:R-:W-:Y:S04]  /*ff70*/  STS.U8 [R24+UR10+0x1e80], R50 ;  /* 0x001e803218007988 */ /* 0x000fe8000800000a */
[----:B------:R-:W-:Y:S04]  /*ff80*/  STS.U8 [R24+UR10+0x2280], R51 ;  /* 0x0022803318007988 */ /* 0x000fe8000800000a */
[----:B------:R0:W-:Y:S02]  /*ff90*/  STS.U8 [R24+UR10+0x2680], R18 ;  /* 0x0026801218007988 */ /* 0x0001e4000800000a */
[----:B0-----:R-:W-:-:S02]  /*ffa0*/  PRMT R18, RZ, 0x7610, R18 ;  /* 0x00007610ff127816 */ /* 0x001fc40000000012 */
[----:B------:R-:W-:Y:S04]  /*ffb0*/  STS.U8 [R24+UR10+0x2a80], R49 ;  /* 0x002a803118007988 */ /* 0x000fe8000800000a */
[----:B------:R0:W-:Y:S02]  /*ffc0*/  STS.U8 [R24+UR10+0x2e80], R21 ;  /* 0x002e801518007988 */ /* 0x0001e4000800000a */
[----:B0-----:R-:W-:Y:S01]  /*ffd0*/  PRMT R21, RZ, 0x7610, R21 ;  /* 0x00007610ff157816 */ /* 0x001fe20000000015 */
[----:B--2---:R-:W-:-:S05]  /*ffe0*/  IMAD R22, R76, UR14, RZ ;  /* 0x0000000e4c167c24 */ /* 0x004fca000f8e02ff */
[----:B------:R-:W-:-:S04]  /*fff0*/  IADD3 R23, P0, PT, R22, R3, RZ ;  /* 0x0000000316177210 */ /* 0x000fc80007f1e0ff */
[----:B------:R-:W-:Y:S01]  /*10000*/  LEA.HI.X.SX32 R25, R22, R2, 0x1, P0 ;  /* 0x0000000216197211 */ /* 0x000fe200000f0eff */
[----:B------:R0:W-:Y:S01]  /*10010*/  STL [R1+0x3e8], R23 ;  /* 0x0003e81701007387 */ /* 0x0001e20000100800 */
[----:B------:R-:W-:-:S03]  /*10020*/  @P3 IMAD.MOV.U32 R22, RZ, RZ, R23 ;  /* 0x000000ffff163224 */ /* 0x000fc600078e0017 */
[----:B------:R1:W-:Y:S04]  /*10030*/  STL [R1+0x3e4], R25 ;  /* 0x0003e41901007387 */ /* 0x0003e80000100800 */
[----:B------:R-:W2:Y:S01]  /*10040*/  LDL.LU R76, [R1+0x2c4] ;  /* 0x0002c400014c7983 */ /* 0x000ea20000300800 */
[----:B0-----:R-:W-:-:S05]  /*10050*/  @P3 IMAD.MOV.U32 R23, RZ, RZ, R25 ;  /* 0x000000ffff173224 */ /* 0x001fca00078e0019 */
[----:B------:R3:W2:Y:S02]  /*10060*/  @P3 LDG.E.U8 R18, desc[UR22][R22.64] ;  /* 0x0000001616123981 */ /* 0x0006a4000c1e1100 */
[----:B---3--:R-:W-:-:S05]  /*10070*/  IMAD R22, R83, UR14, RZ ;  /* 0x0000000e53167c24 */ /* 0x008fca000f8e02ff */
[----:B------:R-:W-:-:S04]  /*10080*/  IADD3 R23, P0, PT, R22, R3, RZ ;  /* 0x0000000316177210 */ /* 0x000fc80007f1e0ff */
[----:B-1----:R-:W-:Y:S01]  /*10090*/  LEA.HI.X.SX32 R25, R22, R2, 0x1, P0 ;  /* 0x0000000216197211 */ /* 0x002fe200000f0eff */
[----:B------:R0:W-:Y:S01]  /*100a0*/  STL [R1+0x418], R23 ;  /* 0x0004181701007387 */ /* 0x0001e20000100800 */
[----:B------:R-:W-:-:S03]  /*100b0*/  @P3 IMAD.MOV.U32 R22, RZ, RZ, R23 ;  /* 0x000000ffff163224 */ /* 0x000fc600078e0017 */
[----:B------:R1:W-:Y:S04]  /*100c0*/  STL [R1+0x414], R25 ;  /* 0x0004141901007387 */ /* 0x0003e80000100800 */
[----:B------:R-:W3:Y:S01]  /*100d0*/  LDL.LU R83, [R1+0x384] ;  /* 0x0003840001537983 */ /* 0x000ee20000300800 */
[----:B0-----:R-:W-:-:S05]  /*100e0*/  @P3 IMAD.MOV.U32 R23, RZ, RZ, R25 ;  /* 0x000000ffff173224 */ /* 0x001fca00078e0019 */
[----:B------:R4:W3:Y:S02]  /*100f0*/  @P3 LDG.E.U8 R21, desc[UR22][R22.64] ;  /* 0x0000001616153981 */ /* 0x0008e4000c1e1100 */
[----:B----4-:R-:W-:-:S05]  /*10100*/  IMAD R22, R66, UR14, RZ ;  /* 0x0000000e42167c24 */ /* 0x010fca000f8e02ff */
[----:B------:R-:W-:-:S04]  /*10110*/  IADD3 R23, P0, PT, R22, R3, RZ ;  /* 0x0000000316177210 */ /* 0x000fc80007f1e0ff */
[----:B-1----:R-:W-:Y:S01]  /*10120*/  LEA.HI.X.SX32 R25, R22, R2, 0x1, P0 ;  /* 0x0000000216197211 */ /* 0x002fe200000f0eff */
[----:B------:R0:W-:Y:S04]  /*10130*/  STL [R1+0x448], R23 ;  /* 0x0004481701007387 */ /* 0x0001e80000100800 */
[----:B------:R-:W-:Y:S04]  /*10140*/  STL [R1+0x444], R25 ;  /* 0x0004441901007387 */ /* 0x000fe80000100800 */
[----:B------:R-:W4:Y:S01]  /*10150*/  LDL.LU R68, [R1+0x380] ;  /* 0x0003800001447983 */ /* 0x000f220000300800 */
[----:B------:R-:W-:-:S03]  /*10160*/  @P3 IMAD.MOV.U32 R22, RZ, RZ, R23 ;  /* 0x000000ffff163224 */ /* 0x000fc600078e0017 */
[----:B------:R-:W4:Y:S01]  /*10170*/  LDL.LU R66, [R1+0x344] ;  /* 0x0003440001427983 */ /* 0x000f220000300800 */
[----:B0-----:R-:W-:-:S03]  /*10180*/  @P3 IMAD.MOV.U32 R23, RZ, RZ, R25 ;  /* 0x000000ffff173224 */ /* 0x001fc600078e0019 */
[----:B------:R-:W-:Y:S04]  /*10190*/  STS.U8 [R24+UR10+0x3280], R20 ;  /* 0x0032801418007988 */ /* 0x000fe8000800000a */
[----:B------:R0:W-:Y:S04]  /*101a0*/  STS.U8 [R24+UR10+0x3680], R17 ;  /* 0x0036801118007988 */ /* 0x0001e8000800000a */
[----:B------:R-:W-:Y:S04]  /*101b0*/  STS.U8 [R24+UR10+0x3a80], R16 ;  /* 0x003a801018007988 */ /* 0x000fe8000800000a */
[----:B------:R1:W-:Y:S01]  /*101c0*/  STS.U8 [R24+UR10+0x3e80], R11 ;  /* 0x003e800b18007988 */ /* 0x0003e2000800000a */
[----:B0-----:R-:W-:-:S06]  /*101d0*/  PRMT R17, RZ, 0x7610, R17 ;  /* 0x00007610ff117816 */ /* 0x001fcc0000000011 */
[----:B------:R0:W4:Y:S01]  /*101e0*/  @P3 LDG.E.U8 R17, desc[UR22][R22.64] ;  /* 0x0000001616113981 */ /* 0x000122000c1e1100 */
[----:B-1----:R-:W-:Y:S01]  /*101f0*/  IMAD R11, R90, UR14, RZ ;  /* 0x0000000e5a0b7c24 */ /* 0x002fe2000f8e02ff */
[----:B------:R-:W-:-:S04]  /*10200*/  LOP3.LUT R24, R82, 0x60, RZ, 0x3c, !PT ;  /* 0x0000006052187812 */ /* 0x000fc800078e3cff */
[----:B0-----:R-:W-:-:S04]  /*10210*/  IADD3 R22, P0, PT, R11, R3, RZ ;  /* 0x000000030b167210 */ /* 0x001fc80007f1e0ff */
[----:B------:R-:W-:Y:S01]  /*10220*/  LEA.HI.X.SX32 R23, R11, R2, 0x1, P0 ;  /* 0x000000020b177211 */ /* 0x000fe200000f0eff */
[----:B------:R2:W-:Y:S04]  /*10230*/  STS.U8 [R24+UR10+0x300], R8 ;  /* 0x0003000818007988 */ /* 0x0005e8000800000a */
[----:B------:R0:W-:Y:S01]  /*10240*/  STL [R1+0x470], R22 ;  /* 0x0004701601007387 */ /* 0x0001e20000100800 */
[----:B------:R-:W-:-:S03]  /*10250*/  PRMT R16, RZ, 0x7610, R16 ;  /* 0x00007610ff107816 */ /* 0x000fc60000000010 */
[----:B------:R1:W-:Y:S04]  /*10260*/  STL [R1+0x46c], R23 ;  /* 0x00046c1701007387 */ /* 0x0003e80000100800 */
[----:B------:R0:W4:Y:S01]  /*10270*/  @P3 LDG.E.U8 R16, desc[UR22][R22.64] ;  /* 0x0000001616103981 */ /* 0x000122000c1e1100 */
[----:B------:R-:W-:-:S03]  /*10280*/  PRMT R11, RZ, 0x7610, R11 ;  /* 0x00007610ff0b7816 */ /* 0x000fc6000000000b */
[----:B------:R-:W-:Y:S04]  /*10290*/  STS.U8 [R24+UR10+0x700], R7 ;  /* 0x0007000718007988 */ /* 0x000fe8000800000a */
[----:B------:R3:W-:Y:S01]  /*102a0*/  STS.U8 [R24+UR10+0xb00], R4 ;  /* 0x000b000418007988 */ /* 0x0007e2000800000a */
[----:B------:R-:W-:-:S03]  /*102b0*/  PRMT R20, RZ, 0x7610, R20 ;  /* 0x00007610ff147816 */ /* 0x000fc60000000014 */
[----:B------:R-:W-:Y:S04]  /*102c0*/  STS.U8 [R24+UR10+0xf00], R6 ;  /* 0x000f000618007988 */ /* 0x000fe8000800000a */
[----:B------:R-:W-:Y:S01]  /*102d0*/  STS.U8 [R24+UR10+0x1300], R5 ;  /* 0x0013000518007988 */ /* 0x000fe2000800000a */
[----:B--2---:R-:W-:-:S03]  /*102e0*/  IMAD R8, R76, UR14, RZ ;  /* 0x0000000e4c087c24 */ /* 0x004fc6000f8e02ff */
[----:B------:R-:W2:Y:S02]  /*102f0*/  LDL.LU R76, [R1+0x340] ;  /* 0x00034000014c7983 */ /* 0x000ea40000300800 */
[----:B0-----:R-:W-:-:S04]  /*10300*/  IADD3 R22, P0, PT, R8, R3, RZ ;  /* 0x0000000308167210 */ /* 0x001fc80007f1e0ff */
[----:B-1----:R-:W-:Y:S01]  /*10310*/  LEA.HI.X.SX32 R23, R8, R2, 0x1, P0 ;  /* 0x0000000208177211 */ /* 0x002fe200000f0eff */
[----:B------:R0:W-:Y:S04]  /*10320*/  STL [R1+0xfc], R22 ;  /* 0x0000fc1601007387 */ /* 0x0001e80000100800 */
[----:B------:R0:W2:Y:S04]  /*10330*/  @P3 LDG.E.U8 R11, desc[UR22][R22.64] ;  /* 0x00000016160b3981 */ /* 0x0000a8000c1e1100 */
[----:B------:R1:W-:Y:S01]  /*10340*/  STL [R1+0xf8], R23 ;  /* 0x0000f81701007387 */ /* 0x0003e20000100800 */
[----:B---3--:R-:W-:-:S03]  /*10350*/  IMAD R4, R83, UR14, RZ ;  /* 0x0000000e53047c24 */ /* 0x008fc6000f8e02ff */
[----:B------:R-:W3:Y:S02]  /*10360*/  LDL.LU R83, [R1+0x304] ;  /* 0x0003040001537983 */ /* 0x000ee40000300800 */
[----:B0-----:R-:W-:-:S04]  /*10370*/  IADD3 R22, P0, PT, R4, R3, RZ ;  /* 0x0000000304167210 */ /* 0x001fc80007f1e0ff */
[----:B-1----:R-:W-:Y:S01]  /*10380*/  LEA.HI.X.SX32 R23, R4, R2, 0x1, P0 ;  /* 0x0000000204177211 */ /* 0x002fe200000f0eff */
[----:B------:R-:W-:-:S04]  /*10390*/  @P3 IMAD.MOV.U32 R4, RZ, RZ, R22 ;  /* 0x000000ffff043224 */ /* 0x000fc800078e0016 */
[----:B------:R-:W-:Y:S01]  /*103a0*/  @P3 IMAD.MOV.U32 R5, RZ, RZ, R23 ;  /* 0x000000ffff053224 */ /* 0x000fe200078e0017 */
[----:B------:R0:W-:Y:S04]  /*103b0*/  STL [R1+0x13c], R22 ;  /* 0x00013c1601007387 */ /* 0x0001e80000100800 */
[----:B------:R4:W3:Y:S04]  /*103c0*/  @P3 LDG.E.U8 R20, desc[UR22][R4.64] ;  /* 0x0000001604143981 */ /* 0x0008e8000c1e1100 */
[----:B------:R-:W-:Y:S01]  /*103d0*/  STL [R1+0x138], R23 ;  /* 0x0001381701007387 */ /* 0x000fe20000100800 */
[----:B----4-:R-:W-:-:S03]  /*103e0*/  IMAD R4, R68, UR14, RZ ;  /* 0x0000000e44047c24 */ /* 0x010fc6000f8e02ff */
[----:B------:R-:W4:Y:S02]  /*103f0*/  LDL.LU R68, [R1+0x300] ;  /* 0x0003000001447983 */ /* 0x000f240000300800 */
[----:B------:R-:W-:-:S04]  /*10400*/  IADD3 R5, P0, PT, R4, R3, RZ ;  /* 0x0000000304057210 */ /* 0x000fc80007f1e0ff */
[----:B0-----:R-:W-:Y:S01]  /*10410*/  LEA.HI.X.SX32 R22, R4, R2, 0x1, P0 ;  /* 0x0000000204167211 */ /* 0x001fe200000f0eff */
[----:B------:R0:W-:Y:S01]  /*10420*/  STL [R1+0x184], R5 ;  /* 0x0001840501007387 */ /* 0x0001e20000100800 */
[----:B------:R-:W-:Y:S01]  /*10430*/  PRMT R7, RZ, 0x7610, R7 ;  /* 0x00007610ff077816 */ /* 0x000fe20000000007 */
[----:B------:R-:W-:Y:S02]  /*10440*/  @P3 IMAD.MOV.U32 R4, RZ, RZ, R5 ;  /* 0x000000ffff043224 */ /* 0x000fe400078e0005 */
[----:B0-----:R-:W-:-:S05]  /*10450*/  @P3 IMAD.MOV.U32 R5, RZ, RZ, R22 ;  /* 0x000000ffff053224 */ /* 0x001fca00078e0016 */
[----:B------:R0:W4:Y:S02]  /*10460*/  @P3 LDG.E.U8 R7, desc[UR22][R4.64] ;  /* 0x0000001604073981 */ /* 0x000124000c1e1100 */
[----:B0-----:R-:W-:Y:S02]  /*10470*/  IMAD R4, R66, UR14, RZ ;  /* 0x0000000e42047c24 */ /* 0x001fe4000f8e02ff */
[----:B------:R-:W-:Y:S03]  /*10480*/  STS.U8 [R24+UR10+0x1700], R10 ;  /* 0x0017000a18007988 */ /* 0x000fe6000800000a */
[----:B------:R-:W-:Y:S01]  /*10490*/  IADD3 R5, P0, PT, R4, R3, RZ ;  /* 0x0000000304057210 */ /* 0x000fe20007f1e0ff */
[----:B------:R0:W-:Y:S01]  /*104a0*/  STS.U8 [R24+UR10+0x1b00], R9 ;  /* 0x001b000918007988 */ /* 0x0001e2000800000a */
[----:B------:R-:W-:-:S03]  /*104b0*/  PRMT R8, RZ, 0x7610, R8 ;  /* 0x00007610ff087816 */ /* 0x000fc60000000008 */
[----:B------:R-:W-:Y:S01]  /*104c0*/  STL [R1+0x178], R22 ;  /* 0x0001781601007387 */ /* 0x000fe20000100800 */
[----:B0-----:R-:W-:-:S03]  /*104d0*/  LEA.HI.X.SX32 R9, R4, R2, 0x1, P0 ;  /* 0x0000000204097211 */ /* 0x001fc600000f0eff */
[----:B------:R0:W-:Y:S01]  /*104e0*/  STL [R1+0x1c4], R5 ;  /* 0x0001c40501007387 */ /* 0x0001e20000100800 */
[----:B------:R-:W-:-:S03]  /*104f0*/  @P3 IMAD.MOV.U32 R4, RZ, RZ, R5 ;  /* 0x000000ffff043224 */ /* 0x000fc600078e0005 */
[----:B------:R1:W-:Y:S04]  /*10500*/  STL [R1+0x1c0], R9 ;  /* 0x0001c00901007387 */ /* 0x0003e80000100800 */
[----:B------:R-:W4:Y:S01]  /*10510*/  LDL.LU R89, [R1+0x714] ;  /* 0x0007140001597983 */ /* 0x000f220000300800 */
[----:B0-----:R-:W-:-:S03]  /*10520*/  @P3 IMAD.MOV.U32 R5, RZ, RZ, R9 ;  /* 0x000000ffff053224 */ /* 0x001fc600078e0009 */
[----:B------:R-:W4:Y:S04]  /*10530*/  LDL.LU R66, [R1+0x2c0] ;  /* 0x0002c00001427983 */ /* 0x000f280000300800 */
[----:B------:R2:W4:Y:S04]  /*10540*/  @P3 LDG.E.U8 R8, desc[UR22][R4.64] ;  /* 0x0000001604083981 */ /* 0x000528000c1e1100 */
[----:B------:R-:W-:Y:S04]  /*10550*/  STS.U8 [R24+UR10+0x1f00], R13 ;  /* 0x001f000d18007988 */ /* 0x000fe8000800000a */
[----:B------:R0:W-:Y:S01]  /*10560*/  STS.U8 [R24+UR10+0x2300], R12 ;  /* 0x0023000c18007988 */ /* 0x0001e2000800000a */
[----:B--2---:R-:W-:-:S05]  /*10570*/  IMAD R4, R76, UR14, RZ ;  /* 0x0000000e4c047c24 */ /* 0x004fca000f8e02ff */
[----:B------:R-:W-:-:S04]  /*10580*/  IADD3 R5, P0, PT, R4, R3, RZ ;  /* 0x0000000304057210 */ /* 0x000fc80007f1e0ff */
[----:B-1----:R-:W-:Y:S01]  /*10590*/  LEA.HI.X.SX32 R9, R4, R2, 0x1, P0 ;  /* 0x0000000204097211 */ /* 0x002fe200000f0eff */
[----:B------:R3:W-:Y:S04]  /*105a0*/  STL [R1+0x204], R5 ;  /* 0x0002040501007387 */ /* 0x0007e80000100800 */
[----:B------:R1:W-:Y:S04]  /*105b0*/  STL [R1+0x200], R9 ;  /* 0x0002000901007387 */ /* 0x0003e80000100800 */
[----:B------:R-:W2:Y:S01]  /*105c0*/  LDL.LU R76, [R1+0x710] ;  /* 0x00071000014c7983 */ /* 0x000ea20000300800 */
[----:B0-----:R-:W-:-:S02]  /*105d0*/  @P3 IMAD.MOV.U32 R12, RZ, RZ, R5 ;  /* 0x000000ffff0c3224 */ /* 0x001fc400078e0005 */
[----:B------:R-:W-:Y:S01]  /*105e0*/  @P3 IMAD.MOV.U32 R13, RZ, RZ, R9 ;  /* 0x000000ffff0d3224 */ /* 0x000fe200078e0009 */
[----:B------:R-:W-:-:S06]  /*105f0*/  PRMT R4, RZ, 0x7610, R4 ;  /* 0x00007610ff047816 */ /* 0x000fcc0000000004 */
[----:B------:R0:W2:Y:S01]  /*10600*/  @P3 LDG.E.U8 R4, desc[UR22][R12.64] ;  /* 0x000000160c043981 */ /* 0x0000a2000c1e1100 */
[----:B---3--:R-:W-:-:S05]  /*10610*/  IMAD R5, R83, UR14, RZ ;  /* 0x0000000e53057c24 */ /* 0x008fca000f8e02ff */
[----:B-1----:R-:W-:-:S04]  /*10620*/  IADD3 R9, P0, PT, R5, R3, RZ ;  /* 0x0000000305097210 */ /* 0x002fc80007f1e0ff */
[----:B------:R-:W-:Y:S01]  /*10630*/  LEA.HI.X.SX32 R10, R5, R2, 0x1, P0 ;  /* 0x00000002050a7211 */ /* 0x000fe200000f0eff */
[----:B------:R1:W-:Y:S04]  /*10640*/  STL [R1+0x244], R9 ;  /* 0x0002440901007387 */ /* 0x0003e80000100800 */
[----:B------:R3:W-:Y:S04]  /*10650*/  STL [R1+0x240], R10 ;  /* 0x0002400a01007387 */ /* 0x0007e80000100800 */
[----:B------:R-:W2:Y:S01]  /*10660*/  LDL.LU R83, [R1+0x3f0] ;  /* 0x0003f00001537983 */ /* 0x000ea20000300800 */
[----:B0-----:R-:W-:-:S02]  /*10670*/  @P3 IMAD.MOV.U32 R12, RZ, RZ, R9 ;  /* 0x000000ffff0c3224 */ /* 0x001fc400078e0009 */
[----:B------:R-:W-:Y:S02]  /*10680*/  @P3 IMAD.MOV.U32 R13, RZ, RZ, R10 ;  /* 0x000000ffff0d3224 */ /* 0x000fe400078e000a */
[----:B----4-:R-:W-:-:S05]  /*10690*/  IMAD R5, R68, UR14, RZ ;  /* 0x0000000e44057c24 */ /* 0x010fca000f8e02ff */
[----:B-1----:R-:W-:-:S04]  /*106a0*/  IADD3 R9, P0, PT, R5, R3, RZ ;  /* 0x0000000305097210 */ /* 0x002fc80007f1e0ff */
[----:B---3--:R-:W-:Y:S01]  /*106b0*/  LEA.HI.X.SX32 R10, R5, R2, 0x1, P0 ;  /* 0x00000002050a7211 */ /* 0x008fe200000f0eff */
[----:B------:R0:W-:Y:S04]  /*106c0*/  STL [R1+0x284], R9 ;  /* 0x0002840901007387 */ /* 0x0001e80000100800 */
[----:B------:R1:W-:Y:S04]  /*106d0*/  STL [R1+0x280], R10 ;  /* 0x0002800a01007387 */ /* 0x0003e80000100800 */
[----:B------:R-:W3:Y:S01]  /*106e0*/  LDL.LU R68, [R1+0x3c0] ;  /* 0x0003c00001447983 */ /* 0x000ee20000300800 */
[----:B------:R-:W-:-:S02]  /*106f0*/  PRMT R6, RZ, 0x7610, R6 ;  /* 0x00007610ff067816 */ /* 0x000fc40000000006 */
[----:B------:R-:W-:-:S04]  /*10700*/  PRMT R5, RZ, 0x7610, R5 ;  /* 0x00007610ff057816 */ /* 0x000fc80000000005 */
[----:B------:R4:W3:Y:S04]  /*10710*/  @P3 LDG.E.U8 R6, desc[UR22][R12.64] ;  /* 0x000000160c063981 */ /* 0x0008e8000c1e1100 */
[----:B------:R-:W-:Y:S01]  /*10720*/  STS.U8 [R24+UR10+0x2700], R15 ;  /* 0x0027000f18007988 */ /* 0x000fe2000800000a */
[----:B----4-:R-:W-:Y:S02]  /*10730*/  @P3 IMAD.MOV.U32 R12, RZ, RZ, R9 ;  /* 0x000000ffff0c3224 */ /* 0x010fe400078e0009 */
[----:B------:R-:W-:Y:S01]  /*10740*/  @P3 IMAD.MOV.U32 R13, RZ, RZ, R10 ;  /* 0x000000ffff0d3224 */ /* 0x000fe200078e000a */
[----:B------:R-:W-:Y:S04]  /*10750*/  STS.U8 [R24+UR10+0x2b00], R14 ;  /* 0x002b000e18007988 */ /* 0x000fe8000800000a */
[----:B------:R4:W3:Y:S04]  /*10760*/  @P3 LDG.E.U8 R5, desc[UR22][R12.64] ;  /* 0x000000160c053981 */ /* 0x0008e8000c1e1100 */
[----:B------:R-:W-:Y:S04]  /*10770*/  STS.U8 [R24+UR10+0x2f00], R19 ;  /* 0x002f001318007988 */ /* 0x000fe8000800000a */
[----:B------:R-:W-:Y:S01]  /*10780*/  STS.U8 [R24+UR10+0x3300], R18 ;  /* 0x0033001218007988 */ /* 0x000fe2000800000a */
[----:B0-----:R-:W-:Y:S01]  /*10790*/  IMAD R9, R89, UR14, RZ ;  /* 0x0000000e59097c24 */ /* 0x001fe2000f8e02ff */
[----:B----4-:R-:W-:-:S04]  /*107a0*/  LOP3.LUT R12, R82, 0x70, RZ, 0x3c, !PT ;  /* 0x00000070520c7812 */ /* 0x010fc800078e3cff */
[C---:B-1----:R-:W-:Y:S01]  /*107b0*/  IADD3 R10, P0, PT, R9.reuse, R3, RZ ;  /* 0x00000003090a7210 */ /* 0x042fe20007f1e0ff */
[----:B------:R-:W-:Y:S03]  /*107c0*/  STS.U8 [R24+UR10+0x3700], R21 ;  /* 0x0037001518007988 */ /* 0x000fe6000800000a */
[----:B------:R-:W-:Y:S01]  /*107d0*/  LEA.HI.X.SX32 R13, R9, R2, 0x1, P0 ;  /* 0x00000002090d7211 */ /* 0x000fe200000f0eff */
[----:B------:R-:W-:Y:S01]  /*107e0*/  STS.U8 [R24+UR10+0x3b00], R17 ;  /* 0x003b001118007988 */ /* 0x000fe2000800000a */
[----:B------:R-:W-:-:S03]  /*107f0*/  PRMT R9, RZ, 0x7610, R9 ;  /* 0x00007610ff097816 */ /* 0x000fc60000000009 */
[----:B------:R-:W-:Y:S04]  /*10800*/  STS.U8 [R24+UR10+0x3f00], R16 ;  /* 0x003f001018007988 */ /* 0x000fe8000800000a */
[----:B------:R0:W-:Y:S04]  /*10810*/  STS.U8 [R12+UR10+0x3f80], R66 ;  /* 0x003f80420c007988 */ /* 0x0001e8000800000a */
[----:B------:R1:W-:Y:S04]  /*10820*/  STS.U8 [R12+UR10+0x380], R11 ;  /* 0x0003800b0c007988 */ /* 0x0003e8000800000a */
[----:B0-----:R-:W4:Y:S01]  /*10830*/  LDL.LU R66, [R1+0x3bc] ;  /* 0x0003bc0001427983 */ /* 0x001f220000300800 */
[----:B-1----:R-:W-:-:S03]  /*10840*/  @P3 IMAD.MOV.U32 R11, RZ, RZ, R13 ;  /* 0x000000ffff0b3224 */ /* 0x002fc600078e000d */
[----:B------:R-:W-:Y:S04]  /*10850*/  STL [R1+0x2c4], R10 ;  /* 0x0002c40a01007387 */ /* 0x000fe80000100800 */
[----:B------:R2:W4:Y:S04]  /*10860*/  @P3 LDG.E.U8 R9, desc[UR22][R10.64] ;  /* 0x000000160a093981 */ /* 0x000528000c1e1100 */
[----:B------:R-:W-:Y:S04]  /*10870*/  STL [R1+0x2c0], R13 ;  /* 0x0002c00d01007387 */ /* 0x000fe80000100800 */
[----:B------:R-:W-:Y:S04]  /*10880*/  STS.U8 [R12+UR10+0x780], R20 ;  /* 0x000780140c007988 */ /* 0x000fe8000800000a */
[----:B------:R0:W-:Y:S02]  /*10890*/  STS.U8 [R12+UR10+0xb80], R7 ;  /* 0x000b80070c007988 */ /* 0x0001e4000800000a */
[----:B0-----:R-:W-:-:S02]  /*108a0*/  PRMT R7, RZ, 0x7610, R7 ;  /* 0x00007610ff077816 */ /* 0x001fc40000000007 */
[----:B------:R0:W-:Y:S02]  /*108b0*/  STS.U8 [R12+UR10+0xf80], R8 ;  /* 0x000f80080c007988 */ /* 0x0001e4000800000a */
[----:B0-----:R-:W-:Y:S01]  /*108c0*/  PRMT R8, RZ, 0x7610, R8 ;  /* 0x00007610ff087816 */ /* 0x001fe20000000008 */
[----:B--2---:R-:W-:Y:S02]  /*108d0*/  IMAD R10, R76, UR14, RZ ;  /* 0x0000000e4c0a7c24 */ /* 0x004fe4000f8e02ff */
[----:B------:R-:W2:Y:S03]  /*108e0*/  LDL.LU R76, [R1+0x3ec] ;  /* 0x0003ec00014c7983 */ /* 0x000ea60000300800 */
[----:B------:R-:W-:-:S04]  /*108f0*/  IADD3 R11, P0, PT, R10, R3, RZ ;  /* 0x000000030a0b7210 */ /* 0x000fc80007f1e0ff */
[----:B------:R-:W-:Y:S01]  /*10900*/  LEA.HI.X.SX32 R13, R10, R2, 0x1, P0 ;  /* 0x000000020a0d7211 */ /* 0x000fe200000f0eff */
[----:B------:R0:W-:Y:S01]  /*10910*/  STL [R1+0x304], R11 ;  /* 0x0003040b01007387 */ /* 0x0001e20000100800 */
[----:B------:R-:W-:-:S03]  /*10920*/  @P3 IMAD.MOV.U32 R10, RZ, RZ, R11 ;  /* 0x000000ffff0a3224 */ /* 0x000fc600078e000b */
[----:B0-----:R-:W-:-:S05]  /*10930*/  @P3 IMAD.MOV.U32 R11, RZ, RZ, R13 ;  /* 0x000000ffff0b3224 */ /* 0x001fca00078e000d */
[----:B------:R0:W2:Y:S02]  /*10940*/  @P3 LDG.E.U8 R7, desc[UR22][R10.64] ;  /* 0x000000160a073981 */ /* 0x0000a4000c1e1100 */
[----:B0-----:R-:W-:Y:S02]  /*10950*/  IMAD R10, R83, UR14, RZ ;  /* 0x0000000e530a7c24 */ /* 0x001fe4000f8e02ff */
[----:B------:R0:W-:Y:S03]  /*10960*/  STL [R1+0x300], R13 ;  /* 0x0003000d01007387 */ /* 0x0001e60000100800 */
[C---:B------:R-:W-:Y:S01]  /*10970*/  IADD3 R11, P0, PT, R10.reuse, R3, RZ ;  /* 0x000000030a0b7210 */ /* 0x040fe20007f1e0ff */
[----:B------:R-:W2:Y:S03]  /*10980*/  LDL.LU R83, [R1+0x420] ;  /* 0x0004200001537983 */ /* 0x000ea60000300800 */
[----:B0-----:R-:W-:Y:S01]  /*10990*/  LEA.HI.X.SX32 R13, R10, R2, 0x1, P0 ;  /* 0x000000020a0d7211 */ /* 0x001fe200000f0eff */
[----:B------:R0:W-:Y:S01]  /*109a0*/  STL [R1+0x344], R11 ;  /* 0x0003440b01007387 */ /* 0x0001e20000100800 */
[----:B------:R-:W-:-:S03]  /*109b0*/  @P3 IMAD.MOV.U32 R10, RZ, RZ, R11 ;  /* 0x000000ffff0a3224 */ /* 0x000fc600078e000b */
[----:B------:R3:W-:Y:S01]  /*109c0*/  STS.U8 [R12+UR10+0x1380], R4 ;  /* 0x001380040c007988 */ /* 0x0007e2000800000a */
[----:B0-----:R-:W-:-:S05]  /*109d0*/  @P3 IMAD.MOV.U32 R11, RZ, RZ, R13 ;  /* 0x000000ffff0b3224 */ /* 0x001fca00078e000d */
[----:B------:R0:W2:Y:S01]  /*109e0*/  @P3 LDG.E.U8 R8, desc[UR22][R10.64] ;  /* 0x000000160a083981 */ /* 0x0000a2000c1e1100 */
[----:B---3--:R-:W-:-:S05]  /*109f0*/  IMAD R4, R68, UR14, RZ ;  /* 0x0000000e44047c24 */ /* 0x008fca000f8e02ff */
[----:B0-----:R-:W-:-:S04]  /*10a00*/  IADD3 R10, P0, PT, R4, R3, RZ ;  /* 0x00000003040a7210 */ /* 0x001fc80007f1e0ff */
[----:B------:R-:W-:Y:S02]  /*10a10*/  LEA.HI.X.SX32 R11, R4, R2, 0x1, P0 ;  /* 0x00000002040b7211 */ /* 0x000fe400000f0eff */
[----:B------:R-:W-:-:S06]  /*10a20*/  PRMT R4, RZ, 0x7610, R4 ;  /* 0x00007610ff047816 */ /* 0x000fcc0000000004 */
[----:B------:R0:W3:Y:S04]  /*10a30*/  @P3 LDG.E.U8 R4, desc[UR22][R10.64] ;  /* 0x000000160a043981 */ /* 0x0000e8000c1e1100 */
[----:B------:R-:W-:Y:S04]  /*10a40*/  STS.U8 [R12+UR10+0x1780], R6 ;  /* 0x001780060c007988 */ /* 0x000fe8000800000a */
[----:B------:R4:W-:Y:S04]  /*10a50*/  STS.U8 [R12+UR10+0x1b80], R5 ;  /* 0x001b80050c007988 */ /* 0x0009e8000800000a */
[----:B------:R-:W-:Y:S04]  /*10a60*/  STL [R1+0x340], R13 ;  /* 0x0003400d01007387 */ /* 0x000fe80000100800 */
[----:B------:R0:W-:Y:S04]  /*10a70*/  STL [R1+0x384], R10 ;  /* 0x0003840a01007387 */ /* 0x0001e80000100800 */
[----:B------:R-:W-:Y:S01]  /*10a80*/  STL [R1+0x380], R11 ;  /* 0x0003800b01007387 */ /* 0x000fe20000100800 */
[----:B----4-:R-:W-:-:S05]  /*10a90*/  IMAD R5, R66, UR14, RZ ;  /* 0x0000000e42057c24 */ /* 0x010fca000f8e02ff */
[----:B------:R-:W-:-:S04]  /*10aa0*/  IADD3 R6, P0, PT, R5, R3, RZ ;  /* 0x0000000305067210 */ /* 0x000fc80007f1e0ff */
[----:B0-----:R-:W-:Y:S01]  /*10ab0*/  LEA.HI.X.SX32 R10, R5, R2, 0x1, P0 ;  /* 0x00000002050a7211 */ /* 0x001fe200000f0eff */
[----:B------:R-:W-:Y:S01]  /*10ac0*/  STS.U8 [R12+UR10+0x1f80], R9 ;  /* 0x001f80090c007988 */ /* 0x000fe2000800000a */
[----:B------:R-:W-:-:S03]  /*10ad0*/  PRMT R5, RZ, 0x7610, R5 ;  /* 0x00007610ff057816 */ /* 0x000fc60000000005 */
[----:B------:R-:W-:Y:S04]  /*10ae0*/  STL [R1+0x3c0], R6 ;  /* 0x0003c00601007387 */ /* 0x000fe80000100800 */
[----:B------:R-:W-:Y:S04]  /*10af0*/  STL [R1+0x3bc], R10 ;  /* 0x0003bc0a01007387 */ /* 0x000fe80000100800 */
[----:B--2---:R0:W-:Y:S02]  /*10b00*/  STS.U8 [R12+UR10+0x2380], R7 ;  /* 0x002380070c007988 */ /* 0x0041e4000800000a */
[----:B0-----:R-:W-:-:S05]  /*10b10*/  @P3 IMAD.MOV.U32 R7, RZ, RZ, R10 ;  /* 0x000000ffff073224 */ /* 0x001fca00078e000a */
[----:B------:R0:W2:Y:S02]  /*10b20*/  @P3 LDG.E.U8 R5, desc[UR22][R6.64] ;  /* 0x0000001606053981 */ /* 0x0000a4000c1e1100 */
[----:B0-----:R-:W-:-:S05]  /*10b30*/  IMAD R6, R76, UR14, RZ ;  /* 0x0000000e4c067c24 */ /* 0x001fca000f8e02ff */
[----:B------:R-:W-:-:S04]  /*10b40*/  IADD3 R7, P0, PT, R6, R3, RZ ;  /* 0x0000000306077210 */ /* 0x000fc80007f1e0ff */
[----:B------:R-:W-:Y:S01]  /*10b50*/  LEA.HI.X.SX32 R9, R6, R2, 0x1, P0 ;  /* 0x0000000206097211 */ /* 0x000fe200000f0eff */
[----:B------:R0:W-:Y:S01]  /*10b60*/  STL [R1+0x3f0], R7 ;  /* 0x0003f00701007387 */ /* 0x0001e20000100800 */
[----:B------:R-:W-:-:S03]  /*10b70*/  @P3 IMAD.MOV.U32 R6, RZ, RZ, R7 ;  /* 0x000000ffff063224 */ /* 0x000fc600078e0007 */
[----:B------:R-:W-:Y:S01]  /*10b80*/  STS.U8 [R12+UR10+0x2780], R8 ;  /* 0x002780080c007988 */ /* 0x000fe2000800000a */
[----:B0-----:R-:W-:-:S03]  /*10b90*/  @P3 IMAD.MOV.U32 R7, RZ, RZ, R9 ;  /* 0x000000ffff073224 */ /* 0x001fc600078e0009 */
[----:B---3--:R0:W-:Y:S02]  /*10ba0*/  STS.U8 [R12+UR10+0x2b80], R4 ;  /* 0x002b80040c007988 */ /* 0x0081e4000800000a */
[----:B0-----:R-:W-:-:S06]  /*10bb0*/  PRMT R4, RZ, 0x7610, R4 ;  /* 0x00007610ff047816 */ /* 0x001fcc0000000004 */
[----:B------:R0:W3:Y:S02]  /*10bc0*/  @P3 LDG.E.U8 R4, desc[UR22][R6.64] ;  /* 0x0000001606043981 */ /* 0x0000e4000c1e1100 */
[----:B0-----:R-:W-:-:S05]  /*10bd0*/  IMAD R6, R83, UR14, RZ ;  /* 0x0000000e53067c24 */ /* 0x001fca000f8e02ff */
[CC--:B------:R-:W-:Y:S01]  /*10be0*/  IADD3 R7, P0, PT, R6.reuse, R3.reuse, RZ ;  /* 0x0000000306077210 */ /* 0x0c0fe20007f1e0ff */
[----:B------:R-:W-:Y:S03]  /*10bf0*/  STL [R1+0x3ec], R9 ;  /* 0x0003ec0901007387 */ /* 0x000fe60000100800 */
[----:B------:R-:W-:Y:S01]  /*10c00*/  LEA.HI.X.SX32 R6, R6, R2, 0x1, P0 ;  /* 0x0000000206067211 */ /* 0x000fe200000f0eff */
[----:B--2---:R0:W-:Y:S02]  /*10c10*/  STS.U8 [R12+UR10+0x2f80], R5 ;  /* 0x002f80050c007988 */ /* 0x0041e4000800000a */
[----:B0-----:R-:W-:Y:S02]  /*10c20*/  IMAD R5, R0, UR14, RZ ;  /* 0x0000000e00057c24 */ /* 0x001fe4000f8e02ff */
[----:B------:R-:W5:Y:S04]  /*10c30*/  LDL.LU R0, [R1+0x71c] ;  /* 0x00071c0001007983 */ /* 0x000f680000300800 */
[----:B------:R0:W-:Y:S01]  /*10c40*/  STL [R1+0x420], R7 ;  /* 0x0004200701007387 */ /* 0x0001e20000100800 */
[----:B------:R-:W-:-:S03]  /*10c50*/  IADD3 R3, P0, PT, R5, R3, RZ ;  /* 0x0000000305037210 */ /* 0x000fc60007f1e0ff */
[----:B------:R1:W-:Y:S01]  /*10c60*/  STL [R1+0x41c], R6 ;  /* 0x00041c0601007387 */ /* 0x0003e20000100800 */
[----:B0-----:R-:W-:-:S04]  /*10c70*/  @P3 LOP3.LUT R7, R7, R6, RZ, 0x3c, !PT ;  /* 0x0000000607073212 */ /* 0x001fc800078e3cff */
[----:B-1----:R-:W-:Y:S02]  /*10c80*/  @P3 LOP3.LUT R6, R7, R6, RZ, 0x3c, !PT ;  /* 0x0000000607063212 */ /* 0x002fe400078e3cff */
[----:B------:R-:W-:Y:S02]  /*10c90*/  LEA.HI.X.SX32 R8, R5, R2, 0x1, P0 ;  /* 0x0000000205087211 */ /* 0x000fe400000f0eff */
[----:B------:R-:W-:Y:S02]  /*10ca0*/  @P3 LOP3.LUT R7, R7, R6, RZ, 0x3c, !PT ;  /* 0x0000000607073212 */ /* 0x000fe400078e3cff */
[----:B------:R-:W-:Y:S01]  /*10cb0*/  PRMT R2, RZ, 0x7610, R2 ;  /* 0x00007610ff027816 */ /* 0x000fe20000000002 */
[----:B---3--:R0:W-:Y:S02]  /*10cc0*/  STS.U8 [R12+UR10+0x3380], R4 ;  /* 0x003380040c007988 */ /* 0x0081e4000800000a */
[----:B0-----:R-:W-:-:S06]  /*10cd0*/  PRMT R4, RZ, 0x7610, R4 ;  /* 0x00007610ff047816 */ /* 0x001fcc0000000004 */
[----:B------:R0:W2:Y:S02]  /*10ce0*/  @P3 LDG.E.U8 R4, desc[UR22][R6.64] ;  /* 0x0000001606043981 */ /* 0x0000a4000c1e1100 */
[----:B0-----:R-:W-:Y:S02]  /*10cf0*/  @P3 IMAD.MOV.U32 R6, RZ, RZ, R3 ;  /* 0x000000ffff063224 */ /* 0x001fe400078e0003 */
[----:B------:R-:W-:-:S05]  /*10d00*/  @P3 IMAD.MOV.U32 R7, RZ, RZ, R8 ;  /* 0x000000ffff073224 */ /* 0x000fca00078e0008 */
[----:B------:R-:W3:Y:S04]  /*10d10*/  @P3 LDG.E.U8 R2, desc[UR22][R6.64] ;  /* 0x0000001606023981 */ /* 0x000ee8000c1e1100 */
[----:B------:R0:W-:Y:S04]  /*10d20*/  STL [R1+0x180], R3 ;  /* 0x0001800301007387 */ /* 0x0001e80000100800 */
[----:B------:R0:W-:Y:S01]  /*10d30*/  STL [R1+0x17c], R8 ;  /* 0x00017c0801007387 */ /* 0x0001e20000100800 */
[----:B------:R-:W-:-:S04]  /*10d40*/  UISETP.NE.U32.AND UP1, UPT, UR9, URZ, UPT ;  /* 0x000000ff0900728c */ /* 0x000fc8000bf25070 */
[----:B------:R-:W-:Y:S02]  /*10d50*/  UISETP.LT.OR UP3, UPT, UR25, 0x80, UP1 ;  /* 0x000000801900788c */ /* 0x000fe40008f61670 */
[----:B------:R-:W-:Y:S01]  /*10d60*/  UISETP.GE.AND UP2, UPT, UR25, 0x100, UPT ;  /* 0x000001001900788c */ /* 0x000fe2000bf46270 */
[----:B--2---:R0:W-:Y:S04]  /*10d70*/  STS.U8 [R12+UR10+0x3780], R4 ;  /* 0x003780040c007988 */ /* 0x0041e8000800000a */
[----:B---3--:R0:W-:Y:S01]  /*10d80*/  STS.U8 [R12+UR10+0x3b80], R2 ;  /* 0x003b80020c007988 */ /* 0x0081e2000800000a */
[----:B------:R1:W-:Y:S06]  /*10d90*/  MEMBAR.ALL.CTA ;  /* 0x0000000000007992 */ /* 0x0003ec0000008000 */
[----:B-1----:R-:W1:Y:S02]  /*10da0*/  FENCE.VIEW.ASYNC.S ;  /* 0x00000000000073c6 */ /* 0x002e640000000000 */
[----:B-1----:R-:W-:Y:S06]  /*10db0*/  BAR.SYNC.DEFER_BLOCKING 0x0 ;  /* 0x0000000000007b1d */ /* 0x002fec0000010000 */
[----:B------:R-:W-:Y:S05]  /*10dc0*/  BRA.U UP3, `(.L_x_6) ;  /* 0x0000000103847547 */ /* 0x000fea000b800000 */
[----:B------:R-:W-:Y:S02]  /*10dd0*/  UIADD3 UR4, UPT, UPT, UR10, 0x8000, URZ ;  /* 0x000080000a047890 */ /* 0x000fe4000fffe0ff */
[----:B------:R-:W-:Y:S02]  /*10de0*/  USHF.R.U32.HI UR16, URZ, 0x4, UR10 ;  /* 0x00000004ff107899 */ /* 0x000fe4000801160a */
[----:B------:R-:W-:Y:S02]  /*10df0*/  USHF.R.U32.HI UR4, URZ, 0x4, UR4 ;  /* 0x00000004ff047899 */ /* 0x000fe40008011604 */
[----:B------:R-:W-:Y:S02]  /*10e00*/  USGXT.U32 UR16, UR16, 0xe ;  /* 0x0000000e1010789a */ /* 0x000fe40008000000 */
[----:B------:R-:W-:Y:S02]  /*10e10*/  USGXT.U32 UR14, UR4, 0xe ;  /* 0x0000000e040e789a */ /* 0x000fe40008000000 */
[----:B------:R-:W-:-:S02]  /*10e20*/  UIADD3 UR30, UP4, UPT, UR16, 0x2, URZ ;  /* 0x00000002101e7890 */ /* 0x000fc4000ff9e0ff */
[----:B------:R-:W-:Y:S01]  /*10e30*/  UIADD3 UR32, UP3, UPT, UR14, 0x80, URZ ;  /* 0x000000800e207890 */ /* 0x000fe2000ff7e0ff */
[----:B------:R-:W-:Y:S01]  /*10e40*/  UMOV UR4, URZ ;  /* 0x000000ff00047c82 */ /* 0x000fe20008000000 */
[----:B------:R-:W-:Y:S01]  /*10e50*/  UMOV UR34, 0x0 ;  /* 0x0000000000227882 */ /* 0x000fe20000000000 */
[----:B------:R-:W-:Y:S02]  /*10e60*/  UIADD3.X UR31, UPT, UPT, UR4, 0x40004040, URZ, UP4, !UPT ;  /* 0x40004040041f7890 */ /* 0x000fe4000a7fe4ff */
[----:B------:R-:W-:Y:S02]  /*10e70*/  UIADD3.X UR33, UPT, UPT, UR4, -0x7fffbfe0, URZ, UP3, !UPT ;  /* 0x8000402004217890 */ /* 0x000fe40009ffe4ff */
[----:B------:R-:W-:Y:S02]  /*10e80*/  UIADD3.64 UR20, UPT, UPT, UR30, 0x2, URZ ;  /* 0x000000021e147897 */ /* 0x000fe4000fffe0ff */
[----:B------:R-:W-:Y:S02]  /*10e90*/  UIADD3.64 UR18, UPT, UPT, UR32, 0x80, URZ ;  /* 0x0000008020127897 */ /* 0x000fe4000fffe0ff */
[----:B------:R-:W-:-:S02]  /*10ea0*/  UIADD3.64 UR28, UPT, UPT, UR30, 0x4, URZ ;  /* 0x000000041e1c7897 */ /* 0x000fc4000fffe0ff */
[----:B------:R-:W-:Y:S01]  /*10eb0*/  UIADD3.64 UR26, UPT, UPT, UR32, 0x100, URZ ;  /* 0x00000100201a7897 */ /* 0x000fe2000fffe0ff */
[----:B------:R-:W-:Y:S01]  /*10ec0*/  UMOV UR35, 0x4208010 ;  /* 0x0420801000237882 */ /* 0x000fe20000000000 */
[----:B------:R-:W-:Y:S01]  /*10ed0*/  UMOV UR17, 0x40004040 ;  /* 0x4000404000117882 */ /* 0x000fe20000000000 */
[----:B------:R-:W-:Y:S01]  /*10ee0*/  UMOV UR15, 0x80004020 ;  /* 0x80004020000f7882 */ /* 0x000fe20000000000 */
[----:B------:R-:W-:Y:S01]  /*10ef0*/  UMOV UR36, 0x0 ;  /* 0x0000000000247882 */ /* 0x000fe20000000000 */
[----:B------:R-:W-:Y:S01]  /*10f00*/  UMOV UR37, 0x4208010 ;  /* 0x0420801000257882 */ /* 0x000fe20000000000 */
[----:B------:R-:W-:Y:S01]  /*10f10*/  UMOV UR38, 0x0 ;  /* 0x0000000000267882 */ /* 0x000fe20000000000 */
[----:B------:R-:W-:Y:S01]  /*10f20*/  UMOV UR39, 0x4208010 ;  /* 0x0420801000277882 */ /* 0x000fe20000000000 */
[----:B------:R-:W-:Y:S01]  /*10f30*/  UMOV UR4, UR8 ;  /* 0x0000000800047c82 */ /* 0x000fe20008000000 */
[----:B------:R-:W-:Y:S01]  /*10f40*/  UMOV UR5, URZ ;  /* 0x000000ff00057c82 */ /* 0x000fe20008000000 */
[----:B------:R1:W-:Y:S01]  /*10f50*/  UTCQMMA gdesc[UR14], gdesc[UR16], tmem[UR7], tmem[UR34], idesc[UR35], !UPT ;  /* 0x00ff22100e0075ea */ /* 0x0003e2000f800307 */
[----:B------:R-:W-:Y:S01]  /*10f60*/  UMOV UR40, 0x0 ;  /* 0x0000000000287882 */ /* 0x000fe20000000000 */
[----:B------:R-:W-:Y:S01]  /*10f70*/  UMOV UR41, 0x4208010 ;  /* 0x0420801000297882 */ /* 0x000fe20000000000 */
[----:B------:R1:W-:Y:S01]  /*10f80*/  UTCQMMA gdesc[UR32], gdesc[UR30], tmem[UR7], tmem[UR36], idesc[UR37], UPT ;  /* 0x00ff241e200075ea */ /* 0x0003e2000b800307 */
[----:B------:R-:W-:Y:S01]  /*10f90*/  UMOV UR4, UR4 ;  /* 0x0000000400047c82 */ /* 0x000fe20008000000 */
[----:B------:R1:W-:Y:S01]  /*10fa0*/  UTCQMMA gdesc[UR18], gdesc[UR20], tmem[UR7], tmem[UR38], idesc[UR39], UPT ;  /* 0x00ff2614120075ea */ /* 0x0003e2000b800307 */
[----:B------:R1:W-:Y:S01]  /*10fb0*/  UTCQMMA gdesc[UR26], gdesc[UR28], tmem[UR7], tmem[UR40], idesc[UR41], UPT ;  /* 0x00ff281c1a0075ea */ /* 0x0003e2000b800307 */
[----:B------:R1:W-:Y:S01]  /*10fc0*/  UTCBAR [UR4], URZ ;  /* 0x000000ff040073e9 */ /* 0x0003e200080000ff */
[----:B------:R-:W-:Y:S01]  /*10fd0*/  NOP ;  /* 0x0000000000007918 */ /* 0x000fe20000000000 */
.L_x_6:
[----:B-1----:R-:W-:Y:S01]  /*10fe0*/  UMOV UR4, URZ ;  /* 0x000000ff00047c82 */ /* 0x002fe20008000000 */
[----:B------:R-:W-:Y:S05]  /*10ff0*/  BRA.U !UP2, `(.L_x_7) ;  /* 0x000000b90a087547 */ /* 0x000fea000b800000 */
[----:B------:R-:W-:Y:S01]  /*11000*/  USHF.R.S32.HI UR6, URZ, 0x1f, UR25 ;  /* 0x0000001fff067899 */ /* 0x000fe20008011419 */
[----:B0-----:R-:W-:Y:S01]  /*11010*/  IMAD.MOV.U32 R2, RZ, RZ, RZ ;  /* 0x000000ffff027224 */ /* 0x001fe200078e00ff */
[----:B------:R-:W-:Y:S02]  /*11020*/  USHF.L.U32 UR18, UR12, 0x7, URZ ;  /* 0x000000070c127899 */ /* 0x000fe400080006ff */
[----:B------:R-:W-:Y:S02]  /*11030*/  UIADD3 UR9, UPT, UPT, UR10, 0xa000, URZ ;  /* 0x0000a0000a097890 */ /* 0x000fe4000fffe0ff */
[----:B------:R-:W-:Y:S02]  /*11040*/  UIADD3 UR12, UPT, UPT, UR10, 0x4000, URZ ;  /* 0x000040000a0c7890 */ /* 0x000fe4000fffe0ff */
[----:B------:R-:W-:Y:S02]  /*11050*/  ULEA.HI UR6, UR6, UR25, URZ, 0x7 ;  /* 0x0000001906067291 */ /* 0x000fe4000f8f38ff */
[----:B------:R-:W-:-:S02]  /*11060*/  USHF.R.U32.HI UR9, URZ, 0x4, UR9 ;  /* 0x00000004ff097899 */ /* 0x000fc40008011609 */
[----:B------:R-:W-:Y:S02]  /*11070*/  USHF.R.U32.HI UR14, URZ, 0x4, UR12 ;  /* 0x00000004ff0e7899 */ /* 0x000fe4000801160c */
[----:B------:R-:W-:Y:S02]  /*11080*/  USHF.R.S32.HI UR6, URZ, 0x7, UR6 ;  /* 0x00000007ff067899 */ /* 0x000fe40008011406 */
[----:B------:R-:W-:Y:S02]  /*11090*/  USGXT.U32 UR12, UR9, 0xe ;  /* 0x0000000e090c789a */ /* 0x000fe40008000000 */
[----:B------:R-:W-:Y:S02]  /*110a0*/  USGXT.U32 UR14, UR14, 0xe ;  /* 0x0000000e0e0e789a */ /* 0x000fe40008000000 */
[----:B------:R-:W-:Y:S02]  /*110b0*/  UISETP.LT.AND UP4, UPT, UR6, 0x2, UPT ;  /* 0x000000020600788c */ /* 0x000fe4000bf81270 */
[----:B------:R-:W-:-:S02]  /*110c0*/  UIADD3 UR28, UP2, UPT, UR12, 0x80, URZ ;  /* 0x000000800c1c7890 */ /* 0x000fc4000ff5e0ff */
[----:B------:R-:W-:Y:S02]  /*110d0*/  UIADD3 UR26, UP3, UPT, UR14, 0x2, URZ ;  /* 0x000000020e1a7890 */ /* 0x000fe4000ff7e0ff */
[----:B------:R-:W-:Y:S01]  /*110e0*/  USEL UR6, UR6, 0x2, !UP4 ;  /* 0x0000000206067887 */ /* 0x000fe2000e000000 */
[----:B------:R-:W-:Y:S01]  /*110f0*/  UMOV UR4, URZ ;  /* 0x000000ff00047c82 */ /* 0x000fe20008000000 */
[----:B------:R-:W-:Y:S01]  /*11100*/  UMOV UR5, URZ ;  /* 0x000000ff00057c82 */ /* 0x000fe20008000000 */
[----:B------:R-:W-:Y:S02]  /*11110*/  USHF.L.U32 UR19, UR13, 0x7, URZ ;  /* 0x000000070d137899 */ /* 0x000fe400080006ff */
[----:B------:R-:W-:Y:S02]  /*11120*/  UIADD3.X UR29, UPT, UPT, UR4, -0x7fffbfe0, URZ, UP2, !UPT ;  /* 0x80004020041d7890 */ /* 0x000fe400097fe4ff */
[----:B------:R-:W-:Y:S02]  /*11130*/  UIADD3.X UR27, UPT, UPT, UR5, 0x40004040, URZ, UP3, !UPT ;  /* 0x40004040051b7890 */ /* 0x000fe40009ffe4ff */
[----:B------:R-:W-:Y:S01]  /*11140*/  UIADD3 UR20, UPT, UPT, UR6, -0x2, URZ ;  /* 0xfffffffe06147890 */ /* 0x000fe2000fffe0ff */
[----:B------:R-:W0:Y:S01]  /*11150*/  LDCU UR40, c[0x0][0x3a0] ;  /* 0x00007400ff2877ac */ /* 0x000e220008000800 */
[----:B------:R-:W-:-:S02]  /*11160*/  USHF.R.S32.HI UR38, URZ, 0x1f, UR18 ;  /* 0x0000001fff267899 */ /* 0x000fc40008011412 */
[----:B------:R-:W-:Y:S02]  /*11170*/  USHF.R.S32.HI UR39, URZ, 0x1f, UR19 ;  /* 0x0000001fff277899 */ /* 0x000fe40008011413 */
[----:B------:R-:W-:Y:S02]  /*11180*/  UIADD3.64 UR30, UPT, UPT, UR28, 0x80, URZ ;  /* 0x000000801c1e7897 */ /* 0x000fe4000fffe0ff */
[----:B------:R-:W-:Y:S02]  /*11190*/  UIADD3.64 UR32, UPT, UPT, UR26, 0x2, URZ ;  /* 0x000000021a207897 */ /* 0x000fe4000fffe0ff */
[----:B------:R-:W-:Y:S02]  /*111a0*/  UIADD3.64 UR34, UPT, UPT, UR28, 0x100, URZ ;  /* 0x000001001c227897 */ /* 0x000fe4000fffe0ff */
[----:B------:R-:W-:Y:S01]  /*111b0*/  UIADD3.64 UR36, UPT, UPT, UR26, 0x4, URZ ;  /* 0x000000041a247897 */ /* 0x000fe2000fffe0ff */
[----:B------:R-:W-:Y:S01]  /*111c0*/  UMOV UR21, 0x1 ;  /* 0x0000000100157882 */ /* 0x000fe20000000000 */
[----:B------:R-:W-:-:S10]  /*111d0*/  UMOV UR6, URZ ;  /* 0x000000ff00067c82 */ /* 0x000fd40008000000 */
.L_x_10:
[----:B------:R-:W2:Y:S04]  /*111e0*/  LDL.LU R17, [R1+0x4bc] ;  /* 0x0004bc0001117983 */ /* 0x000ea80000300800 */
[----:B------:R-:W3:Y:S04]  /*111f0*/  LDL.LU R16, [R1+0x470] ;  /* 0x0004700001107983 */ /* 0x000ee80000300800 */
[----:B------:R-:W4:Y:S04]  /*11200*/  LDL.LU R15, [R1+0x468] ;  /* 0x00046800010f7983 */ /* 0x000f280000300800 */
[----:B------:R-:W4:Y:S04]  /*11210*/  LDL.LU R14, [R1+0x460] ;  /* 0x00046000010e7983 */ /* 0x000f280000300800 */
[----:B------:R-:W4:Y:S04]  /*11220*/  LDL.LU R13, [R1+0x458] ;  /* 0x00045800010d7983 */ /* 0x000f280000300800 */
[----:B------:R-:W4:Y:S04]  /*11230*/  LDL.LU R12, [R1+0x4b8] ;  /* 0x0004b800010c7983 */ /* 0x000f280000300800 */
[----:B------:R-:W4:Y:S04]  /*11240*/  LDL.LU R9, [R1+0x450] ;  /* 0x0004500001097983 */ /* 0x000f280000300800 */
[----:B------:R-:W4:Y:S04]  /*11250*/  LDL.LU R5, [R1+0x46c] ;  /* 0x00046c0001057983 */ /* 0x000f280000300800 */
[----:B------:R-:W4:Y:S04]  /*11260*/  LDL.LU R11, [R1+0x47c] ;  /* 0x00047c00010b7983 */ /* 0x000f280000300800 */
[----:B------:R-:W4:Y:S04]  /*11270*/  LDL.LU R10, [R1+0x464] ;  /* 0x00046400010a7983 */ /* 0x000f280000300800 */
[----:B------:R-:W4:Y:S01]  /*11280*/  LDL.LU R4, [R1+0x4b4] ;  /* 0x0004b40001047983 */ /* 0x000f220000300800 */
[----:B------:R-:W1:Y:S03]  /*11290*/  S2R R8, SR_TID.X ;  /* 0x0000000000087919 */ /* 0x000e660000002100 */
[----:B------:R-:W4:Y:S04]  /*112a0*/  LDL.LU R7, [R1+0x45c] ;  /* 0x00045c0001077983 */ /* 0x000f280000300800 */
[----:B------:R-:W4:Y:S01]  /*112b0*/  LDL.LU R6, [R1+0x180] ;  /* 0x0001800001067983 */ /* 0x000f220000300800 */
[----:B------:R-:W-:Y:S01]  /*112c0*/  UIADD3 UR24, UPT, UPT, UR6, 0x1, URZ ;  /* 0x0000000106187890 */ /* 0x000fe2000fffe0ff */
[----:B------:R-:W-:-:S03]  /*112d0*/  IMAD.U32 R2, R2, -0x80000000, RZ ;  /* 0x8000000002027824 */ /* 0x000fc600078e00ff */
[----:B0-----:R-:W-:Y:S01]  /*112e0*/  UIMAD UR4, UR24, -0x80, UR40 ;  /* 0xffffff80180478a4 */ /* 0x001fe2000f8e0228 */
[----:B-1----:R-:W-:-:S04]  /*112f0*/  SHF.R.U32.HI R3, RZ, 0x6, R8 ;  /* 0x00000006ff037819 */ /* 0x002fc80000011608 */
[----:B------:R-:W-:-:S04]  /*11300*/  SGXT.U32 R3, R3, 0x1 ;  /* 0x000000010303781a */ /* 0x000fc80000000000 */
[----:B------:R-:W-:Y:S02]  /*11310*/  ISETP.GE.AND P0, PT, R3, UR4, PT ;  /* 0x0000000403007c0c */ /* 0x000fe4000bf06270 */
[----:B--2---:R-:W-:Y:S02]  /*11320*/  IADD3 R17, P6, PT, R17, UR19, RZ ;  /* 0x0000001311117c10 */ /* 0x004fe4000ffde0ff */
[----:B---3--:R-:W-:-:S03]  /*11330*/  IADD3 R16, P1, PT, R16, UR19, RZ ;  /* 0x0000001310107c10 */ /* 0x008fc6000ff3e0ff */
[----:B------:R-:W-:Y:S01]  /*11340*/  STL [R1+0x4bc], R17 ;  /* 0x0004bc1101007387 */ /* 0x000fe20000100800 */
[----:B----4-:R-:W-:-:S03]  /*11350*/  IADD3 R15, P3, PT, R15, UR19, RZ ;  /* 0x000000130f0f7c10 */ /* 0x010fc6000ff7e0ff */
[----:B------:R-:W-:Y:S01]  /*11360*/  STL [R1+0x470], R16 ;  /* 0x0004701001007387 */ /* 0x000fe20000100800 */
[----:B------:R-:W-:-:S03]  /*11370*/  IADD3 R14, P4, PT, R14, UR19, RZ ;  /* 0x000000130e0e7c10 */ /* 0x000fc6000ff9e0ff */
[----:B------:R-:W-:Y:S01]  /*11380*/  STL [R1+0x468], R15 ;  /* 0x0004680f01007387 */ /* 0x000fe20000100800 */
[----:B------:R-:W-:-:S03]  /*11390*/  IADD3 R13, P5, PT, R13, UR19, RZ ;  /* 0x000000130d0d7c10 */ /* 0x000fc6000ffbe0ff */
[----:B------:R-:W-:Y:S01]  /*113a0*/  STL [R1+0x460], R14 ;  /* 0x0004600e01007387 */ /* 0x000fe20000100800 */
[----:B------:R-:W-:-:S03]  /*113b0*/  IADD3.X R12, PT, PT, R12, UR39, RZ, P6, !PT ;  /* 0x000000270c0c7c10 */ /* 0x000fc6000b7fe4ff */
[----:B------:R-:W-:Y:S01]  /*113c0*/  STL [R1+0x458], R13 ;  /* 0x0004580d01007387 */ /* 0x000fe20000100800 */
[----:B------:R-:W-:Y:S02]  /*113d0*/  IADD3 R9, P6, PT, R9, UR19, RZ ;  /* 0x0000001309097c10 */ /* 0x000fe4000ffde0ff */
[----:B------:R-:W-:-:S03]  /*113e0*/  IADD3.X R5, PT, PT, R5, UR39, RZ, P1, !PT ;  /* 0x0000002705057c10 */ /* 0x000fc60008ffe4ff */
[----:B------:R0:W-:Y:S01]  /*113f0*/  STL [R1+0x450], R9 ;  /* 0x0004500901007387 */ /* 0x0001e20000100800 */
[----:B------:R-:W-:-:S03]  /*11400*/  IADD3 R11, P1, PT, R11, UR19, RZ ;  /* 0x000000130b0b7c10 */ /* 0x000fc6000ff3e0ff */
[----:B------:R-:W-:Y:S01]  /*11410*/  STL [R1+0x4b8], R12 ;  /* 0x0004b80c01007387 */ /* 0x000fe20000100800 */
[----:B------:R-:W-:-:S03]  /*11420*/  IADD3.X R10, PT, PT, R10, UR39, RZ, P3, !PT ;  /* 0x000000270a0a7c10 */ /* 0x000fc60009ffe4ff */
[----:B0-----:R-:W2:Y:S01]  /*11430*/  LDL.LU R9, [R1+0x454] ;  /* 0x0004540001097983 */ /* 0x001ea20000300800 */
[----:B------:R-:W-:-:S03]  /*11440*/  IADD3 R4, P3, PT, R4, UR19, RZ ;  /* 0x0000001304047c10 */ /* 0x000fc6000ff7e0ff */
[----:B------:R0:W-:Y:S04]  /*11450*/  STL [R1+0x46c], R5 ;  /* 0x00046c0501007387 */ /* 0x0001e80000100800 */
[----:B0-----:R-:W3:Y:S04]  /*11460*/  LDL.LU R5, [R1+0x448] ;  /* 0x0004480001057983 */ /* 0x001ee80000300800 */
[----:B------:R-:W4:Y:S04]  /*11470*/  LDL.LU R30, [R1+0x44c] ;  /* 0x00044c00011e7983 */ /* 0x000f280000300800 */
[----:B------:R-:W-:Y:S04]  /*11480*/  STL [R1+0x47c], R11 ;  /* 0x00047c0b01007387 */ /* 0x000fe80000100800 */
[----:B------:R0:W-:Y:S04]  /*11490*/  STL [R1+0x4b4], R4 ;  /* 0x0004b40401007387 */ /* 0x0001e80000100800 */
[----:B------:R-:W-:Y:S04]  /*114a0*/  STL [R1+0x464], R10 ;  /* 0x0004640a01007387 */ /* 0x000fe80000100800 */
[----:B0-----:R-:W4:Y:S01]  /*114b0*/  LDL.LU R4, [R1+0x440] ;  /* 0x0004400001047983 */ /* 0x001f220000300800 */
[----:B------:R-:W-:-:S03]  /*114c0*/  IADD3.X R7, PT, PT, R7, UR39, RZ, P4, !PT ;  /* 0x0000002707077c10 */ /* 0x000fc6000a7fe4ff */
[----:B------:R-:W4:Y:S01]  /*114d0*/  LDL.LU R3, [R1+0x478] ;  /* 0x0004780001037983 */ /* 0x000f220000300800 */
[----:B------:R-:W-:-:S03]  /*114e0*/  IADD3 R6, P4, PT, R6, UR19, RZ ;  /* 0x0000001306067c10 */ /* 0x000fc6000ff9e0ff */
[----:B------:R-:W4:Y:S04]  /*114f0*/  LDL.LU R29, [R1+0x438] ;  /* 0x00043800011d7983 */ /* 0x000f280000300800 */
[----:B------:R0:W-:Y:S04]  /*11500*/  STL [R1+0x45c], R7 ;  /* 0x00045c0701007387 */ /* 0x0001e80000100800 */
[----:B------:R-:W4:Y:S04]  /*11510*/  LDL.LU R28, [R1+0x4b0] ;  /* 0x0004b000011c7983 */ /* 0x000f280000300800 */
[----:B------:R-:W4:Y:S04]  /*11520*/  LDL.LU R27, [R1+0x430] ;  /* 0x00043000011b7983 */ /* 0x000f280000300800 */
[----:B------:R1:W-:Y:S04]  /*11530*/  STL [R1+0x180], R6 ;  /* 0x0001800601007387 */ /* 0x0003e80000100800 */
        /* <DEDUP_REMOVED lines=16> */
[----:B0-----:R-:W4:Y:S04]  /*11640*/  LDL.LU R7, [R1+0x41c] ;  /* 0x00041c0001077983 */ /* 0x001f280000300800 */
[----:B-1----:R-:W4:Y:S04]  /*11650*/  LDL.LU R6, [R1+0x3f8] ;  /* 0x0003f80001067983 */ /* 0x002f280000300800 */
[----:B------:R-:W4:Y:S01]  /*11660*/  LDL.LU R10, [R1+0x414] ;  /* 0x00041400010a7983 */ /* 0x000f220000300800 */
[----:B--2---:R-:W-:-:S05]  /*11670*/  IADD3.X R9, PT, PT, R9, UR39, RZ, P5, !PT ;  /* 0x0000002709097c10 */ /* 0x004fca000affe4ff */
[----:B------:R0:W-:Y:S01]  /*11680*/  STL [R1+0x454], R9 ;  /* 0x0004540901007387 */ /* 0x0001e20000100800 */
[----:B---3--:R-:W-:-:S03]  /*11690*/  IADD3 R5, P5, PT, R5, UR19, RZ ;  /* 0x0000001305057c10 */ /* 0x008fc6000ffbe0ff */
[----:B0-----:R-:W2:Y:S01]  /*116a0*/  LDL.LU R9, [R1+0x49c] ;  /* 0x00049c0001097983 */ /* 0x001ea20000300800 */
[----:B----4-:R-:W-:-:S03]  /*116b0*/  IADD3.X R30, PT, PT, R30, UR39, RZ, P6, !PT ;  /* 0x000000271e1e7c10 */ /* 0x010fc6000b7fe4ff */
[----:B------:R0:W-:Y:S04]  /*116c0*/  STL [R1+0x448], R5 ;  /* 0x0004480501007387 */ /* 0x0001e80000100800 */
[----:B0-----:R-:W3:Y:S01]  /*116d0*/  LDL.LU R5, [R1+0x40c] ;  /* 0x00040c0001057983 */ /* 0x001ee20000300800 */
[----:B------:R-:W-:Y:S02]  /*116e0*/  IADD3 R4, P6, PT, R4, UR19, RZ ;  /* 0x0000001304047c10 */ /* 0x000fe4000ffde0ff */
[----:B------:R-:W-:-:S03]  /*116f0*/  IADD3.X R3, PT, PT, R3, UR39, RZ, P1, !PT ;  /* 0x0000002703037c10 */ /* 0x000fc60008ffe4ff */
[----:B------:R0:W-:Y:S04]  /*11700*/  STL [R1+0x440], R4 ;  /* 0x0004400401007387 */ /* 0x0001e80000100800 */
[----:B0-----:R-:W4:Y:S04]  /*11710*/  LDL.LU R4, [R1+0x494] ;  /* 0x0004940001047983 */ /* 0x001f280000300800 */
[----:B------:R-:W-:Y:S04]  /*11720*/  STL [R1+0x44c], R30 ;  /* 0x00044c1e01007387 */ /* 0x000fe80000100800 */
[----:B------:R0:W-:Y:S04]  /*11730*/  STL [R1+0x478], R3 ;  /* 0x0004780301007387 */ /* 0x0001e80000100800 */
[----:B0-----:R-:W4:Y:S01]  /*11740*/  LDL.LU R3, [R1+0x404] ;  /* 0x0004040001037983 */ /* 0x001f220000300800 */
[----:B------:R-:W-:-:S02]  /*11750*/  IADD3 R29, P1, PT, R29, UR19, RZ ;  /* 0x000000131d1d7c10 */ /* 0x000fc4000ff3e0ff */
[----:B------:R-:W-:Y:S02]  /*11760*/  IADD3.X R28, PT, PT, R28, UR39, RZ, P3, !PT ;  /* 0x000000271c1c7c10 */ /* 0x000fe40009ffe4ff */
[----:B------:R-:W-:Y:S02]  /*11770*/  IADD3 R27, P3, PT, R27, UR19, RZ ;  /* 0x000000131b1b7c10 */ /* 0x000fe4000ff7e0ff */
[----:B------:R-:W-:Y:S01]  /*11780*/  IADD3.X R26, PT, PT, R26, UR39, RZ, P4, !PT ;  /* 0x000000271a1a7c10 */ /* 0x000fe2000a7fe4ff */
[----:B------:R-:W-:Y:S01]  /*11790*/  STL [R1+0x438], R29 ;  /* 0x0004381d01007387 */ /* 0x000fe20000100800 */
[----:B------:R-:W-:Y:S02]  /*117a0*/  IADD3 R25, P4, PT, R25, UR19, RZ ;  /* 0x0000001319197c10 */ /* 0x000fe4000ff9e0ff */
[----:B------:R-:W-:Y:S01]  /*117b0*/  IADD3.X R24, PT, PT, R24, UR39, RZ, P5, !PT ;  /* 0x0000002718187c10 */ /* 0x000fe2000affe4ff */
[----:B------:R-:W-:Y:S01]  /*117c0*/  STL [R1+0x4b0], R28 ;  /* 0x0004b01c01007387 */ /* 0x000fe20000100800 */
[----:B------:R-:W-:-:S02]  /*117d0*/  IADD3 R23, P5, PT, R23, UR19, RZ ;  /* 0x0000001317177c10 */ /* 0x000fc4000ffbe0ff */
[----:B------:R-:W-:Y:S01]  /*117e0*/  IADD3.X R22, PT, PT, R22, UR39, RZ, P6, !PT ;  /* 0x0000002716167c10 */ /* 0x000fe2000b7fe4ff */
[----:B------:R-:W-:Y:S01]  /*117f0*/  STL [R1+0x430], R27 ;  /* 0x0004301b01007387 */ /* 0x000fe20000100800 */
[----:B------:R-:W-:Y:S02]  /*11800*/  IADD3 R21, P6, PT, R21, UR19, RZ ;  /* 0x0000001315157c10 */ /* 0x000fe4000ffde0ff */
[----:B------:R-:W-:Y:S01]  /*11810*/  IADD3.X R20, PT, PT, R20, UR39, RZ, P1, !PT ;  /* 0x0000002714147c10 */ /* 0x000fe20008ffe4ff */
[----:B------:R-:W-:Y:S01]  /*11820*/  STL [R1+0x17c], R26 ;  /* 0x00017c1a01007387 */ /* 0x000fe20000100800 */
[----:B------:R-:W-:-:S03]  /*11830*/  IADD3 R19, P1, PT, R19, UR19, RZ ;  /* 0x0000001313137c10 */ /* 0x000fc6000ff3e0ff */
[----:B------:R-:W-:Y:S01]  /*11840*/  STL [R1+0x428], R25 ;  /* 0x0004281901007387 */ /* 0x000fe20000100800 */
[----:B------:R-:W-:-:S03]  /*11850*/  IADD3.X R18, PT, PT, R18, UR39, RZ, P3, !PT ;  /* 0x0000002712127c10 */ /* 0x000fc60009ffe4ff */
        /* <DEDUP_REMOVED lines=12> */
[----:B------:R-:W-:Y:S04]  /*11920*/  STL [R1+0x42c], R18 ;  /* 0x00042c1201007387 */ /* 0x000fe80000100800 */
[----:B------:R-:W-:Y:S01]  /*11930*/  STL [R1+0x418], R17 ;  /* 0x0004181101007387 */ /* 0x000fe20000100800 */
[----:B------:R-:W-:Y:S02]  /*11940*/  IADD3 R11, P6, PT, R11, UR19, RZ ;  /* 0x000000130b0b7c10 */ /* 0x000fe4000ffde0ff */
[----:B------:R-:W-:Y:S01]  /*11950*/  IADD3.X R7, PT, PT, R7, UR39, RZ, P1, !PT ;  /* 0x0000002707077c10 */ /* 0x000fe20008ffe4ff */
[----:B------:R-:W-:Y:S04]  /*11960*/  STL [R1+0x424], R16 ;  /* 0x0004241001007387 */ /* 0x000fe80000100800 */
[----:B------:R-:W-:Y:S01]  /*11970*/  STL [R1+0x410], R15 ;  /* 0x0004100f01007387 */ /* 0x000fe20000100800 */
[----:B------:R-:W-:-:S03]  /*11980*/  IADD3 R6, P1, PT, R6, UR19, RZ ;  /* 0x0000001306067c10 */ /* 0x000fc6000ff3e0ff */
[----:B------:R-:W-:Y:S04]  /*11990*/  STL [R1+0x4a8], R14 ;  /* 0x0004a80e01007387 */ /* 0x000fe80000100800 */
[----:B------:R-:W-:Y:S01]  /*119a0*/  STL [R1+0x408], R13 ;  /* 0x0004080d01007387 */ /* 0x000fe20000100800 */
[----:B------:R-:W-:-:S03]  /*119b0*/  IADD3.X R10, PT, PT, R10, UR39, RZ, P3, !PT ;  /* 0x000000270a0a7c10 */ /* 0x000fc60009ffe4ff */
[----:B------:R-:W-:Y:S04]  /*119c0*/  STL [R1+0x4a0], R12 ;  /* 0x0004a00c01007387 */ /* 0x000fe80000100800 */
[----:B------:R0:W-:Y:S04]  /*119d0*/  STL [R1+0x41c], R7 ;  /* 0x00041c0701007387 */ /* 0x0001e80000100800 */
[----:B------:R-:W-:Y:S04]  /*119e0*/  STL [R1+0x400], R11 ;  /* 0x0004000b01007387 */ /* 0x000fe80000100800 */
[----:B0-----:R-:W4:Y:S04]  /*119f0*/  LDL.LU R7, [R1+0x3f0] ;  /* 0x0003f00001077983 */ /* 0x001f280000300800 */
[----:B------:R0:W-:Y:S04]  /*11a00*/  STL [R1+0x3f8], R6 ;  /* 0x0003f80601007387 */ /* 0x0001e80000100800 */
[----:B0-----:R-:W4:Y:S04]  /*11a10*/  LDL.LU R6, [R1+0x3fc] ;  /* 0x0003fc0001067983 */ /* 0x001f280000300800 */
[----:B------:R-:W4:Y:S04]  /*11a20*/  LDL.LU R30, [R1+0x3e8] ;  /* 0x0003e800011e7983 */ /* 0x000f280000300800 */
[----:B------:R-:W-:Y:S01]  /*11a30*/  STL [R1+0x414], R10 ;  /* 0x0004140a01007387 */ /* 0x000fe20000100800 */
[----:B--2---:R-:W-:-:S02]  /*11a40*/  IADD3 R9, P3, PT, R9, UR19, RZ ;  /* 0x0000001309097c10 */ /* 0x004fc4000ff7e0ff */
[----:B---3--:R-:W-:-:S05]  /*11a50*/  IADD3.X R5, PT, PT, R5, UR39, RZ, P4, !PT ;  /* 0x0000002705057c10 */ /* 0x008fca000a7fe4ff */
[----:B------:R0:W-:Y:S04]  /*11a60*/  STL [R1+0x40c], R5 ;  /* 0x00040c0501007387 */ /* 0x0001e80000100800 */
[----:B------:R-:W-:Y:S04]  /*11a70*/  STL [R1+0x49c], R9 ;  /* 0x00049c0901007387 */ /* 0x000fe80000100800 */
[----:B0-----:R-:W2:Y:S01]  /*11a80*/  LDL.LU R5, [R1+0x3f4] ;  /* 0x0003f40001057983 */ /* 0x001ea20000300800 */
[----:B----4-:R-:W-:-:S05]  /*11a90*/  IADD3 R4, P4, PT, R4, UR19, RZ ;  /* 0x0000001304047c10 */ /* 0x010fca000ff9e0ff */
[----:B------:R0:W-:Y:S04]  /*11aa0*/  STL [R1+0x494], R4 ;  /* 0x0004940401007387 */ /* 0x0001e80000100800 */
[----:B0-----:R-:W3:Y:S01]  /*11ab0*/  LDL.LU R4, [R1+0x3e0] ;  /* 0x0003e00001047983 */ /* 0x001ee20000300800 */
[----:B------:R-:W-:-:S03]  /*11ac0*/  IADD3.X R3, PT, PT, R3, UR39, RZ, P5, !PT ;  /* 0x0000002703037c10 */ /* 0x000fc6000affe4ff */
[----:B------:R-:W4:Y:S04]  /*11ad0*/  LDL.LU R29, [R1+0x498] ;  /* 0x00049800011d7983 */ /* 0x000f280000300800 */
        /* <DEDUP_REMOVED lines=21> */
[----:B------:R-:W4:Y:S01]  /*11c30*/  LDL.LU R10, [R1+0x398] ;  /* 0x00039800010a7983 */ /* 0x000f220000300800 */
[----:B------:R-:W-:-:S05]  /*11c40*/  IADD3 R7, P5, PT, R7, UR19, RZ ;  /* 0x0000001307077c10 */ /* 0x000fca000ffbe0ff */
[----:B------:R0:W-:Y:S01]  /*11c50*/  STL [R1+0x3f0], R7 ;  /* 0x0003f00701007387 */ /* 0x0001e20000100800 */
[----:B------:R-:W-:-:S03]  /*11c60*/  IADD3.X R6, PT, PT, R6, UR39, RZ, P6, !PT ;  /* 0x0000002706067c10 */ /* 0x000fc6000b7fe4ff */
[----:B0-----:R-:W4:Y:S04]  /*11c70*/  LDL.LU R7, [R1+0x3b4] ;  /* 0x0003b40001077983 */ /* 0x001f280000300800 */
[----:B------:R0:W-:Y:S01]  /*11c80*/  STL [R1+0x3fc], R6 ;  /* 0x0003fc0601007387 */ /* 0x0001e20000100800 */
[----:B------:R-:W-:-:S03]  /*11c90*/  IADD3 R30, P6, PT, R30, UR19, RZ ;  /* 0x000000131e1e7c10 */ /* 0x000fc6000ffde0ff */
[----:B0-----:R-:W4:Y:S01]  /*11ca0*/  LDL.LU R6, [R1+0x474] ;  /* 0x0004740001067983 */ /* 0x001f220000300800 */
[----:B--2---:R-:W-:-:S05]  /*11cb0*/  IADD3.X R5, PT, PT, R5, UR39, RZ, P1, !PT ;  /* 0x0000002705057c10 */ /* 0x004fca0008ffe4ff */
[----:B------:R0:W-:Y:S04]  /*11cc0*/  STL [R1+0x3f4], R5 ;  /* 0x0003f40501007387 */ /* 0x0001e80000100800 */
[----:B0-----:R-:W2:Y:S01]  /*11cd0*/  LDL.LU R5, [R1+0x3ac] ;  /* 0x0003ac0001057983 */ /* 0x001ea20000300800 */
[----:B---3--:R-:W-:-:S03]  /*11ce0*/  IADD3 R4, P1, PT, R4, UR19, RZ ;  /* 0x0000001304047c10 */ /* 0x008fc6000ff3e0ff */
[----:B------:R-:W-:Y:S01]  /*11cf0*/  STL [R1+0x3e8], R30 ;  /* 0x0003e81e01007387 */ /* 0x000fe20000100800 */
[----:B----4-:R-:W-:-:S03]  /*11d00*/  IADD3.X R29, PT, PT, R29, UR39, RZ, P3, !PT ;  /* 0x000000271d1d7c10 */ /* 0x010fc60009ffe4ff */
[----:B------:R0:W-:Y:S01]  /*11d10*/  STL [R1+0x3e0], R4 ;  /* 0x0003e00401007387 */ /* 0x0001e20000100800 */
[----:B------:R-:W-:Y:S02]  /*11d20*/  IADD3 R28, P3, PT, R28, UR19, RZ ;  /* 0x000000131c1c7c10 */ /* 0x000fe4000ff7e0ff */
[----:B------:R-:W-:Y:S01]  /*11d30*/  IADD3.X R27, PT, PT, R27, UR39, RZ, P4, !PT ;  /* 0x000000271b1b7c10 */ /* 0x000fe2000a7fe4ff */
[----:B0-----:R-:W3:Y:S01]  /*11d40*/  LDL.LU R4, [R1+0x38c] ;  /* 0x00038c0001047983 */ /* 0x001ee20000300800 */
        /* <DEDUP_REMOVED lines=36> */
[----:B------:R0:W-:Y:S04]  /*11f90*/  STL [R1+0x3a0], R9 ;  /* 0x0003a00901007387 */ /* 0x0001e80000100800 */
[----:B------:R-:W-:Y:S04]  /*11fa0*/  STL [R1+0x480], R11 ;  /* 0x0004800b01007387 */ /* 0x000fe80000100800 */
[----:B0-----:R-:W4:Y:S04]  /*11fb0*/  LDL.LU R9, [R1+0x3a4] ;  /* 0x0003a40001097983 */ /* 0x001f280000300800 */
[----:B------:R0:W-:Y:S04]  /*11fc0*/  STL [R1+0x3bc], R3 ;  /* 0x0003bc0301007387 */ /* 0x0001e80000100800 */
[----:B0-----:R-:W4:Y:S01]  /*11fd0*/  LDL.LU R3, [R1+0x384] ;  /* 0x0003840001037983 */ /* 0x001f220000300800 */
[----:B------:R-:W-:-:S02]  /*11fe0*/  IADD3 R10, P3, PT, R10, UR19, RZ ;  /* 0x000000130a0a7c10 */ /* 0x000fc4000ff7e0ff */
[----:B------:R-:W-:Y:S01]  /*11ff0*/  IADD3.X R7, PT, PT, R7, UR39, RZ, P4, !PT ;  /* 0x0000002707077c10 */ /* 0x000fe2000a7fe4ff */
[----:B------:R-:W4:Y:S01]  /*12000*/  LDL.LU R30, [R1+0x39c] ;  /* 0x00039c00011e7983 */ /* 0x000f220000300800 */
[----:B------:R-:W-:-:S03]  /*12010*/  IADD3 R6, P4, PT, R6, UR19, RZ ;  /* 0x0000001306067c10 */ /* 0x000fc6000ff9e0ff */
[----:B------:R-:W-:Y:S04]  /*12020*/  STL [R1+0x398], R10 ;  /* 0x0003980a01007387 */ /* 0x000fe80000100800 */
[----:B------:R0:W-:Y:S04]  /*12030*/  STL [R1+0x474], R6 ;  /* 0x0004740601007387 */ /* 0x0001e80000100800 */
[----:B------:R-:W-:Y:S04]  /*12040*/  STL [R1+0x3b4], R7 ;  /* 0x0003b40701007387 */ /* 0x000fe80000100800 */
[----:B0-----:R-:W4:Y:S01]  /*12050*/  LDL.LU R6, [R1+0x37c] ;  /* 0x00037c0001067983 */ /* 0x001f220000300800 */
[----:B--2---:R-:W-:-:S05]  /*12060*/  IADD3.X R5, PT, PT, R5, UR39, RZ, P5, !PT ;  /* 0x0000002705057c10 */ /* 0x004fca000affe4ff */
[----:B------:R0:W-:Y:S04]  /*12070*/  STL [R1+0x3ac], R5 ;  /* 0x0003ac0501007387 */ /* 0x0001e80000100800 */
[----:B0-----:R-:W2:Y:S04]  /*12080*/  LDL.LU R5, [R1+0x394] ;  /* 0x0003940001057983 */ /* 0x001ea80000300800 */
[----:B------:R-:W2:Y:S01]  /*12090*/  LDL.LU R29, [R1+0x374] ;  /* 0x00037400011d7983 */ /* 0x000ea20000300800 */
[----:B---3--:R-:W-:-:S03]  /*120a0*/  IADD3 R4, P5, PT, R4, UR19, RZ ;  /* 0x0000001304047c10 */ /* 0x008fc6000ffbe0ff */
[----:B------:R-:W3:Y:S04]  /*120b0*/  LDL.LU R28, [R1+0x390] ;  /* 0x00039000011c7983 */ /* 0x000ee80000300800 */
[----:B------:R-:W3:Y:S04]  /*120c0*/  LDL.LU R27, [R1+0x36c] ;  /* 0x00036c00011b7983 */ /* 0x000ee80000300800 */
[----:B------:R0:W-:Y:S04]  /*120d0*/  STL [R1+0x38c], R4 ;  /* 0x00038c0401007387 */ /* 0x0001e80000100800 */
[----:B------:R-:W3:Y:S04]  /*120e0*/  LDL.LU R26, [R1+0x388] ;  /* 0x00038800011a7983 */ /* 0x000ee80000300800 */
        /* <DEDUP_REMOVED lines=16> */
[----:B0-----:R-:W3:Y:S04]  /*121f0*/  LDL.LU R4, [R1+0x324] ;  /* 0x0003240001047983 */ /* 0x001ee80000300800 */
[----:B------:R-:W3:Y:S01]  /*12200*/  LDL.LU R10, [R1+0x340] ;  /* 0x00034000010a7983 */ /* 0x000ee20000300800 */
[----:B----4-:R-:W-:-:S05]  /*12210*/  IADD3.X R9, PT, PT, R9, UR39, RZ, P6, !PT ;  /* 0x0000002709097c10 */ /* 0x010fca000b7fe4ff */
[----:B------:R0:W-:Y:S01]  /*12220*/  STL [R1+0x3a4], R9 ;  /* 0x0003a40901007387 */ /* 0x0001e20000100800 */
[----:B------:R-:W-:-:S03]  /*12230*/  IADD3 R3, P6, PT, R3, UR19, RZ ;  /* 0x0000001303037c10 */ /* 0x000fc6000ffde0ff */
[----:B0-----:R-:W4:Y:S04]  /*12240*/  LDL.LU R9, [R1+0x31c] ;  /* 0x00031c0001097983 */ /* 0x001f280000300800 */
[----:B------:R0:W-:Y:S04]  /*12250*/  STL [R1+0x384], R3 ;  /* 0x0003840301007387 */ /* 0x0001e80000100800 */
[----:B0-----:R-:W4:Y:S01]  /*12260*/  LDL.LU R3, [R1+0x338] ;  /* 0x0003380001037983 */ /* 0x001f220000300800 */
[----:B------:R-:W-:Y:S02]  /*12270*/  IADD3.X R30, PT, PT, R30, UR39, RZ, P1, !PT ;  /* 0x000000271e1e7c10 */ /* 0x000fe40008ffe4ff */
[----:B------:R-:W-:-:S05]  /*12280*/  IADD3 R6, P1, PT, R6, UR19, RZ ;  /* 0x0000001306067c10 */ /* 0x000fca000ff3e0ff */
[----:B------:R0:W-:Y:S04]  /*12290*/  STL [R1+0x37c], R6 ;  /* 0x00037c0601007387 */ /* 0x0001e80000100800 */
[----:B0-----:R-:W4:Y:S04]  /*122a0*/  LDL.LU R6, [R1+0x314] ;  /* 0x0003140001067983 */ /* 0x001f280000300800 */
[----:B------:R-:W-:Y:S01]  /*122b0*/  STL [R1+0x39c], R30 ;  /* 0x00039c1e01007387 */ /* 0x000fe20000100800 */
[----:B--2---:R-:W-:Y:S02]  /*122c0*/  IADD3.X R5, PT, PT, R5, UR39, RZ, P3, !PT ;  /* 0x0000002705057c10 */ /* 0x004fe40009ffe4ff */
[----:B------:R-:W-:-:S03]  /*122d0*/  IADD3 R29, P3, PT, R29, UR19, RZ ;  /* 0x000000131d1d7c10 */ /* 0x000fc6000ff7e0ff */
[----:B------:R0:W-:Y:S01]  /*122e0*/  STL [R1+0x394], R5 ;  /* 0x0003940501007387 */ /* 0x0001e20000100800 */
[----:B---3--:R-:W-:Y:S02]  /*122f0*/  IADD3.X R28, PT, PT, R28, UR39, RZ, P4, !PT ;  /* 0x000000271c1c7c10 */ /* 0x008fe4000a7fe4ff */
[----:B------:R-:W-:Y:S01]  /*12300*/  IADD3 R27, P4, PT, R27, UR19, RZ ;  /* 0x000000131b1b7c10 */ /* 0x000fe2000ff9e0ff */
[----:B0-----:R-:W2:Y:S01]  /*12310*/  LDL.LU R5, [R1+0x330] ;  /* 0x0003300001057983 */ /* 0x001ea20000300800 */
        /* <DEDUP_REMOVED lines=35> */
[----:B------:R-:W-:Y:S04]  /*12550*/  STL [R1+0x350], R12 ;  /* 0x0003500c01007387 */ /* 0x000fe80000100800 */
[----:B------:R0:W-:Y:S01]  /*12560*/  STL [R1+0x348], R7 ;  /* 0x0003480701007387 */ /* 0x0001e20000100800 */
[----:B------:R-:W-:-:S03]  /*12570*/  IADD3.X R10, PT, PT, R10, UR39, RZ, P4, !PT ;  /* 0x000000270a0a7c10 */ /* 0x000fc6000a7fe4ff */
[----:B------:R-:W-:Y:S04]  /*12580*/  STL [R1+0x32c], R11 ;  /* 0x00032c0b01007387 */ /* 0x000fe80000100800 */
[----:B0-----:R-:W3:Y:S04]  /*12590*/  LDL.LU R7, [R1+0x30c] ;  /* 0x00030c0001077983 */ /* 0x001ee80000300800 */
[----:B------:R0:W-:Y:S01]  /*125a0*/  STL [R1+0x324], R4 ;  /* 0x0003240401007387 */ /* 0x0001e20000100800 */
[----:B----4-:R-:W-:-:S03]  /*125b0*/  IADD3 R9, P4, PT, R9, UR19, RZ ;  /* 0x0000001309097c10 */ /* 0x010fc6000ff9e0ff */
[----:B0-----:R-:W4:Y:S04]  /*125c0*/  LDL.LU R4, [R1+0x328] ;  /* 0x0003280001047983 */ /* 0x001f280000300800 */
[----:B------:R-:W4:Y:S01]  /*125d0*/  LDL.LU R30, [R1+0x304] ;  /* 0x00030400011e7983 */ /* 0x000f220000300800 */
[----:B------:R-:W-:-:S03]  /*125e0*/  IADD3.X R3, PT, PT, R3, UR39, RZ, P5, !PT ;  /* 0x0000002703037c10 */ /* 0x000fc6000affe4ff */
[----:B------:R-:W-:Y:S04]  /*125f0*/  STL [R1+0x340], R10 ;  /* 0x0003400a01007387 */ /* 0x000fe80000100800 */
[----:B------:R0:W-:Y:S04]  /*12600*/  STL [R1+0x338], R3 ;  /* 0x0003380301007387 */ /* 0x0001e80000100800 */
[----:B------:R-:W-:Y:S04]  /*12610*/  STL [R1+0x31c], R9 ;  /* 0x00031c0901007387 */ /* 0x000fe80000100800 */
[----:B0-----:R-:W4:Y:S01]  /*12620*/  LDL.LU R3, [R1+0x320] ;  /* 0x0003200001037983 */ /* 0x001f220000300800 */
[----:B------:R-:W-:-:S05]  /*12630*/  IADD3 R6, P5, PT, R6, UR19, RZ ;  /* 0x0000001306067c10 */ /* 0x000fca000ffbe0ff */
[----:B------:R0:W-:Y:S04]  /*12640*/  STL [R1+0x314], R6 ;  /* 0x0003140601007387 */ /* 0x0001e80000100800 */
[----:B0-----:R-:W4:Y:S04]  /*12650*/  LDL.LU R6, [R1+0x2fc] ;  /* 0x0002fc0001067983 */ /* 0x001f280000300800 */
[----:B------:R-:W4:Y:S04]  /*12660*/  LDL.LU R29, [R1+0x318] ;  /* 0x00031800011d7983 */ /* 0x000f280000300800 */
[----:B------:R-:W4:Y:S04]  /*12670*/  LDL.LU R28, [R1+0x2f4] ;  /* 0x0002f400011c7983 */ /* 0x000f280000300800 */
[----:B------:R-:W4:Y:S01]  /*12680*/  LDL.LU R27, [R1+0x310] ;  /* 0x00031000011b7983 */ /* 0x000f220000300800 */
[----:B--2---:R-:W-:-:S05]  /*12690*/  IADD3.X R5, PT, PT, R5, UR39, RZ, P6, !PT ;  /* 0x0000002705057c10 */ /* 0x004fca000b7fe4ff */
[----:B------:R0:W-:Y:S04]  /*126a0*/  STL [R1+0x330], R5 ;  /* 0x0003300501007387 */ /* 0x0001e80000100800 */
[----:B------:R-:W2:Y:S04]  /*126b0*/  LDL.LU R26, [R1+0x2ec] ;  /* 0x0002ec00011a7983 */ /* 0x000ea80000300800 */
        /* <DEDUP_REMOVED lines=16> */
[----:B0-----:R-:W2:Y:S04]  /*127c0*/  LDL.LU R5, [R1+0x2c8] ;  /* 0x0002c80001057983 */ /* 0x001ea80000300800 */
[----:B------:R-:W2:Y:S01]  /*127d0*/  LDL.LU R10, [R1+0x2a4] ;  /* 0x0002a400010a7983 */ /* 0x000ea20000300800 */
[----:B---3--:R-:W-:-:S05]  /*127e0*/  IADD3 R7, P6, PT, R7, UR19, RZ ;  /* 0x0000001307077c10 */ /* 0x008fca000ffde0ff */
[----:B------:R0:W-:Y:S01]  /*127f0*/  STL [R1+0x30c], R7 ;  /* 0x00030c0701007387 */ /* 0x0001e20000100800 */
[----:B----4-:R-:W-:-:S03]  /*12800*/  IADD3.X R4, PT, PT, R4, UR39, RZ, P1, !PT ;  /* 0x0000002704047c10 */ /* 0x010fc60008ffe4ff */
[----:B0-----:R-:W3:Y:S04]  /*12810*/  LDL.LU R7, [R1+0x2c0] ;  /* 0x0002c00001077983 */ /* 0x001ee80000300800 */
[----:B------:R0:W-:Y:S04]  /*12820*/  STL [R1+0x328], R4 ;  /* 0x0003280401007387 */ /* 0x0001e80000100800 */
[----:B0-----:R-:W4:Y:S01]  /*12830*/  LDL.LU R4, [R1+0x29c] ;  /* 0x00029c0001047983 */ /* 0x001f220000300800 */
[----:B------:R-:W-:-:S05]  /*12840*/  IADD3.X R3, PT, PT, R3, UR39, RZ, P3, !PT ;  /* 0x0000002703037c10 */ /* 0x000fca0009ffe4ff */
[----:B------:R0:W-:Y:S04]  /*12850*/  STL [R1+0x320], R3 ;  /* 0x0003200301007387 */ /* 0x0001e80000100800 */
[----:B0-----:R-:W4:Y:S01]  /*12860*/  LDL.LU R3, [R1+0x2b8] ;  /* 0x0002b80001037983 */ /* 0x001f220000300800 */
[----:B------:R-:W-:Y:S02]  /*12870*/  IADD3 R30, P1, PT, R30, UR19, RZ ;  /* 0x000000131e1e7c10 */ /* 0x000fe4000ff3e0ff */
[----:B------:R-:W-:-:S03]  /*12880*/  IADD3 R6, P3, PT, R6, UR19, RZ ;  /* 0x0000001306067c10 */ /* 0x000fc6000ff7e0ff */
[----:B------:R-:W-:Y:S01]  /*12890*/  STL [R1+0x304], R30 ;  /* 0x0003041e01007387 */ /* 0x000fe20000100800 */
[----:B------:R-:W-:-:S03]  /*128a0*/  IADD3.X R29, PT, PT, R29, UR39, RZ, P4, !PT ;  /* 0x000000271d1d7c10 */ /* 0x000fc6000a7fe4ff */
[----:B------:R0:W-:Y:S01]  /*128b0*/  STL [R1+0x2fc], R6 ;  /* 0x0002fc0601007387 */ /* 0x0001e20000100800 */
[----:B------:R-:W-:Y:S02]  /*128c0*/  IADD3 R28, P4, PT, R28, UR19, RZ ;  /* 0x000000131c1c7c10 */ /* 0x000fe4000ff9e0ff */
[----:B------:R-:W-:Y:S01]  /*128d0*/  IADD3.X R27, PT, PT, R27, UR39, RZ, P5, !PT ;  /* 0x000000271b1b7c10 */ /* 0x000fe2000affe4ff */
[----:B0-----:R-:W4:Y:S04]  /*128e0*/  LDL.LU R6, [R1+0x294] ;  /* 0x0002940001067983 */ /* 0x001f280000300800 */
[----:B------:R-:W-:Y:S04]  /*128f0*/  STL [R1+0x318], R29 ;  /* 0x0003181d01007387 */ /* 0x000fe80000100800 */
[----:B------:R-:W-:Y:S04]  /*12900*/  STL [R1+0x2f4], R28 ;  /* 0x0002f41c01007387 */ /* 0x000fe80000100800 */
[----:B------:R-:W-:Y:S01]  /*12910*/  STL [R1+0x310], R27 ;  /* 0x0003101b01007387 */ /* 0x000fe20000100800 */
[----:B--2---:R-:W-:-:S02]  /*12920*/  IADD3 R26, P5, PT, R26, UR19, RZ ;  /* 0x000000131a1a7c10 */ /* 0x004fc4000ffbe0ff */
        /* <DEDUP_REMOVED lines=26> */
[----:B------:R-:W-:Y:S02]  /*12ad0*/  IADD3 R12, P1, PT, R12, UR19, RZ ;  /* 0x000000130c0c7c10 */ /* 0x000fe4000ff3e0ff */
[----:B------:R-:W-:Y:S01]  /*12ae0*/  IADD3.X R11, PT, PT, R11, UR39, RZ, P3, !PT ;  /* 0x000000270b0b7c10 */ /* 0x000fe20009ffe4ff */
[----:B------:R-:W-:Y:S01]  /*12af0*/  STL [R1+0x2d8], R13 ;  /* 0x0002d80d01007387 */ /* 0x000fe20000100800 */
[----:B------:R-:W-:-:S03]  /*12b00*/  IADD3 R9, P3, PT, R9, UR19, RZ ;  /* 0x0000001309097c10 */ /* 0x000fc6000ff7e0ff */
[----:B------:R-:W-:Y:S01]  /*12b10*/  STL [R1+0x2b4], R12 ;  /* 0x0002b40c01007387 */ /* 0x000fe20000100800 */
[----:B------:R-:W-:-:S03]  /*12b20*/  IADD3.X R5, PT, PT, R5, UR39, RZ, P4, !PT ;  /* 0x0000002705057c10 */ /* 0x000fc6000a7fe4ff */
[----:B------:R0:W-:Y:S01]  /*12b30*/  STL [R1+0x2ac], R9 ;  /* 0x0002ac0901007387 */ /* 0x0001e20000100800 */
[----:B------:R-:W-:-:S03]  /*12b40*/  IADD3 R10, P4, PT, R10, UR19, RZ ;  /* 0x000000130a0a7c10 */ /* 0x000fc6000ff9e0ff */
[----:B------:R-:W-:Y:S04]  /*12b50*/  STL [R1+0x2d0], R11 ;  /* 0x0002d00b01007387 */ /* 0x000fe80000100800 */
[----:B0-----:R-:W2:Y:S04]  /*12b60*/  LDL.LU R9, [R1+0x2b0] ;  /* 0x0002b00001097983 */ /* 0x001ea80000300800 */
[----:B------:R0:W-:Y:S04]  /*12b70*/  STL [R1+0x2c8], R5 ;  /* 0x0002c80501007387 */ /* 0x0001e80000100800 */
[----:B0-----:R-:W2:Y:S01]  /*12b80*/  LDL.LU R5, [R1+0x28c] ;  /* 0x00028c0001057983 */ /* 0x001ea20000300800 */
[----:B---3--:R-:W-:-:S03]  /*12b90*/  IADD3.X R7, PT, PT, R7, UR39, RZ, P5, !PT ;  /* 0x0000002707077c10 */ /* 0x008fc6000affe4ff */
[----:B------:R-:W3:Y:S04]  /*12ba0*/  LDL.LU R30, [R1+0x2a8] ;  /* 0x0002a800011e7983 */ /* 0x000ee80000300800 */
[----:B------:R-:W-:Y:S01]  /*12bb0*/  STL [R1+0x2a4], R10 ;  /* 0x0002a40a01007387 */ /* 0x000fe20000100800 */
[----:B----4-:R-:W-:-:S05]  /*12bc0*/  IADD3 R4, P5, PT, R4, UR19, RZ ;  /* 0x0000001304047c10 */ /* 0x010fca000ffbe0ff */
[----:B------:R0:W-:Y:S04]  /*12bd0*/  STL [R1+0x29c], R4 ;  /* 0x00029c0401007387 */ /* 0x0001e80000100800 */
[----:B------:R-:W-:Y:S04]  /*12be0*/  STL [R1+0x2c0], R7 ;  /* 0x0002c00701007387 */ /* 0x000fe80000100800 */
[----:B0-----:R-:W4:Y:S01]  /*12bf0*/  LDL.LU R4, [R1+0x284] ;  /* 0x0002840001047983 */ /* 0x001f220000300800 */
[----:B------:R-:W-:-:S05]  /*12c00*/  IADD3.X R3, PT, PT, R3, UR39, RZ, P6, !PT ;  /* 0x0000002703037c10 */ /* 0x000fca000b7fe4ff */
[----:B------:R0:W-:Y:S04]  /*12c10*/  STL [R1+0x2b8], R3 ;  /* 0x0002b80301007387 */ /* 0x0001e80000100800 */
[----:B0-----:R-:W4:Y:S04]  /*12c20*/  LDL.LU R3, [R1+0x2a0] ;  /* 0x0002a00001037983 */ /* 0x001f280000300800 */
[----:B------:R-:W4:Y:S01]  /*12c30*/  LDL.LU R29, [R1+0x27c] ;  /* 0x00027c00011d7983 */ /* 0x000f220000300800 */
[----:B------:R-:W-:-:S03]  /*12c40*/  IADD3 R6, P6, PT, R6, UR19, RZ ;  /* 0x0000001306067c10 */ /* 0x000fc6000ffde0ff */
        /* <DEDUP_REMOVED lines=22> */
[----:B--2---:R-:W-:-:S05]  /*12db0*/  IADD3.X R9, PT, PT, R9, UR39, RZ, P1, !PT ;  /* 0x0000002709097c10 */ /* 0x004fca0008ffe4ff */
[----:B------:R0:W-:Y:S01]  /*12dc0*/  STL [R1+0x2b0], R9 ;  /* 0x0002b00901007387 */ /* 0x0001e20000100800 */
[----:B------:R-:W-:-:S03]  /*12dd0*/  IADD3 R5, P1, PT, R5, UR19, RZ ;  /* 0x0000001305057c10 */ /* 0x000fc6000ff3e0ff */
[----:B0-----:R-:W2:Y:S01]  /*12de0*/  LDL.LU R9, [R1+0x224] ;  /* 0x0002240001097983 */ /* 0x001ea20000300800 */
[----:B---3--:R-:W-:-:S03]  /*12df0*/  IADD3.X R30, PT, PT, R30, UR39, RZ, P3, !PT ;  /* 0x000000271e1e7c10 */ /* 0x008fc60009ffe4ff */
[----:B------:R0:W-:Y:S04]  /*12e00*/  STL [R1+0x28c], R5 ;  /* 0x00028c0501007387 */ /* 0x0001e80000100800 */
[----:B0-----:R-:W3:Y:S01]  /*12e10*/  LDL.LU R5, [R1+0x240] ;  /* 0x0002400001057983 */ /* 0x001ee20000300800 */
[----:B----4-:R-:W-:-:S05]  /*12e20*/  IADD3 R4, P3, PT, R4, UR19, RZ ;  /* 0x0000001304047c10 */ /* 0x010fca000ff7e0ff */
[----:B------:R0:W-:Y:S04]  /*12e30*/  STL [R1+0x284], R4 ;  /* 0x0002840401007387 */ /* 0x0001e80000100800 */
[----:B0-----:R-:W4:Y:S01]  /*12e40*/  LDL.LU R4, [R1+0x21c] ;  /* 0x00021c0001047983 */ /* 0x001f220000300800 */
[----:B------:R-:W-:-:S03]  /*12e50*/  IADD3.X R3, PT, PT, R3, UR39, RZ, P4, !PT ;  /* 0x0000002703037c10 */ /* 0x000fc6000a7fe4ff */
[----:B------:R-:W-:Y:S04]  /*12e60*/  STL [R1+0x2a8], R30 ;  /* 0x0002a81e01007387 */ /* 0x000fe80000100800 */
[----:B------:R0:W-:Y:S04]  /*12e70*/  STL [R1+0x2a0], R3 ;  /* 0x0002a00301007387 */ /* 0x0001e80000100800 */
[----:B0-----:R-:W4:Y:S01]  /*12e80*/  LDL.LU R3, [R1+0x238] ;  /* 0x0002380001037983 */ /* 0x001f220000300800 */
[----:B------:R-:W-:Y:S02]  /*12e90*/  IADD3 R29, P4, PT, R29, UR19, RZ ;  /* 0x000000131d1d7c10 */ /* 0x000fe4000ff9e0ff */
[----:B------:R-:W-:-:S02]  /*12ea0*/  IADD3.X R28, PT, PT, R28, UR39, RZ, P5, !PT ;  /* 0x000000271c1c7c10 */ /* 0x000fc4000affe4ff */
        /* <DEDUP_REMOVED lines=35> */
[----:B------:R-:W-:Y:S04]  /*130e0*/  STL [R1+0x23c], R13 ;  /* 0x00023c0d01007387 */ /* 0x000fe80000100800 */
[----:B------:R-:W-:Y:S01]  /*130f0*/  STL [R1+0x258], R12 ;  /* 0x0002580c01007387 */ /* 0x000fe20000100800 */
[----:B------:R-:W-:-:S03]  /*13100*/  IADD3.X R10, PT, PT, R10, UR39, RZ, P5, !PT ;  /* 0x000000270a0a7c10 */ /* 0x000fc6000affe4ff */
        /* <DEDUP_REMOVED lines=14> */
[----:B0-----:R-:W3:Y:S04]  /*131f0*/  LDL.LU R4, [R1+0x204] ;  /* 0x0002040001047983 */ /* 0x001ee80000300800 */
[----:B------:R-:W4:Y:S01]  /*13200*/  LDL.LU R29, [R1+0x220] ;  /* 0x00022000011d7983 */ /* 0x000f220000300800 */
[----:B------:R-:W-:-:S03]  /*13210*/  IADD3.X R3, PT, PT, R3, UR39, RZ, P1, !PT ;  /* 0x0000002703037c10 */ /* 0x000fc60008ffe4ff */
        /* <DEDUP_REMOVED lines=31> */
[----:B0-----:R-:W2:Y:S04]  /*13410*/  LDL.LU R5, [R1+0x1c0] ;  /* 0x0001c00001057983 */ /* 0x001ea80000300800 */
[----:B------:R-:W-:Y:S01]  /*13420*/  STL [R1+0x20c], R30 ;  /* 0x00020c1e01007387 */ /* 0x000fe20000100800 */
[----:B---3--:R-:W-:Y:S02]  /*13430*/  IADD3 R4, P4, PT, R4, UR19, RZ ;  /* 0x0000001304047c10 */ /* 0x008fe4000ff9e0ff */
        /* <DEDUP_REMOVED lines=57> */
[----:B------:R-:W2:Y:S04]  /*137d0*/  LDL.LU R29, [R1+0x184] ;  /* 0x00018400011d7983 */ /* 0x000ea80000300800 */
[----:B------:R-:W2:Y:S04]  /*137e0*/  LDL.LU R28, [R1+0x1a0] ;  /* 0x0001a000011c7983 */ /* 0x000ea80000300800 */
[----:B------:R-:W2:Y:S01]  /*137f0*/  LDL.LU R27, [R1+0x174] ;  /* 0x00017400011b7983 */ /* 0x000ea20000300800 */
[----:B---3--:R-:W-:-:S05]  /*13800*/  IADD3 R4, P1, PT, R4, UR19, RZ ;  /* 0x0000001304047c10 */ /* 0x008fca000ff3e0ff */
        /* <DEDUP_REMOVED lines=34> */
[----:B------:R-:W-:Y:S02]  /*13a30*/  IADD3.X R28, PT, PT, R28, UR39, RZ, P6, !PT ;  /* 0x000000271c1c7c10 */ /* 0x000fe4000b7fe4ff */
[----:B------:R-:W-:Y:S01]  /*13a40*/  IADD3 R27, P6, PT, R27, UR19, RZ ;  /* 0x000000131b1b7c10 */ /* 0x000fe2000ffde0ff */
[----:B0-----:R-:W2:Y:S04]  /*13a50*/  LDL.LU R5, [R1+0x138] ;  /* 0x0001380001057983 */ /* 0x001ea80000300800 */
[----:B------:R-:W-:Y:S01]  /*13a60*/  STL [R1+0x184], R29 ;  /* 0x0001841d01007387 */ /* 0x000fe20000100800 */
[----:B---3--:R-:W-:-:S03]  /*13a70*/  IADD3.X R26, PT, PT, R26, UR39, RZ, P1, !PT ;  /* 0x000000271a1a7c10 */ /* 0x008fc60008ffe4ff */
        /* <DEDUP_REMOVED lines=34> */
[----:B------:R0:W-:Y:S01]  /*13ca0*/  STL [R1+0x150], R7 ;  /* 0x0001500701007387 */ /* 0x0001e20000100800 */
[----:B------:R-:W-:-:S03]  /*13cb0*/  IADD3.X R10, PT, PT, R10, UR39, RZ, P6, !PT ;  /* 0x000000270a0a7c10 */ /* 0x000fc6000b7fe4ff */
[----:B------:R-:W-:Y:S04]  /*13cc0*/  STL [R1+0x134], R11 ;  /* 0x0001340b01007387 */ /* 0x000fe80000100800 */
[----:B0-----:R-:W3:Y:S04]  /*13cd0*/  LDL.LU R7, [R1+0x114] ;  /* 0x0001140001077983 */ /* 0x001ee80000300800 */
[----:B------:R0:W-:Y:S04]  /*13ce0*/  STL [R1+0x12c], R4 ;  /* 0x00012c0401007387 */ /* 0x0001e80000100800 */
[----:B0-----:R-:W3:Y:S01]  /*13cf0*/  LDL.LU R4, [R1+0x130] ;  /* 0x0001300001047983 */ /* 0x001ee20000300800 */
[----:B----4-:R-:W-:-:S03]  /*13d00*/  IADD3 R9, P6, PT, R9, UR19, RZ ;  /* 0x0000001309097c10 */ /* 0x010fc6000ffde0ff */
[----:B------:R-:W4:Y:S04]  /*13d10*/  LDL.LU R30, [R1+0x10c] ;  /* 0x00010c00011e7983 */ /* 0x000f280000300800 */
[----:B------:R-:W-:Y:S01]  /*13d20*/  STL [R1+0x148], R10 ;  /* 0x0001480a01007387 */ /* 0x000fe20000100800 */
[----:B------:R-:W-:-:S05]  /*13d30*/  IADD3.X R3, PT, PT, R3, UR39, RZ, P1, !PT ;  /* 0x0000002703037c10 */ /* 0x000fca0008ffe4ff */
        /* <DEDUP_REMOVED lines=32> */
[----:B------:R-:W-:-:S03]  /*13f40*/  IADD3.X R4, PT, PT, R4, UR39, RZ, P4, !PT ;  /* 0x0000002704047c10 */ /* 0x000fc6000a7fe4ff */
[----:B0-----:R-:W3:Y:S04]  /*13f50*/  LDL.LU R7, [R1+0xc8] ;  /* 0x0000c80001077983 */ /* 0x001ee80000300800 */
[----:B------:R0:W-:Y:S04]  /*13f60*/  STL [R1+0x130], R4 ;  /* 0x0001300401007387 */ /* 0x0001e80000100800 */
[----:B0-----:R-:W3:Y:S01]  /*13f70*/  LDL.LU R4, [R1+0x60c] ;  /* 0x00060c0001047983 */ /* 0x001ee20000300800 */
[----:B----4-:R-:W-:-:S05]  /*13f80*/  IADD3.X R3, PT, PT, R3, UR39, RZ, P5, !PT ;  /* 0x0000002703037c10 */ /* 0x010fca000affe4ff */
[----:B------:R0:W-:Y:S04]  /*13f90*/  STL [R1+0x128], R3 ;  /* 0x0001280301007387 */ /* 0x0001e80000100800 */
[----:B0-----:R-:W4:Y:S01]  /*13fa0*/  LDL.LU R3, [R1+0xc0] ;  /* 0x0000c00001037983 */ /* 0x001f220000300800 */
[----:B------:R-:W-:-:S05]  /*13fb0*/  IADD3 R30, P4, PT, R30, UR19, RZ ;  /* 0x000000131e1e7c10 */ /* 0x000fca000ff9e0ff */
[----:B------:R-:W-:Y:S01]  /*13fc0*/  STL [R1+0x10c], R30 ;  /* 0x00010c1e01007387 */ /* 0x000fe20000100800 */
[----:B------:R-:W-:Y:S02]  /*13fd0*/  IADD3 R6, P5, PT, R6, UR19, RZ ;  /* 0x0000001306067c10 */ /* 0x000fe4000ffbe0ff */
        /* <DEDUP_REMOVED lines=50> */
[----:B------:R-:W-:-:S05]  /*14300*/  IADD3 R4, P1, PT, R4, UR18, RZ ;  /* 0x0000001204047c10 */ /* 0x000fca000ff3e0ff */
[----:B------:R0:W-:Y:S04]  /*14310*/  STL [R1+0x60c], R4 ;  /* 0x00060c0401007387 */ /* 0x0001e80000100800 */
[----:B------:R-:W-:Y:S04]  /*14320*/  STL [R1+0xc8], R7 ;  /* 0x0000c80701007387 */ /* 0x000fe80000100800 */
[----:B0-----:R-:W3:Y:S01]  /*14330*/  LDL.LU R4, [R1+0x5fc] ;  /* 0x0005fc0001047983 */ /* 0x001ee20000300800 */
[----:B----4-:R-:W-:-:S05]  /*14340*/  IADD3.X R3, PT, PT, R3, UR39, RZ, P3, !PT ;  /* 0x0000002703037c10 */ /* 0x010fca0009ffe4ff */
[----:B------:R0:W-:Y:S04]  /*14350*/  STL [R1+0xc0], R3 ;  /* 0x0000c00301007387 */ /* 0x0001e80000100800 */
[----:B0-----:R-:W4:Y:S04]  /*14360*/  LDL.LU R3, [R1+0x610] ;  /* 0x0006100001037983 */ /* 0x001f280000300800 */
[----:B------:R-:W4:Y:S04]  /*14370*/  LDL.LU R29, [R1+0x5f4] ;  /* 0x0005f400011d7983 */ /* 0x000f280000300800 */
[----:B------:R-:W4:Y:S01]  /*14380*/  LDL.LU R28, [R1+0x608] ;  /* 0x00060800011c7983 */ /* 0x000f220000300800 */
[----:B------:R-:W-:-:S03]  /*14390*/  IADD3 R6, P3, PT, R6, UR18, RZ ;  /* 0x0000001206067c10 */ /* 0x000fc6000ff7e0ff */
        /* <DEDUP_REMOVED lines=28> */
[----:B------:R-:W-:-:S05]  /*14560*/  IADD3 R4, P5, PT, R4, UR18, RZ ;  /* 0x0000001204047c10 */ /* 0x000fca000ffbe0ff */
[----:B------:R0:W-:Y:S04]  /*14570*/  STL [R1+0x5fc], R4 ;  /* 0x0005fc0401007387 */ /* 0x0001e80000100800 */
[----:B0-----:R-:W3:Y:S04]  /*14580*/  LDL.LU R4, [R1+0x58c] ;  /* 0x00058c0001047983 */ /* 0x001ee80000300800 */
[----:B------:R-:W-:Y:S01]  /*14590*/  STL [R1+0x618], R30 ;  /* 0x0006181e01007387 */ /* 0x000fe20000100800 */
[----:B----4-:R-:W-:-:S05]  /*145a0*/  IADD3.X R3, PT, PT, R3, UR38, RZ, P6, !PT ;  /* 0x0000002603037c10 */ /* 0x010fca000b7fe4ff */
[----:B------:R0:W-:Y:S04]  /*145b0*/  STL [R1+0x610], R3 ;  /* 0x0006100301007387 */ /* 0x0001e80000100800 */
[----:B0-----:R-:W4:Y:S01]  /*145c0*/  LDL.LU R3, [R1+0x5a8] ;  /* 0x0005a80001037983 */ /* 0x001f220000300800 */
[----:B------:R-:W-:Y:S02]  /*145d0*/  IADD3 R29, P6, PT, R29, UR18, RZ ;  /* 0x000000121d1d7c10 */ /* 0x000fe4000ffde0ff */
[----:B------:R-:W-:Y:S02]  /*145e0*/  IADD3.X R28, PT, PT, R28, UR38, RZ, P1, !PT ;  /* 0x000000261c1c7c10 */ /* 0x000fe40008ffe4ff */
        /* <DEDUP_REMOVED lines=50> */
[----:B------:R-:W-:-:S05]  /*14910*/  IADD3 R4, P3, PT, R4, UR18, RZ ;  /* 0x0000001204047c10 */ /* 0x000fca000ff7e0ff */
[----:B------:R0:W-:Y:S04]  /*14920*/  STL [R1+0x58c], R4 ;  /* 0x00058c0401007387 */ /* 0x0001e80000100800 */
[----:B0-----:R-:W3:Y:S04]  /*14930*/  LDL.LU R4, [R1+0x574] ;  /* 0x0005740001047983 */ /* 0x001ee80000300800 */
[----:B------:R-:W3:Y:S04]  /*14940*/  LDL.LU R29, [R1+0x590] ;  /* 0x00059000011d7983 */ /* 0x000ee80000300800 */
[----:B------:R-:W3:Y:S04]  /*14950*/  LDL.LU R28, [R1+0x564] ;  /* 0x00056400011c7983 */ /* 0x000ee80000300800 */
[----:B------:R-:W3:Y:S01]  /*14960*/  LDL.LU R27, [R1+0x588] ;  /* 0x00058800011b7983 */ /* 0x000ee20000300800 */
[----:B----4-:R-:W-:-:S05]  /*14970*/  IADD3.X R3, PT, PT, R3, UR38, RZ, P4, !PT ;  /* 0x0000002603037c10 */ /* 0x010fca000a7fe4ff */
        /* <DEDUP_REMOVED lines=23> */
[----:B0-----:R-:W4:Y:S01]  /*14af0*/  LDL.LU R7, [R1+0x530] ;  /* 0x0005300001077983 */ /* 0x001f220000300800 */
[----:B------:R-:W-:-:S03]  /*14b00*/  IADD3 R30, P5, PT, R30, UR18, RZ ;  /* 0x000000121e1e7c10 */ /* 0x000fc6000ffbe0ff */
[----:B------:R0:W-:Y:S04]  /*14b10*/  STL [R1+0x5a0], R6 ;  /* 0x0005a00601007387 */ /* 0x0001e80000100800 */
[----:B0-----:R-:W4:Y:S01]  /*14b20*/  LDL.LU R6, [R1+0x50c] ;  /* 0x00050c0001067983 */ /* 0x001f220000300800 */
[----:B--2---:R-:W-:-:S05]  /*14b30*/  IADD3.X R5, PT, PT, R5, UR38, RZ, P6, !PT ;  /* 0x0000002605057c10 */ /* 0x004fca000b7fe4ff */
[----:B------:R0:W-:Y:S04]  /*14b40*/  STL [R1+0x598], R5 ;  /* 0x0005980501007387 */ /* 0x0001e80000100800 */
[----:B0-----:R-:W2:Y:S04]  /*14b50*/  LDL.LU R5, [R1+0x528] ;  /* 0x0005280001057983 */ /* 0x001ea80000300800 */
[----:B------:R-:W-:Y:S01]  /*14b60*/  STL [R1+0x57c], R30 ;  /* 0x00057c1e01007387 */ /* 0x000fe20000100800 */
[----:B---3--:R-:W-:Y:S02]  /*14b70*/  IADD3 R4, P6, PT, R4, UR18, RZ ;  /* 0x0000001204047c10 */ /* 0x008fe4000ffde0ff */
[----:B------:R-:W-:-:S03]  /*14b80*/  IADD3.X R29, PT, PT, R29, UR38, RZ, P1, !PT ;  /* 0x000000261d1d7c10 */ /* 0x000fc60008ffe4ff */
[----:B------:R0:W-:Y:S01]  /*14b90*/  STL [R1+0x574], R4 ;  /* 0x0005740401007387 */ /* 0x0001e20000100800 */
[----:B------:R-:W-:Y:S02]  /*14ba0*/  IADD3 R28, P1, PT, R28, UR18, RZ ;  /* 0x000000121c1c7c10 */ /* 0x000fe4000ff3e0ff */
[----:B------:R-:W-:Y:S01]  /*14bb0*/  IADD3.X R27, PT, PT, R27, UR38, RZ, P3, !PT ;  /* 0x000000261b1b7c10 */ /* 0x000fe20009ffe4ff */
[----:B0-----:R-:W3:Y:S04]  /*14bc0*/  LDL.LU R4, [R1+0x504] ;  /* 0x0005040001047983 */ /* 0x001ee80000300800 */
[----:B------:R-:W-:Y:S01]  /*14bd0*/  STL [R1+0x590], R29 ;  /* 0x0005901d01007387 */ /* 0x000fe20000100800 */
[----:B----4-:R-:W-:-:S03]  /*14be0*/  IADD3 R26, P3, PT, R26, UR18, RZ ;  /* 0x000000121a1a7c10 */ /* 0x010fc6000ff7e0ff */
        /* <DEDUP_REMOVED lines=34> */
[----:B------:R0:W-:Y:S04]  /*14e10*/  STL [R1+0x51c], R9 ;  /* 0x00051c0901007387 */ /* 0x0001e80000100800 */
[----:B------:R-:W-:Y:S04]  /*14e20*/  STL [R1+0x540], R11 ;  /* 0x0005400b01007387 */ /* 0x000fe80000100800 */
[----:B0-----:R-:W4:Y:S04]  /*14e30*/  LDL.LU R9, [R1+0x520] ;  /* 0x0005200001097983 */ /* 0x001f280000300800 */
[----:B------:R0:W-:Y:S04]  /*14e40*/  STL [R1+0x538], R3 ;  /* 0x0005380301007387 */ /* 0x0001e80000100800 */
[----:B0-----:R-:W4:Y:S01]  /*14e50*/  LDL.LU R3, [R1+0x4fc] ;  /* 0x0004fc0001037983 */ /* 0x001f220000300800 */
[----:B------:R-:W-:-:S03]  /*14e60*/  IADD3 R10, P1, PT, R10, UR18, RZ ;  /* 0x000000120a0a7c10 */ /* 0x000fc6000ff3e0ff */
[----:B------:R-:W4:Y:S01]  /*14e70*/  LDL.LU R30, [R1+0x518] ;  /* 0x00051800011e7983 */ /* 0x000f220000300800 */
[----:B------:R-:W-:-:S03]  /*14e80*/  IADD3.X R7, PT, PT, R7, UR38, RZ, P3, !PT ;  /* 0x0000002607077c10 */ /* 0x000fc60009ffe4ff */
[----:B------:R-:W-:Y:S04]  /*14e90*/  STL [R1+0x514], R10 ;  /* 0x0005140a01007387 */ /* 0x000fe80000100800 */
[----:B------:R0:W-:Y:S01]  /*14ea0*/  STL [R1+0x530], R7 ;  /* 0x0005300701007387 */ /* 0x0001e20000100800 */
[----:B------:R-:W-:-:S03]  /*14eb0*/  IADD3 R6, P3, PT, R6, UR18, RZ ;  /* 0x0000001206067c10 */ /* 0x000fc6000ff7e0ff */
[----:B0-----:R-:W4:Y:S04]  /*14ec0*/  LDL.LU R7, [R1+0x4f4] ;  /* 0x0004f40001077983 */ /* 0x001f280000300800 */
[----:B------:R0:W-:Y:S04]  /*14ed0*/  STL [R1+0x50c], R6 ;  /* 0x00050c0601007387 */ /* 0x0001e80000100800 */
[----:B0-----:R-:W4:Y:S04]  /*14ee0*/  LDL.LU R6, [R1+0x510] ;  /* 0x0005100001067983 */ /* 0x001f280000300800 */
[----:B------:R-:W4:Y:S01]  /*14ef0*/  LDL.LU R29, [R1+0x4ec] ;  /* 0x0004ec00011d7983 */ /* 0x000f220000300800 */
[----:B--2---:R-:W-:-:S05]  /*14f00*/  IADD3.X R5, PT, PT, R5, UR38, RZ, P4, !PT ;  /* 0x0000002605057c10 */ /* 0x004fca000a7fe4ff */
[----:B------:R0:W-:Y:S04]  /*14f10*/  STL [R1+0x528], R5 ;  /* 0x0005280501007387 */ /* 0x0001e80000100800 */
        /* <DEDUP_REMOVED lines=21> */
[----:B-1----:R-:W3:Y:S04]  /*15070*/  LDL.LU R4, [R1+0x9c] ;  /* 0x00009c0001047983 */ /* 0x002ee80000300800 */
        /* <DEDUP_REMOVED lines=9> */
[----:B------:R0:W-:Y:S01]  /*15110*/  STL [R1+0x4f4], R7 ;  /* 0x0004f40701007387 */ /* 0x0001e20000100800 */
[----:B------:R-:W-:-:S03]  /*15120*/  IADD3.X R6, PT, PT, R6, UR38, RZ, P1, !PT ;  /* 0x0000002606067c10 */ /* 0x000fc60008ffe4ff */
[----:B0-----:R-:W4:Y:S01]  /*15130*/  LDL.LU R7, [R1+0x8c] ;  /* 0x00008c0001077983 */ /* 0x001f220000300800 */
[----:B------:R-:W-:-:S03]  /*15140*/  IADD3 R29, P1, PT, R29, UR18, RZ ;  /* 0x000000121d1d7c10 */ /* 0x000fc6000ff3e0ff */
[----:B------:R-:W-:Y:S04]  /*15150*/  STL [R1+0x518], R30 ;  /* 0x0005181e01007387 */ /* 0x000fe80000100800 */
[----:B------:R0:W-:Y:S04]  /*15160*/  STL [R1+0x510], R6 ;  /* 0x0005100601007387 */ /* 0x0001e80000100800 */
[----:B0-----:R-:W4:Y:S04]  /*15170*/  LDL.LU R6, [R1+0xa8] ;  /* 0x0000a80001067983 */ /* 0x001f280000300800 */
[----:B------:R-:W-:Y:S01]  /*15180*/  STL [R1+0x4ec], R29 ;  /* 0x0004ec1d01007387 */ /* 0x000fe20000100800 */
[----:B--2---:R-:W-:-:S02]  /*15190*/  IADD3.X R28, PT, PT, R28, UR38, RZ, P3, !PT ;  /* 0x000000261c1c7c10 */ /* 0x004fc40009ffe4ff */
[----:B------:R-:W-:-:S03]  /*151a0*/  IADD3 R27, P3, PT, R27, UR18, RZ ;  /* 0x000000121b1b7c10 */ /* 0x000fc6000ff7e0ff */
[----:B------:R-:W-:Y:S04]  /*151b0*/  STL [R1+0x508], R28 ;  /* 0x0005081c01007387 */ /* 0x000fe80000100800 */
[----:B------:R-:W-:Y:S01]  /*151c0*/  STL [R1+0x4e4], R27 ;  /* 0x0004e41b01007387 */ /* 0x000fe20000100800 */
[----:B---3--:R-:W-:Y:S02]  /*151d0*/  IADD3.X R26, PT, PT, R26, UR38, RZ, P4, !PT ;  /* 0x000000261a1a7c10 */ /* 0x008fe4000a7fe4ff */
        /* <DEDUP_REMOVED lines=32> */
[----:B------:R0:W-:Y:S01]  /*153e0*/  STL [R1+0x4c0], R5 ;  /* 0x0004c00501007387 */ /* 0x0001e20000100800 */
[----:B------:R-:W-:-:S03]  /*153f0*/  IADD3.X R10, PT, PT, R10, UR38, RZ, P3, !PT ;  /* 0x000000260a0a7c10 */ /* 0x000fc60009ffe4ff */
[----:B------:R-:W-:Y:S04]  /*15400*/  STL [R1+0xa4], R11 ;  /* 0x0000a40b01007387 */ /* 0x000fe80000100800 */
[----:B0-----:R-:W2:Y:S04]  /*15410*/  LDL.LU R5, [R1+0x84] ;  /* 0x0000840001057983 */ /* 0x001ea80000300800 */
[----:B------:R0:W-:Y:S04]  /*15420*/  STL [R1+0x9c], R4 ;  /* 0x00009c0401007387 */ /* 0x0001e80000100800 */
[----:B0-----:R-:W3:Y:S01]  /*15430*/  LDL.LU R4, [R1+0xa0] ;  /* 0x0000a00001047983 */ /* 0x001ee20000300800 */
[----:B----4-:R-:W-:-:S03]  /*15440*/  IADD3 R9, P3, PT, R9, UR18, RZ ;  /* 0x0000001209097c10 */ /* 0x010fc6000ff7e0ff */
[----:B------:R-:W4:Y:S04]  /*15450*/  LDL.LU R29, [R1+0x98] ;  /* 0x00009800011d7983 */ /* 0x000f280000300800 */
[----:B------:R-:W-:Y:S01]  /*15460*/  STL [R1+0xb8], R10 ;  /* 0x0000b80a01007387 */ /* 0x000fe20000100800 */
[----:B------:R-:W-:-:S05]  /*15470*/  IADD3.X R3, PT, PT, R3, UR38, RZ, P4, !PT ;  /* 0x0000002603037c10 */ /* 0x000fca000a7fe4ff */
[----:B------:R0:W-:Y:S04]  /*15480*/  STL [R1+0xb0], R3 ;  /* 0x0000b00301007387 */ /* 0x0001e80000100800 */
[----:B------:R1:W-:Y:S04]  /*15490*/  STL [R1+0x94], R9 ;  /* 0x0000940901007387 */ /* 0x0003e80000100800 */
[----:B0-----:R-:W4:Y:S04]  /*154a0*/  LDL.LU R3, [R1+0x7c] ;  /* 0x00007c0001037983 */ /* 0x001f280000300800 */
[----:B-1----:R-:W4:Y:S01]  /*154b0*/  LDL.LU R9, [R1+0x90] ;  /* 0x0000900001097983 */ /* 0x002f220000300800 */
[----:B------:R-:W-:-:S03]  /*154c0*/  IADD3 R7, P4, PT, R7, UR18, RZ ;  /* 0x0000001207077c10 */ /* 0x000fc6000ff9e0ff */
[----:B------:R-:W4:Y:S04]  /*154d0*/  LDL.LU R28, [R1+0x74] ;  /* 0x00007400011c7983 */ /* 0x000f280000300800 */
[----:B------:R0:W-:Y:S04]  /*154e0*/  STL [R1+0x8c], R7 ;  /* 0x00008c0701007387 */ /* 0x0001e80000100800 */
[----:B------:R-:W4:Y:S04]  /*154f0*/  LDL.LU R27, [R1+0x88] ;  /* 0x00008800011b7983 */ /* 0x000f280000300800 */
[----:B------:R-:W4:Y:S01]  /*15500*/  LDL.LU R26, [R1+0x6c] ;  /* 0x00006c00011a7983 */ /* 0x000f220000300800 */
[----:B------:R-:W-:-:S05]  /*15510*/  IADD3.X R6, PT, PT, R6, UR38, RZ, P5, !PT ;  /* 0x0000002606067c10 */ /* 0x000fca000affe4ff */
        /* <DEDUP_REMOVED lines=18> */
[----:B-1----:R-:W4:Y:S01]  /*15640*/  LDL.LU R6, [R1+0x38] ;  /* 0x0000380001067983 */ /* 0x002f220000300800 */
[----:B--2---:R-:W-:-:S05]  /*15650*/  IADD3 R5, P5, PT, R5, UR18, RZ ;  /* 0x0000001205057c10 */ /* 0x004fca000ffbe0ff */
[----:B------:R0:W-:Y:S01]  /*15660*/  STL [R1+0x84], R5 ;  /* 0x0000840501007387 */ /* 0x0001e20000100800 */
[----:B---3--:R-:W-:-:S03]  /*15670*/  IADD3.X R4, PT, PT, R4, UR38, RZ, P6, !PT ;  /* 0x0000002604047c10 */ /* 0x008fc6000b7fe4ff */
[----:B0-----:R-:W2:Y:S01]  /*15680*/  LDL.LU R5, [R1+0x28] ;  /* 0x0000280001057983 */ /* 0x001ea20000300800 */
[----:B------:R-:W0:Y:S01]  /*15690*/  SYNCS.PHASECHK.TRANS64.TRYWAIT P6, [UR8], R2 ;  /* 0x00000002ff0075a7 */ /* 0x000e2200080c1108 */
[----:B----4-:R-:W-:Y:S02]  /*156a0*/  IADD3.X R29, PT, PT, R29, UR38, RZ, P1, !PT ;  /* 0x000000261d1d7c10 */ /* 0x010fe40008ffe4ff */
[----:B------:R1:W-:Y:S04]  /*156b0*/  STL [R1+0xa0], R4 ;  /* 0x0000a00401007387 */ /* 0x0003e80000100800 */
[----:B-1----:R-:W3:Y:S01]  /*156c0*/  LDL.LU R4, [R1+0x24] ;  /* 0x0000240001047983 */ /* 0x002ee20000300800 */
[----:B------:R-:W-:Y:S02]  /*156d0*/  IADD3 R3, P1, PT, R3, UR18, RZ ;  /* 0x0000001203037c10 */ /* 0x000fe4000ff3e0ff */
[----:B------:R-:W-:-:S03]  /*156e0*/  IADD3.X R9, PT, PT, R9, UR38, RZ, P3, !PT ;  /* 0x0000002609097c10 */ /* 0x000fc60009ffe4ff */
[----:B------:R1:W-:Y:S04]  /*156f0*/  STL [R1+0x7c], R3 ;  /* 0x00007c0301007387 */ /* 0x0003e80000100800 */
[----:B-1----:R-:W4:Y:S04]  /*15700*/  LDL.LU R3, [R1+0x20] ;  /* 0x0000200001037983 */ /* 0x002f280000300800 */
[----:B------:R-:W-:Y:S04]  /*15710*/  STL [R1+0x98], R29 ;  /* 0x0000981d01007387 */ /* 0x000fe80000100800 */
[----:B------:R1:W-:Y:S04]  /*15720*/  STL [R1+0x90], R9 ;  /* 0x0000900901007387 */ /* 0x0003e80000100800 */
[----:B-1----:R-:W4:Y:S01]  /*15730*/  LDL.LU R9, [R1+0x30] ;  /* 0x0000300001097983 */ /* 0x002f220000300800 */
        /* <DEDUP_REMOVED lines=35> */
[----:B------:R-:W-:-:S03]  /*15970*/  IADD3.X R6, PT, PT, R6, UR38, RZ, P1, !PT ;  /* 0x0000002606067c10 */ /* 0x000fc60008ffe4ff */
[----:B------:R-:W-:Y:S04]  /*15980*/  STL [R1+0x50], R13 ;  /* 0x0000500d01007387 */ /* 0x000fe80000100800 */
[----:B------:R-:W-:Y:S04]  /*15990*/  STL [R1+0x34], R12 ;  /* 0x0000340c01007387 */ /* 0x000fe80000100800 */
[----:B------:R-:W-:Y:S04]  /*159a0*/  STL [R1+0x48], R11 ;  /* 0x0000480b01007387 */ /* 0x000fe80000100800 */
[----:B------:R1:W-:Y:S04]  /*159b0*/  STL [R1+0x38], R6 ;  /* 0x0000380601007387 */ /* 0x0003e80000100800 */
[----:B------:R-:W-:Y:S04]  /*159c0*/  STL [R1+0x2c], R10 ;  /* 0x00002c0a01007387 */ /* 0x000fe80000100800 */
[----:B------:R0:W-:Y:S01]  /*159d0*/  STL [R1+0x40], R7 ;  /* 0x0000400701007387 */ /* 0x0001e20000100800 */
[----:B-1----:R-:W-:-:S02]  /*159e0*/  SHF.R.U32.HI R6, RZ, 0x6, R8 ;  /* 0x00000006ff067819 */ /* 0x002fc40000011608 */
[--C-:B0-----:R-:W-:Y:S02]  /*159f0*/  SHF.R.U32.HI R7, RZ, 0x6, R8.reuse ;  /* 0x00000006ff077819 */ /* 0x101fe40000011608 */
[----:B------:R-:W-:Y:S02]  /*15a00*/  SHF.R.U32.HI R8, RZ, 0x6, R8 ;  /* 0x00000006ff087819 */ /* 0x000fe40000011608 */
[----:B------:R-:W-:Y:S02]  /*15a10*/  SGXT.U32 R6, R6, 0x1 ;  /* 0x000000010606781a */ /* 0x000fe40000000000 */
[----:B------:R-:W-:Y:S02]  /*15a20*/  SGXT.U32 R7, R7, 0x1 ;  /* 0x000000010707781a */ /* 0x000fe40000000000 */
[----:B------:R-:W-:Y:S02]  /*15a30*/  SGXT.U32 R8, R8, 0x1 ;  /* 0x000000010808781a */ /* 0x000fe40000000000 */
[----:B------:R-:W-:-:S02]  /*15a40*/  LOP3.LUT R7, R7, 0x4, RZ, 0xfc, !PT ;  /* 0x0000000407077812 */ /* 0x000fc400078efcff */
[----:B------:R-:W-:Y:S02]  /*15a50*/  LOP3.LUT R8, R8, 0x2, RZ, 0xfc, !PT ;  /* 0x0000000208087812 */ /* 0x000fe400078efcff */
[----:B------:R-:W-:Y:S02]  /*15a60*/  LOP3.LUT R6, R6, 0x6, RZ, 0xfc, !PT ;  /* 0x0000000606067812 */ /* 0x000fe400078efcff */
[----:B------:R-:W-:Y:S02]  /*15a70*/  ISETP.GE.AND P5, PT, R8, UR4, PT ;  /* 0x0000000408007c0c */ /* 0x000fe4000bfa6270 */
[----:B------:R-:W-:Y:S02]  /*15a80*/  ISETP.GE.AND P1, PT, R7, UR4, PT ;  /* 0x0000000407007c0c */ /* 0x000fe4000bf26270 */
[----:B------:R-:W-:Y:S02]  /*15a90*/  PRMT R62, RZ, 0x7610, R62 ;  /* 0x00007610ff3e7816 */ /* 0x000fe4000000003e */
[----:B------:R-:W-:-:S02]  /*15aa0*/  PRMT R53, RZ, 0x7610, R53 ;  /* 0x00007610ff357816 */ /* 0x000fc40000000035 */
[----:B--2---:R-:W-:Y:S02]  /*15ab0*/  IADD3.X R5, PT, PT, R5, UR38, RZ, P4, !PT ;  /* 0x0000002605057c10 */ /* 0x004fe4000a7fe4ff */
[----:B---3--:R-:W-:-:S04]  /*15ac0*/  IADD3 R4, P4, PT, R4, UR18, RZ ;  /* 0x0000001204047c10 */ /* 0x008fc8000ff9e0ff */
[----:B----4-:R-:W-:Y:S02]  /*15ad0*/  IADD3.X R3, PT, PT, R3, UR38, RZ, P4, !PT ;  /* 0x0000002603037c10 */ /* 0x010fe4000a7fe4ff */
[----:B------:R-:W-:-:S05]  /*15ae0*/  IADD3.X R9, PT, PT, R9, UR38, RZ, P3, !PT ;  /* 0x0000002609097c10 */ /* 0x000fca0009ffe4ff */
[----:B------:R0:W-:Y:S04]  /*15af0*/  STL [R1+0x30], R9 ;  /* 0x0000300901007387 */ /* 0x0001e80000100800 */
[----:B------:R0:W-:Y:S04]  /*15b00*/  STL [R1+0x28], R5 ;  /* 0x0000280501007387 */ /* 0x0001e80000100800 */
[----:B------:R0:W-:Y:S04]  /*15b10*/  STL [R1+0x24], R4 ;  /* 0x0000240401007387 */ /* 0x0001e80000100800 */
[----:B------:R0:W-:Y:S01]  /*15b20*/  STL [R1+0x20], R3 ;  /* 0x0000200301007387 */ /* 0x0001e20000100800 */
[----:B------:R-:W-:Y:S01]  /*15b30*/  ISETP.GE.AND P3, PT, R6, UR4, PT ;  /* 0x0000000406007c0c */ /* 0x000fe2000bf66270 */
[----:B------:R-:W-:-:S12]  /*15b40*/  @!P6 BRA `(.L_x_8) ;  /* 0x0000009c00c8e947 */ /* 0x000fd80003800000 */
.L_x_16:
[----:B------:R-:W2:Y:S04]  /*15b50*/  LDL R2, [R1+0x20] ;  /* 0x0000200001027983 */ /* 0x000ea80000100800 */
[----:B0-----:R-:W2:Y:S04]  /*15b60*/  LDL R3, [R1+0x24] ;  /* 0x0000240001037983 */ /* 0x001ea80000100800 */
[----:B------:R0:W-:Y:S04]  /*15b70*/  STL [R1+0x754], R91 ;  /* 0x0007545b01007387 */ /* 0x0001e80000100800 */
[----:B0-----:R-:W3:Y:S04]  /*15b80*/  LDL R91, [R1+0x34] ;  /* 0x00003400015b7983 */ /* 0x001ee80000100800 */
[----:B------:R-:W-:Y:S04]  /*15b90*/  STL [R1+0x750], R89 ;  /* 0x0007505901007387 */ /* 0x000fe80000100800 */
[----:B------:R-:W-:Y:S04]  /*15ba0*/  STL [R1+0x74c], R87 ;  /* 0x00074c5701007387 */ /* 0x000fe80000100800 */
[----:B------:R-:W-:Y:S04]  /*15bb0*/  STL [R1+0x748], R85 ;  /* 0x0007485501007387 */ /* 0x000fe80000100800 */
[----:B------:R-:W-:Y:S04]  /*15bc0*/  STL [R1+0x744], R83 ;  /* 0x0007445301007387 */ /* 0x000fe80000100800 */
[----:B------:R-:W-:Y:S04]  /*15bd0*/  STL [R1+0x740], R81 ;  /* 0x0007405101007387 */ /* 0x000fe80000100800 */
[----:B------:R0:W-:Y:S04]  /*15be0*/  STL [R1+0x73c], R63 ;  /* 0x00073c3f01007387 */ /* 0x0001e80000100800 */
[----:B0-----:R-:W4:Y:S04]  /*15bf0*/  LDL R63, [R1+0x2c] ;  /* 0x00002c00013f7983 */ /* 0x001f280000100800 */
[----:B------:R0:W-:Y:S04]  /*15c00*/  STL [R1+0x738], R69 ;  /* 0x0007384501007387 */ /* 0x0001e80000100800 */
[----:B0-----:R-:W3:Y:S04]  /*15c10*/  LDL R69, [R1+0x28] ;  /* 0x0000280001457983 */ /* 0x001ee80000100800 */
[----:B------:R0:W-:Y:S04]  /*15c20*/  STL [R1+0x734], R71 ;  /* 0x0007344701007387 */ /* 0x0001e80000100800 */
[----:B0-----:R-:W3:Y:S04]  /*15c30*/  LDL R71, [R1+0x30] ;  /* 0x0000300001477983 */ /* 0x001ee80000100800 */
[----:B------:R-:W-:Y:S04]  /*15c40*/  STL [R1+0x730], R73 ;  /* 0x0007304901007387 */ /* 0x000fe80000100800 */
[----:B------:R0:W-:Y:S04]  /*15c50*/  STL [R1+0x72c], R74 ;  /* 0x00072c4a01007387 */ /* 0x0001e80000100800 */
[----:B------:R1:W-:Y:S04]  /*15c60*/  STL [R1+0x728], R72 ;  /* 0x0007284801007387 */ /* 0x0003e80000100800 */
[----:B------:R-:W-:Y:S04]  /*15c70*/  STL [R1+0x724], R70 ;  /* 0x0007244601007387 */ /* 0x000fe80000100800 */
[----:B-----5:R-:W-:Y:S04]  /*15c80*/  STL [R1+0x71c], R0 ;  /* 0x00071c0001007387 */ /* 0x020fe80000100800 */
[----:B------:R-:W3:Y:S04]  /*15c90*/  LDL R89, [R1+0x38] ;  /* 0x0000380001597983 */ /* 0x000ee80000100800 */
[----:B------:R-:W3:Y:S01]  /*15ca0*/  LDL R87, [R1+0x3c] ;  /* 0x00003c0001577983 */ /* 0x000ee20000100800 */
[----:B------:R-:W0:Y:S01]  /*15cb0*/  S2R R85, SR_TID.X ;  /* 0x0000000000557919 */ /* 0x000e220000002100 */
[----:B--2---:R-:W-:-:S04]  /*15cc0*/  @!P0 LOP3.LUT R3, R3, R2, RZ, 0x3c, !PT ;  /* 0x0000000203038212 */ /* 0x004fc800078e3cff */
[----:B------:R-:W-:-:S04]  /*15cd0*/  @!P0 LOP3.LUT R2, R3, R2, RZ, 0x3c, !PT ;  /* 0x0000000203028212 */ /* 0x000fc800078e3cff */
[----:B------:R-:W-:-:S05]  /*15ce0*/  @!P0 LOP3.LUT R3, R3, R2, RZ, 0x3c, !PT ;  /* 0x0000000203038212 */ /* 0x000fca00078e3cff */
[----:B------:R4:W2:Y:S02]  /*15cf0*/  @!P0 LDG.E.U8 R62, desc[UR22][R2.64] ;  /* 0x00000016023e8981 */ /* 0x0008a4000c1e1100 */
[----:B----4-:R-:W-:Y:S02]  /*15d00*/  @!P5 IMAD.MOV.U32 R2, RZ, RZ, R63 ;  /* 0x000000ffff02d224 */ /* 0x010fe400078e003f */
[----:B------:R-:W4:Y:S01]  /*15d10*/  LDL R63, [R1+0x44] ;  /* 0x00004400013f7983 */ /* 0x000f220000100800 */
[----:B---3--:R-:W-:-:S03]  /*15d20*/  @!P5 IMAD.MOV.U32 R3, RZ, RZ, R69 ;  /* 0x000000ffff03d224 */ /* 0x008fc600078e0045 */
[----:B------:R-:W3:Y:S01]  /*15d30*/  LDL R69, [R1+0x40] ;  /* 0x0000400001457983 */ /* 0x000ee20000100800 */
[----:B0-----:R-:W0:Y:S01]  /*15d40*/  S2R R74, SR_TID.X ;  /* 0x00000000004a7919 */ /* 0x001e220000002100 */
[----:B------:R-:W-:Y:S02]  /*15d50*/  SHF.R.U32.HI R85, RZ, 0x6, R85 ;  /* 0x00000006ff557819 */ /* 0x000fe40000011655 */
[----:B------:R0:W2:Y:S02]  /*15d60*/  @!P5 LDG.E.U8 R53, desc[UR22][R2.64] ;  /* 0x000000160235d981 */ /* 0x0000a4000c1e1100 */
[----:B------:R-:W-:-:S04]  /*15d70*/  SGXT.U32 R85, R85, 0x1 ;  /* 0x000000015555781a */ /* 0x000fc80000000000 */
[----:B------:R-:W-:-:S04]  /*15d80*/  LOP3.LUT R85, R85, 0x8, RZ, 0xfc, !PT ;  /* 0x0000000855557812 */ /* 0x000fc800078efcff */
[----:B------:R-:W-:Y:S02]  /*15d90*/  ISETP.GE.AND P5, PT, R85, UR4, PT ;  /* 0x0000000455007c0c */ /* 0x000fe4000bfa6270 */
[--C-:B0-----:R-:W-:Y:S02]  /*15da0*/  SHF.R.U32.HI R85, RZ, 0x6, R74.reuse ;  /* 0x00000006ff557819 */ /* 0x101fe4000001164a */
[----:B-1----:R-:W-:Y:S02]  /*15db0*/  SHF.R.U32.HI R72, RZ, 0x6, R74 ;  /* 0x00000006ff487819 */ /* 0x002fe4000001164a */
[----:B------:R-:W-:Y:S01]  /*15dc0*/  SGXT.U32 R85, R85, 0x1 ;  /* 0x000000015555781a */ /* 0x000fe20000000000 */
[----:B------:R-:W2:Y:S03]  /*15dd0*/  LDL R74, [R1+0x4c] ;  /* 0x00004c00014a7983 */ /* 0x000ea60000100800 */
[----:B------:R-:W-:-:S04]  /*15de0*/  LOP3.LUT R85, R85, 0xa, RZ, 0xfc, !PT ;  /* 0x0000000a55557812 */ /* 0x000fc800078efcff */
[----:B------:R-:W-:Y:S02]  /*15df0*/  ISETP.GE.AND P4, PT, R85, UR4, PT ;  /* 0x0000000455007c0c */ /* 0x000fe4000bf86270 */
[----:B------:R-:W2:Y:S01]  /*15e00*/  LDL R85, [R1+0x48] ;  /* 0x0000480001557983 */ /* 0x000ea20000100800 */
[----:B------:R-:W-:-:S04]  /*15e10*/  SGXT.U32 R72, R72, 0x1 ;  /* 0x000000014848781a */ /* 0x000fc80000000000 */
[----:B------:R-:W-:Y:S01]  /*15e20*/  LOP3.LUT R72, R72, 0xc, RZ, 0xfc, !PT ;  /* 0x0000000c48487812 */ /* 0x000fe200078efcff */
[----:B------:R-:W-:Y:S02]  /*15e30*/  @!P1 IMAD.MOV.U32 R3, RZ, RZ, R71 ;  /* 0x000000ffff039224 */ /* 0x000fe400078e0047 */
[----:B------:R-:W2:Y:S01]  /*15e40*/  LDL R71, [R1+0x54] ;  /* 0x0000540001477983 */ /* 0x000ea20000100800 */
[----:B------:R-:W-:-:S03]  /*15e50*/  ISETP.GE.AND P0, PT, R72, UR4, PT ;  /* 0x0000000448007c0c */ /* 0x000fc6000bf06270 */
[----:B------:R-:W2:Y:S01]  /*15e60*/  LDL R72, [R1+0x50] ;  /* 0x0000500001487983 */ /* 0x000ea20000100800 */
[----:B------:R-:W-:Y:S01]  /*15e70*/  PRMT R42, RZ, 0x7610, R42 ;  /* 0x00007610ff2a7816 */ /* 0x000fe2000000002a */
[----:B------:R-:W-:Y:S01]  /*15e80*/  @!P1 IMAD.MOV.U32 R2, RZ, RZ, R91 ;  /* 0x000000ffff029224 */ /* 0x000fe200078e005b */
[----:B------:R-:W-:-:S04]  /*15e90*/  PRMT R67, RZ, 0x7610, R67 ;  /* 0x00007610ff437816 */ /* 0x000fc80000000043 */
[----:B------:R0:W2:Y:S02]  /*15ea0*/  @!P1 LDG.E.U8 R42, desc[UR22][R2.64] ;  /* 0x00000016022a9981 */ /* 0x0000a4000c1e1100 */
[----:B0-----:R-:W-:Y:S02]  /*15eb0*/  @!P3 IMAD.MOV.U32 R2, RZ, RZ, R87 ;  /* 0x000000ffff02b224 */ /* 0x001fe400078e0057 */
[----:B------:R-:W-:-:S05]  /*15ec0*/  @!P3 IMAD.MOV.U32 R3, RZ, RZ, R89 ;  /* 0x000000ffff03b224 */ /* 0x000fca00078e0059 */
[----:B------:R4:W2:Y:S02]  /*15ed0*/  @!P3 LDG.E.U8 R67, desc[UR22][R2.64] ;  /* 0x000000160243b981 */ /* 0x0008a4000c1e1100 */
[----:B----4-:R-:W-:Y:S02]  /*15ee0*/  @!P5 IMAD.MOV.U32 R2, RZ, RZ, R63 ;  /* 0x000000ffff02d224 */ /* 0x010fe400078e003f */
[----:B------:R-:W4:Y:S01]  /*15ef0*/  LDL R63, [R1+0x5c] ;  /* 0x00005c00013f7983 */ /* 0x000f220000100800 */
[----:B---3--:R-:W-:-:S03]  /*15f00*/  @!P5 IMAD.MOV.U32 R3, RZ, RZ, R69 ;  /* 0x000000ffff03d224 */ /* 0x008fc600078e0045 */
[----:B------:R-:W3:Y:S01]  /*15f10*/  LDL R69, [R1+0x58] ;  /* 0x0000580001457983 */ /* 0x000ee20000100800 */
[----:B------:R-:W0:Y:S01]  /*15f20*/  S2R R91, SR_TID.X ;  /* 0x00000000005b7919 */ /* 0x000e220000002100 */
[----:B------:R-:W-:-:S06]  /*15f30*/  PRMT R15, RZ, 0x7610, R15 ;  /* 0x00007610ff0f7816 */ /* 0x000fcc000000000f */
[----:B------:R2:W3:Y:S01]  /*15f40*/  @!P5 LDG.E.U8 R15, desc[UR22][R2.64] ;  /* 0x00000016020fd981 */ /* 0x0004e2000c1e1100 */
[----:B------:R-:W-:Y:S01]  /*15f50*/  PRMT R47, RZ, 0x7610, R47 ;  /* 0x00007610ff2f7816 */ /* 0x000fe2000000002f */
[----:B--2---:R-:W-:Y:S02]  /*15f60*/  @!P4 IMAD.MOV.U32 R2, RZ, RZ, R74 ;  /* 0x000000ffff02c224 */ /* 0x004fe400078e004a */
[----:B------:R-:W2:Y:S01]  /*15f70*/  LDL R74, [R1+0x64] ;  /* 0x00006400014a7983 */ /* 0x000ea20000100800 */
[----:B------:R-:W-:-:S03]  /*15f80*/  @!P4 IMAD.MOV.U32 R3, RZ, RZ, R85 ;  /* 0x000000ffff03c224 */ /* 0x000fc600078e0055 */
[----:B------:R-:W2:Y:S01]  /*15f90*/  LDL R85, [R1+0x60] ;  /* 0x0000600001557983 */ /* 0x000ea20000100800 */
[----:B0-----:R-:W-:-:S03]  /*15fa0*/  SHF.R.U32.HI R87, RZ, 0x6, R91 ;  /* 0x00000006ff577819 */ /* 0x001fc6000001165b */
[----:B------:R0:W2:Y:S01]  /*15fb0*/  @!P4 LDG.E.U8 R47, desc[UR22][R2.64] ;  /* 0x00000016022fc981 */ /* 0x0000a2000c1e1100 */
[----:B------:R-:W-:Y:S02]  /*15fc0*/  SGXT.U32 R87, R87, 0x1 ;  /* 0x000000015757781a */ /* 0x000fe40000000000 */
[----:B------:R-:W-:Y:S02]  /*15fd0*/  LEA.HI R89, R91, 0xe, RZ, 0x1a ;  /* 0x0000000e5b597811 */ /* 0x000fe400078fd0ff */
[----:B------:R-:W-:Y:S01]  /*15fe0*/  LOP3.LUT R87, R87, 0x10, RZ, 0xfc, !PT ;  /* 0x0000001057577812 */ /* 0x000fe200078efcff */
[----:B0-----:R-:W-:Y:S01]  /*15ff0*/  @!P0 IMAD.MOV.U32 R2, RZ, RZ, R71 ;  /* 0x000000ffff028224 */ /* 0x001fe200078e0047 */
[--C-:B------:R-:W-:Y:S01]  /*16000*/  SHF.R.U32.HI R71, RZ, 0x6, R91.reuse ;  /* 0x00000006ff477819 */ /* 0x100fe2000001165b */
[----:B------:R-:W-:Y:S01]  /*16010*/  @!P0 IMAD.MOV.U32 R3, RZ, RZ, R72 ;  /* 0x000000ffff038224 */ /* 0x000fe200078e0048 */
[----:B------:R-:W-:Y:S02]  /*16020*/  SHF.R.U32.HI R72, RZ, 0x6, R91 ;  /* 0x00000006ff487819 */ /* 0x000fe4000001165b */
[----:B------:R-:W-:-:S02]  /*16030*/  SGXT.U32 R71, R71, 0x1 ;  /* 0x000000014747781a */ /* 0x000fc40000000000 */
[----:B------:R-:W-:Y:S02]  /*16040*/  SGXT.U32 R72, R72, 0x1 ;  /* 0x000000014848781a */ /* 0x000fe40000000000 */
[----:B------:R-:W-:Y:S02]  /*16050*/  ISETP.GE.AND P1, PT, R89, UR4, PT ;  /* 0x0000000459007c0c */ /* 0x000fe4000bf26270 */
[----:B------:R-:W-:Y:S01]  /*16060*/  ISETP.GE.AND P3, PT, R87, UR4, PT ;  /* 0x0000000457007c0c */ /* 0x000fe2000bf66270 */
[----:B------:R-:W2:Y:S01]  /*16070*/  LDL R89, [R1+0x68] ;  /* 0x0000680001597983 */ /* 0x000ea20000100800 */
[----:B------:R-:W-:Y:S02]  /*16080*/  LOP3.LUT R72, R72, 0x12, RZ, 0xfc, !PT ;  /* 0x0000001248487812 */ /* 0x000fe400078efcff */
[----:B------:R-:W-:Y:S01]  /*16090*/  LOP3.LUT R71, R71, 0x14, RZ, 0xfc, !PT ;  /* 0x0000001447477812 */ /* 0x000fe200078efcff */
[----:B------:R-:W2:Y:S01]  /*160a0*/  LDL R87, [R1+0x6c] ;  /* 0x00006c0001577983 */ /* 0x000ea20000100800 */
[----:B------:R-:W-:-:S02]  /*160b0*/  ISETP.GE.AND P5, PT, R72, UR4, PT ;  /* 0x0000000448007c0c */ /* 0x000fc4000bfa6270 */
[----:B------:R-:W-:Y:S01]  /*160c0*/  ISETP.GE.AND P4, PT, R71, UR4, PT ;  /* 0x0000000447007c0c */ /* 0x000fe2000bf86270 */
[----:B------:R-:W2:Y:S01]  /*160d0*/  LDL R72, [R1+0x70] ;  /* 0x0000700001487983 */ /* 0x000ea20000100800 */
[----:B------:R-:W-:-:S03]  /*160e0*/  PRMT R41, RZ, 0x7610, R41 ;  /* 0x00007610ff297816 */ /* 0x000fc60000000029 */
[----:B------:R-:W2:Y:S04]  /*160f0*/  LDL R71, [R1+0x74] ;  /* 0x0000740001477983 */ /* 0x000ea80000100800 */
[----:B------:R4:W2:Y:S02]  /*16100*/  @!P0 LDG.E.U8 R41, desc[UR22][R2.64] ;  /* 0x0000001602298981 */ /* 0x0008a4000c1e1100 */
[----:B----4-:R-:W-:Y:S02]  /*16110*/  @!P1 IMAD.MOV.U32 R2, RZ, RZ, R63 ;  /* 0x000000ffff029224 */ /* 0x010fe400078e003f */
[----:B------:R-:W4:Y:S01]  /*16120*/  LDL R63, [R1+0x7c] ;  /* 0x00007c00013f7983 */ /* 0x000f220000100800 */
[----:B---3--:R-:W-:-:S03]  /*16130*/  @!P1 IMAD.MOV.U32 R3, RZ, RZ, R69 ;  /* 0x000000ffff039224 */ /* 0x008fc600078e0045 */
[----:B------:R-:W3:Y:S01]  /*16140*/  LDL R69, [R1+0x78] ;  /* 0x0000780001457983 */ /* 0x000ee20000100800 */
[----:B------:R-:W-:-:S04]  /*16150*/  SHF.R.U32.HI R91, RZ, 0x6, R91 ;  /* 0x00000006ff5b7819 */ /* 0x000fc8000001165b */
[----:B------:R-:W-:-:S04]  /*16160*/  SGXT.U32 R91, R91, 0x1 ;  /* 0x000000015b5b781a */ /* 0x000fc80000000000 */
[----:B------:R-:W-:-:S04]  /*16170*/  LOP3.LUT R91, R91, 0x16, RZ, 0xfc, !PT ;  /* 0x000000165b5b7812 */ /* 0x000fc800078efcff */
[----:B------:R-:W-:Y:S02]  /*16180*/  ISETP.GE.AND P0, PT, R91, UR4, PT ;  /* 0x000000045b007c0c */ /* 0x000fe4000bf06270 */
[----:B------:R-:W0:Y:S01]  /*16190*/  S2R R91, SR_TID.X ;  /* 0x00000000005b7919 */ /* 0x000e220000002100 */
[----:B------:R-:W-:-:S06]  /*161a0*/  PRMT R66, RZ, 0x7610, R66 ;  /* 0x00007610ff427816 */ /* 0x000fcc0000000042 */
[----:B------:R2:W3:Y:S01]  /*161b0*/  @!P1 LDG.E.U8 R66, desc[UR22][R2.64] ;  /* 0x0000001602429981 */ /* 0x0004e2000c1e1100 */
[----:B------:R-:W-:Y:S01]  /*161c0*/  PRMT R14, RZ, 0x7610, R14 ;  /* 0x00007610ff0e7816 */ /* 0x000fe2000000000e */
[----:B--2---:R-:W-:Y:S01]  /*161d0*/  @!P3 IMAD.MOV.U32 R2, RZ, RZ, R74 ;  /* 0x000000ffff02b224 */ /* 0x004fe200078e004a */
[--C-:B0-----:R-:W-:Y:S02]  /*161e0*/  SHF.R.U32.HI R74, RZ, 0x6, R91.reuse ;  /* 0x00000006ff4a7819 */ /* 0x101fe4000001165b */
[----:B------:R-:W-:Y:S01]  /*161f0*/  SHF.R.U32.HI R91, RZ, 0x6, R91 ;  /* 0x00000006ff5b7819 */ /* 0x000fe2000001165b */
[----:B------:R-:W-:Y:S01]  /*16200*/  @!P3 IMAD.MOV.U32 R3, RZ, RZ, R85 ;  /* 0x000000ffff03b224 */ /* 0x000fe200078e0055 */
[----:B------:R-:W-:Y:S01]  /*16210*/  SGXT.U32 R74, R74, 0x1 ;  /* 0x000000014a4a781a */ /* 0x000fe20000000000 */
[----:B------:R-:W2:Y:S01]  /*16220*/  LDL R85, [R1+0x80] ;  /* 0x0000800001557983 */ /* 0x000ea20000100800 */
[----:B------:R-:W-:-:S03]  /*16230*/  SGXT.U32 R91, R91, 0x1 ;  /* 0x000000015b5b781a */ /* 0x000fc60000000000 */
[----:B------:R0:W2:Y:S01]  /*16240*/  @!P3 LDG.E.U8 R14, desc[UR22][R2.64] ;  /* 0x00000016020eb981 */ /* 0x0000a2000c1e1100 */
[----:B------:R-:W-:-:S04]  /*16250*/  LOP3.LUT R91, R91, 0x1a, RZ, 0xfc, !PT ;  /* 0x0000001a5b5b7812 */ /* 0x000fc800078efcff */
[----:B------:R-:W-:Y:S02]  /*16260*/  ISETP.GE.AND P3, PT, R91, UR4, PT ;  /* 0x000000045b007c0c */ /* 0x000fe4000bf66270 */
[----:B------:R-:W1:Y:S01]  /*16270*/  S2R R91, SR_TID.X ;  /* 0x00000000005b7919 */ /* 0x000e620000002100 */
[----:B------:R-:W-:Y:S02]  /*16280*/  LOP3.LUT R74, R74, 0x18, RZ, 0xfc, !PT ;  /* 0x000000184a4a7812 */ /* 0x000fe400078efcff */
[----:B------:R-:W-:Y:S02]  /*16290*/  PRMT R10, RZ, 0x7610, R10 ;  /* 0x00007610ff0a7816 */ /* 0x000fe4000000000a */
[----:B------:R-:W-:Y:S02]  /*162a0*/  ISETP.GE.AND P1, PT, R74, UR4, PT ;  /* 0x000000044a007c0c */ /* 0x000fe4000bf26270 */
[----:B------:R-:W2:Y:S01]  /*162b0*/  LDL R74, [R1+0x84] ;  /* 0x00008400014a7983 */ /* 0x000ea20000100800 */
[----:B0-----:R-:W-:Y:S01]  /*162c0*/  @!P5 IMAD.MOV.U32 R3, RZ, RZ, R89 ;  /* 0x000000ffff03d224 */ /* 0x001fe200078e0059 */
[----:B------:R-:W-:-:S02]  /*162d0*/  PRMT R40, RZ, 0x7610, R40 ;  /* 0x00007610ff287816 */ /* 0x000fc40000000028 */
[----:B------:R-:W2:Y:S01]  /*162e0*/  LDL R89, [R1+0x98] ;  /* 0x0000980001597983 */ /* 0x000ea20000100800 */
[----:B------:R-:W-:-:S05]  /*162f0*/  @!P5 IMAD.MOV.U32 R2, RZ, RZ, R87 ;  /* 0x000000ffff02d224 */ /* 0x000fca00078e0057 */
[----:B------:R0:W2:Y:S02]  /*16300*/  @!P5 LDG.E.U8 R10, desc[UR22][R2.64] ;  /* 0x00000016020ad981 */ /* 0x0000a4000c1e1100 */
[----:B0-----:R-:W-:Y:S02]  /*16310*/  @!P4 IMAD.MOV.U32 R2, RZ, RZ, R71 ;  /* 0x000000ffff02c224 */ /* 0x001fe400078e0047 */
[----:B------:R-:W-:Y:S01]  /*16320*/  @!P4 IMAD.MOV.U32 R3, RZ, RZ, R72 ;  /* 0x000000ffff03c224 */ /* 0x000fe200078e0048 */
[----:B------:R-:W2:Y:S04]  /*16330*/  LDL R71, [R1+0x8c] ;  /* 0x00008c0001477983 */ /* 0x000ea80000100800 */
[----:B------:R-:W2:Y:S04]  /*16340*/  LDL R72, [R1+0x88] ;  /* 0x0000880001487983 */ /* 0x000ea80000100800 */
[----:B------:R4:W2:Y:S02]  /*16350*/  @!P4 LDG.E.U8 R40, desc[UR22][R2.64] ;  /* 0x000000160228c981 */ /* 0x0008a4000c1e1100 */
[----:B----4-:R-:W-:Y:S01]  /*16360*/  @!P0 IMAD.MOV.U32 R2, RZ, RZ, R63 ;  /* 0x000000ffff028224 */ /* 0x010fe200078e003f */
[----:B-1----:R-:W-:-:S04]  /*16370*/  SHF.R.U32.HI R63, RZ, 0x6, R91 ;  /* 0x00000006ff3f7819 */ /* 0x002fc8000001165b */
[----:B------:R-:W-:-:S04]  /*16380*/  SGXT.U32 R63, R63, 0x1 ;  /* 0x000000013f3f781a */ /* 0x000fc80000000000 */
[----:B------:R-:W-:-:S04]  /*16390*/  LOP3.LUT R63, R63, 0x1c, RZ, 0xfc, !PT ;  /* 0x0000001c3f3f7812 */ /* 0x000fc800078efcff */
[----:B------:R-:W-:Y:S02]  /*163a0*/  ISETP.GE.AND P5, PT, R63, UR4, PT ;  /* 0x000000043f007c0c */ /* 0x000fe4000bfa6270 */
[----:B------:R-:W-:-:S04]  /*163b0*/  LEA.HI R63, R91, 0x1e, RZ, 0x1a ;  /* 0x0000001e5b3f7811 */ /* 0x000fc800078fd0ff */
[----:B------:R-:W-:Y:S02]  /*163c0*/  ISETP.GE.AND P4, PT, R63, UR4, PT ;  /* 0x000000043f007c0c */ /* 0x000fe4000bf86270 */
[----:B------:R-:W4:Y:S01]  /*163d0*/  LDL R63, [R1+0x94] ;  /* 0x00009400013f7983 */ /* 0x000f220000100800 */
[----:B---3--:R-:W-:-:S03]  /*163e0*/  @!P0 IMAD.MOV.U32 R3, RZ, RZ, R69 ;  /* 0x000000ffff038224 */ /* 0x008fc600078e0045 */
[----:B------:R-:W3:Y:S01]  /*163f0*/  LDL R69, [R1+0x90] ;  /* 0x0000900001457983 */ /* 0x000ee20000100800 */
[----:B------:R-:W-:Y:S02]  /*16400*/  PRMT R65, RZ, 0x7610, R65 ;  /* 0x00007610ff417816 */ /* 0x000fe40000000041 */
[----:B------:R-:W-:-:S04]  /*16410*/  PRMT R13, RZ, 0x7610, R13 ;  /* 0x00007610ff0d7816 */ /* 0x000fc8000000000d */
[----:B------:R2:W3:Y:S01]  /*16420*/  @!P0 LDG.E.U8 R65, desc[UR22][R2.64] ;  /* 0x0000001602418981 */ /* 0x0004e2000c1e1100 */
[----:B------:R-:W-:Y:S02]  /*16430*/  PRMT R9, RZ, 0x7610, R9 ;  /* 0x00007610ff097816 */ /* 0x000fe40000000009 */
[----:B------:R-:W-:-:S04]  /*16440*/  SHF.R.U32.HI R87, RZ, 0x6, R91 ;  /* 0x00000006ff577819 */ /* 0x000fc8000001165b */
[----:B------:R-:W-:-:S04]  /*16450*/  SGXT.U32 R87, R87, 0x1 ;  /* 0x000000015757781a */ /* 0x000fc80000000000 */
[----:B------:R-:W-:-:S04]  /*16460*/  LOP3.LUT R87, R87, 0x20, RZ, 0xfc, !PT ;  /* 0x0000002057577812 */ /* 0x000fc800078efcff */
[----:B------:R-:W-:Y:S02]  /*16470*/  ISETP.GE.AND P0, PT, R87, UR4, PT ;  /* 0x0000000457007c0c */ /* 0x000fe4000bf06270 */
[----:B------:R-:W3:Y:S01]  /*16480*/  LDL R87, [R1+0x9c] ;  /* 0x00009c0001577983 */ /* 0x000ee20000100800 */
[----:B--2---:R-:W-:-:S03]  /*16490*/  @!P1 IMAD.MOV.U32 R3, RZ, RZ, R85 ;  /* 0x000000ffff039224 */ /* 0x004fc600078e0055 */
[----:B------:R-:W2:Y:S01]  /*164a0*/  LDL R85, [R1+0xa0] ;  /* 0x0000a00001557983 */ /* 0x000ea20000100800 */
[----:B------:R-:W-:-:S03]  /*164b0*/  @!P1 IMAD.MOV.U32 R2, RZ, RZ, R74 ;  /* 0x000000ffff029224 */ /* 0x000fc600078e004a */
[----:B------:R-:W2:Y:S04]  /*164c0*/  LDL R74, [R1+0xa4] ;  /* 0x0000a400014a7983 */ /* 0x000ea80000100800 */
[----:B------:R0:W2:Y:S02]  /*164d0*/  @!P1 LDG.E.U8 R13, desc[UR22][R2.64] ;  /* 0x00000016020d9981 */ /* 0x0000a4000c1e1100 */
[----:B0-----:R-:W-:Y:S02]  /*164e0*/  @!P3 IMAD.MOV.U32 R2, RZ, RZ, R71 ;  /* 0x000000ffff02b224 */ /* 0x001fe400078e0047 */
[----:B------:R-:W2:Y:S01]  /*164f0*/  LDL R71, [R1+0xac] ;  /* 0x0000ac0001477983 */ /* 0x000ea20000100800 */
[----:B------:R-:W-:-:S03]  /*16500*/  @!P3 IMAD.MOV.U32 R3, RZ, RZ, R72 ;  /* 0x000000ffff03b224 */ /* 0x000fc600078e0048 */
[----:B------:R-:W2:Y:S04]  /*16510*/  LDL R72, [R1+0xa8] ;  /* 0x0000a80001487983 */ /* 0x000ea80000100800 */
[----:B------:R0:W2:Y:S02]  /*16520*/  @!P3 LDG.E.U8 R9, desc[UR22][R2.64] ;  /* 0x000000160209b981 */ /* 0x0000a4000c1e1100 */
[----:B0-----:R-:W0:Y:S02]  /*16530*/  S2R R3, SR_TID.X ;  /* 0x0000000000037919 */ /* 0x001e240000002100 */
[--C-:B0-----:R-:W-:Y:S02]  /*16540*/  SHF.R.U32.HI R91, RZ, 0x6, R3.reuse ;  /* 0x00000006ff5b7819 */ /* 0x101fe40000011603 */
[----:B------:R-:W-:-:S04]  /*16550*/  SHF.R.U32.HI R3, RZ, 0x6, R3 ;  /* 0x00000006ff037819 */ /* 0x000fc80000011603 */
[----:B------:R-:W-:-:S04]  /*16560*/  SGXT.U32 R3, R3, 0x1 ;  /* 0x000000010303781a */ /* 0x000fc80000000000 */
[----:B------:R-:W-:-:S04]  /*16570*/  LOP3.LUT R3, R3, 0x22, RZ, 0xfc, !PT ;  /* 0x0000002203037812 */ /* 0x000fc800078efcff */
[----:B------:R-:W-:Y:S01]  /*16580*/  ISETP.GE.AND P1, PT, R3, UR4, PT ;  /* 0x0000000403007c0c */ /* 0x000fe2000bf26270 */
[----:B----4-:R-:W-:Y:S02]  /*16590*/  @!P5 IMAD.MOV.U32 R2, RZ, RZ, R63 ;  /* 0x000000ffff02d224 */ /* 0x010fe400078e003f */
[----:B------:R-:W4:Y:S01]  /*165a0*/  LDL R63, [R1+0xb4] ;  /* 0x0000b400013f7983 */ /* 0x000f220000100800 */
[----:B---3--:R-:W-:-:S03]  /*165b0*/  @!P5 IMAD.MOV.U32 R3, RZ, RZ, R69 ;  /* 0x000000ffff03d224 */ /* 0x008fc600078e0045 */
[----:B------:R-:W3:Y:S01]  /*165c0*/  LDL R69, [R1+0xb0] ;  /* 0x0000b00001457983 */ /* 0x000ee20000100800 */
[----:B------:R-:W-:Y:S02]  /*165d0*/  SGXT.U32 R91, R91, 0x1 ;  /* 0x000000015b5b781a */ /* 0x000fe40000000000 */
[----:B------:R-:W-:Y:S02]  /*165e0*/  PRMT R39, RZ, 0x7610, R39 ;  /* 0x00007610ff277816 */ /* 0x000fe40000000027 */
[----:B------:R-:W-:Y:S02]  /*165f0*/  LOP3.LUT R91, R91, 0x24, RZ, 0xfc, !PT ;  /* 0x000000245b5b7812 */ /* 0x000fe400078efcff */
[----:B------:R-:W-:Y:S02]  /*16600*/  PRMT R64, RZ, 0x7610, R64 ;  /* 0x00007610ff407816 */ /* 0x000fe40000000040 */
[----:B------:R0:W3:Y:S01]  /*16610*/  @!P5 LDG.E.U8 R39, desc[UR22][R2.64] ;  /* 0x000000160227d981 */ /* 0x0000e2000c1e1100 */
[----:B------:R-:W-:-:S02]  /*16620*/  ISETP.GE.AND P3, PT, R91, UR4, PT ;  /* 0x000000045b007c0c */ /* 0x000fc4000bf66270 */
[----:B------:R-:W1:Y:S01]  /*16630*/  S2R R91, SR_TID.X ;  /* 0x00000000005b7919 */ /* 0x000e620000002100 */
[----:B------:R-:W-:Y:S01]  /*16640*/  PRMT R12, RZ, 0x7610, R12 ;  /* 0x00007610ff0c7816 */ /* 0x000fe2000000000c */
[----:B0-----:R-:W-:Y:S01]  /*16650*/  @!P4 IMAD.MOV.U32 R3, RZ, RZ, R89 ;  /* 0x000000ffff03c224 */ /* 0x001fe200078e0059 */
[----:B------:R-:W-:Y:S01]  /*16660*/  PRMT R8, RZ, 0x7610, R8 ;  /* 0x00007610ff087816 */ /* 0x000fe20000000008 */
[----:B------:R-:W3:Y:S01]  /*16670*/  LDL R89, [R1+0x4c0] ;  /* 0x0004c00001597983 */ /* 0x000ee20000100800 */
[----:B------:R-:W-:-:S05]  /*16680*/  @!P4 IMAD.MOV.U32 R2, RZ, RZ, R87 ;  /* 0x000000ffff02c224 */ /* 0x000fca00078e0057 */
[----:B------:R2:W3:Y:S02]  /*16690*/  @!P4 LDG.E.U8 R64, desc[UR22][R2.64] ;  /* 0x000000160240c981 */ /* 0x0004e4000c1e1100 */
[----:B--2---:R-:W-:Y:S02]  /*166a0*/  @!P0 IMAD.MOV.U32 R3, RZ, RZ, R85 ;  /* 0x000000ffff038224 */ /* 0x004fe400078e0055 */
[----:B------:R-:W-:-:S05]  /*166b0*/  @!P0 IMAD.MOV.U32 R2, RZ, RZ, R74 ;  /* 0x000000ffff028224 */ /* 0x000fca00078e004a */
[----:B------:R0:W2:Y:S02]  /*166c0*/  @!P0 LDG.E.U8 R12, desc[UR22][R2.64] ;  /* 0x00000016020c8981 */ /* 0x0000a4000c1e1100 */
[----:B0-----:R-:W-:Y:S01]  /*166d0*/  @!P1 IMAD.MOV.U32 R2, RZ, RZ, R71 ;  /* 0x000000ffff029224 */ /* 0x001fe200078e0047 */
[--C-:B-1----:R-:W-:Y:S01]  /*166e0*/  SHF.R.U32.HI R87, RZ, 0x6, R91.reuse ;  /* 0x00000006ff577819 */ /* 0x102fe2000001165b */
[----:B------:R-:W2:Y:S01]  /*166f0*/  LDL R71, [R1+0x4d4] ;  /* 0x0004d40001477983 */ /* 0x000ea20000100800 */
[----:B------:R-:W-:Y:S02]  /*16700*/  @!P1 IMAD.MOV.U32 R3, RZ, RZ, R72 ;  /* 0x000000ffff039224 */ /* 0x000fe400078e0048 */
[----:B------:R-:W-:Y:S01]  /*16710*/  SGXT.U32 R87, R87, 0x1 ;  /* 0x000000015757781a */ /* 0x000fe20000000000 */
[----:B------:R-:W2:Y:S04]  /*16720*/  LDL R72, [R1+0x4d0] ;  /* 0x0004d00001487983 */ /* 0x000ea80000100800 */
[----:B------:R4:W2:Y:S01]  /*16730*/  @!P1 LDG.E.U8 R8, desc[UR22][R2.64] ;  /* 0x0000001602089981 */ /* 0x0008a2000c1e1100 */
[----:B------:R-:W-:-:S02]  /*16740*/  SHF.R.U32.HI R74, RZ, 0x6, R91 ;  /* 0x00000006ff4a7819 */ /* 0x000fc4000001165b */
[----:B------:R-:W-:Y:S02]  /*16750*/  SHF.R.U32.HI R85, RZ, 0x6, R91 ;  /* 0x00000006ff557819 */ /* 0x000fe4000001165b */
[----:B------:R-:W-:Y:S01]  /*16760*/  PRMT R38, RZ, 0x7610, R38 ;  /* 0x00007610ff267816 */ /* 0x000fe20000000026 */
[----:B------:R-:W2:Y:S01]  /*16770*/  LDL R91, [R1+0xbc] ;  /* 0x0000bc00015b7983 */ /* 0x000ea20000100800 */
[----:B------:R-:W-:Y:S02]  /*16780*/  LOP3.LUT R87, R87, 0x26, RZ, 0xfc, !PT ;  /* 0x0000002657577812 */ /* 0x000fe400078efcff */
[----:B------:R-:W-:Y:S02]  /*16790*/  SGXT.U32 R74, R74, 0x1 ;  /* 0x000000014a4a781a */ /* 0x000fe40000000000 */
[----:B------:R-:W-:Y:S02]  /*167a0*/  SGXT.U32 R85, R85, 0x1 ;  /* 0x000000015555781a */ /* 0x000fe40000000000 */
[----:B------:R-:W-:-:S02]  /*167b0*/  ISETP.GE.AND P5, PT, R87, UR4, PT ;  /* 0x0000000457007c0c */ /* 0x000fc4000bfa6270 */
[----:B------:R-:W-:Y:S01]  /*167c0*/  LOP3.LUT R85, R85, 0x28, RZ, 0xfc, !PT ;  /* 0x0000002855557812 */ /* 0x000fe200078efcff */
[----:B------:R-:W2:Y:S01]  /*167d0*/  LDL R87, [R1+0x4c4] ;  /* 0x0004c40001577983 */ /* 0x000ea20000100800 */
[----:B------:R-:W-:Y:S02]  /*167e0*/  LOP3.LUT R74, R74, 0x2a, RZ, 0xfc, !PT ;  /* 0x0000002a4a4a7812 */ /* 0x000fe400078efcff */
[----:B------:R-:W-:Y:S02]  /*167f0*/  ISETP.GE.AND P4, PT, R85, UR4, PT ;  /* 0x0000000455007c0c */ /* 0x000fe4000bf86270 */
[----:B------:R-:W-:Y:S01]  /*16800*/  ISETP.GE.AND P0, PT, R74, UR4, PT ;  /* 0x000000044a007c0c */ /* 0x000fe2000bf06270 */
[----:B------:R-:W2:Y:S04]  /*16810*/  LDL R85, [R1+0x4c8] ;  /* 0x0004c80001557983 */ /* 0x000ea80000100800 */
[----:B------:R-:W2:Y:S01]  /*16820*/  LDL R74, [R1+0x4cc] ;  /* 0x0004cc00014a7983 */ /* 0x000ea20000100800 */
[----:B----4-:R-:W-:-:S02]  /*16830*/  @!P3 IMAD.MOV.U32 R2, RZ, RZ, R63 ;  /* 0x000000ffff02b224 */ /* 0x010fc400078e003f */
[----:B------:R-:W0:Y:S01]  /*16840*/  S2R R63, SR_TID.X ;  /* 0x00000000003f7919 */ /* 0x000e220000002100 */
[----:B---3--:R-:W-:-:S05]  /*16850*/  @!P3 IMAD.MOV.U32 R3, RZ, RZ, R69 ;  /* 0x000000ffff03b224 */ /* 0x008fca00078e0045 */
[----:B------:R2:W3:Y:S04]  /*16860*/  @!P3 LDG.E.U8 R38, desc[UR22][R2.64] ;  /* 0x000000160226b981 */ /* 0x0004e8000c1e1100 */
[----:B------:R-:W4:Y:S01]  /*16870*/  LDL R3, [R1+0xb8] ;  /* 0x0000b80001037983 */ /* 0x000f220000100800 */
[----:B0-----:R-:W-:-:S04]  /*16880*/  SHF.R.U32.HI R69, RZ, 0x6, R63 ;  /* 0x00000006ff457819 */ /* 0x001fc8000001163f */
[----:B------:R-:W-:Y:S02]  /*16890*/  SGXT.U32 R69, R69, 0x1 ;  /* 0x000000014545781a */ /* 0x000fe40000000000 */
[----:B------:R-:W-:Y:S02]  /*168a0*/  LEA.HI R63, R63, 0x2e, RZ, 0x1a ;  /* 0x0000002e3f3f7811 */ /* 0x000fe400078fd0ff */
[----:B------:R-:W-:Y:S02]  /*168b0*/  LOP3.LUT R69, R69, 0x2c, RZ, 0xfc, !PT ;  /* 0x0000002c45457812 */ /* 0x000fe400078efcff */
[----:B------:R-:W-:Y:S02]  /*168c0*/  ISETP.GE.AND P3, PT, R63, UR4, PT ;  /* 0x000000043f007c0c */ /* 0x000fe4000bf66270 */
[----:B------:R-:W-:Y:S01]  /*168d0*/  ISETP.GE.AND P1, PT, R69, UR4, PT ;  /* 0x0000000445007c0c */ /* 0x000fe2000bf26270 */
[----:B------:R-:W3:Y:S04]  /*168e0*/  LDL R63, [R1+0x4dc] ;  /* 0x0004dc00013f7983 */ /* 0x000ee80000100800 */
[----:B------:R-:W3:Y:S01]  /*168f0*/  LDL R69, [R1+0x4d8] ;  /* 0x0004d80001457983 */ /* 0x000ee20000100800 */
[----:B------:R-:W-:-:S02]  /*16900*/  PRMT R27, RZ, 0x7610, R27 ;  /* 0x00007610ff1b7816 */ /* 0x000fc4000000001b */
[----:B------:R-:W-:Y:S02]  /*16910*/  PRMT R11, RZ, 0x7610, R11 ;  /* 0x00007610ff0b7816 */ /* 0x000fe4000000000b */
[----:B------:R-:W-:Y:S02]  /*16920*/  PRMT R7, RZ, 0x7610, R7 ;  /* 0x00007610ff077816 */ /* 0x000fe40000000007 */
[----:B------:R-:W-:Y:S02]  /*16930*/  PRMT R37, RZ, 0x7610, R37 ;  /* 0x00007610ff257816 */ /* 0x000fe40000000025 */
[----:B------:R-:W-:Y:S01]  /*16940*/  PRMT R26, RZ, 0x7610, R26 ;  /* 0x00007610ff1a7816 */ /* 0x000fe2000000001a */
[----:B--2---:R-:W-:-:S05]  /*16950*/  @!P5 IMAD.MOV.U32 R2, RZ, RZ, R91 ;  /* 0x000000ffff02d224 */ /* 0x004fca00078e005b */
[----:B----4-:R0:W2:Y:S02]  /*16960*/  @!P5 LDG.E.U8 R27, desc[UR22][R2.64] ;  /* 0x00000016021bd981 */ /* 0x0100a4000c1e1100 */
[----:B0-----:R-:W-:Y:S02]  /*16970*/  @!P4 IMAD.MOV.U32 R2, RZ, RZ, R87 ;  /* 0x000000ffff02c224 */ /* 0x001fe400078e0057 */
[----:B------:R-:W-:-:S05]  /*16980*/  @!P4 IMAD.MOV.U32 R3, RZ, RZ, R89 ;  /* 0x000000ffff03c224 */ /* 0x000fca00078e0059 */
[----:B------:R0:W4:Y:S02]  /*16990*/  @!P4 LDG.E.U8 R11, desc[UR22][R2.64] ;  /* 0x00000016020bc981 */ /* 0x000124000c1e1100 */
[----:B0-----:R-:W-:Y:S02]  /*169a0*/  @!P0 IMAD.MOV.U32 R2, RZ, RZ, R74 ;  /* 0x000000ffff028224 */ /* 0x001fe400078e004a */
[----:B------:R-:W-:-:S05]  /*169b0*/  @!P0 IMAD.MOV.U32 R3, RZ, RZ, R85 ;  /* 0x000000ffff038224 */ /* 0x000fca00078e0055 */
[----:B------:R0:W2:Y:S02]  /*169c0*/  @!P0 LDG.E.U8 R7, desc[UR22][R2.64] ;  /* 0x0000001602078981 */ /* 0x0000a4000c1e1100 */
[----:B0-----:R-:W-:Y:S02]  /*169d0*/  @!P1 IMAD.MOV.U32 R2, RZ, RZ, R71 ;  /* 0x000000ffff029224 */ /* 0x001fe400078e0047 */
[----:B------:R-:W-:Y:S01]  /*169e0*/  @!P1 IMAD.MOV.U32 R3, RZ, RZ, R72 ;  /* 0x000000ffff039224 */ /* 0x000fe200078e0048 */
[----:B------:R-:W0:Y:S04]  /*169f0*/  S2R R91, SR_TID.X ;  /* 0x00000000005b7919 */ /* 0x000e280000002100 */
[----:B------:R3:W2:Y:S01]  /*16a00*/  @!P1 LDG.E.U8 R37, desc[UR22][R2.64] ;  /* 0x0000001602259981 */ /* 0x0006a2000c1e1100 */
[----:B------:R-:W-:-:S03]  /*16a10*/  PRMT R5, RZ, 0x7610, R5 ;  /* 0x00007610ff057816 */ /* 0x000fc60000000005 */
[----:B------:R-:W2:Y:S04]  /*16a20*/  LDL R72, [R1+0x4f8] ;  /* 0x0004f80001487983 */ /* 0x000ea80000100800 */
[----:B------:R-:W2:Y:S01]  /*16a30*/  LDL R71, [R1+0x4fc] ;  /* 0x0004fc0001477983 */ /* 0x000ea20000100800 */
[----:B---3--:R-:W-:Y:S02]  /*16a40*/  @!P3 IMAD.MOV.U32 R2, RZ, RZ, R63 ;  /* 0x000000ffff02b224 */ /* 0x008fe400078e003f */
[----:B------:R-:W-:Y:S01]  /*16a50*/  @!P3 IMAD.MOV.U32 R3, RZ, RZ, R69 ;  /* 0x000000ffff03b224 */ /* 0x000fe200078e0045 */
[----:B------:R-:W3:Y:S04]  /*16a60*/  LDL R63, [R1+0x504] ;  /* 0x00050400013f7983 */ /* 0x000ee80000100800 */
[----:B------:R1:W2:Y:S04]  /*16a70*/  @!P3 LDG.E.U8 R26, desc[UR22][R2.64] ;  /* 0x00000016021ab981 */ /* 0x0002a8000c1e1100 */
[----:B------:R-:W2:Y:S04]  /*16a80*/  LDL R69, [R1+0x500] ;  /* 0x0005000001457983 */ /* 0x000ea80000100800 */
[----:B------:R-:W1:Y:S04]  /*16a90*/  LDL R2, [R1+0x4e0] ;  /* 0x0004e00001027983 */ /* 0x000e680000100800 */
[----:B------:R-:W1:Y:S01]  /*16aa0*/  LDL R3, [R1+0x4e4] ;  /* 0x0004e40001037983 */ /* 0x000e620000100800 */
[----:B0-----:R-:W-:-:S04]  /*16ab0*/  SHF.R.U32.HI R87, RZ, 0x6, R91 ;  /* 0x00000006ff577819 */ /* 0x001fc8000001165b */
[----:B------:R-:W-:-:S04]  /*16ac0*/  SGXT.U32 R87, R87, 0x1 ;  /* 0x000000015757781a */ /* 0x000fc80000000000 */
[----:B------:R-:W-:-:S04]  /*16ad0*/  LOP3.LUT R87, R87, 0x30, RZ, 0xfc, !PT ;  /* 0x0000003057577812 */ /* 0x000fc800078efcff */
[----:B------:R-:W-:Y:S02]  /*16ae0*/  ISETP.GE.AND P5, PT, R87, UR4, PT ;  /* 0x0000000457007c0c */ /* 0x000fe4000bfa6270 */
[--C-:B------:R-:W-:Y:S01]  /*16af0*/  SHF.R.U32.HI R74, RZ, 0x6, R91.reuse ;  /* 0x00000006ff4a7819 */ /* 0x100fe2000001165b */
[----:B------:R-:W2:Y:S01]  /*16b00*/  LDL R87, [R1+0x4f0] ;  /* 0x0004f00001577983 */ /* 0x000ea20000100800 */
[--C-:B------:R-:W-:Y:S02]  /*16b10*/  SHF.R.U32.HI R85, RZ, 0x6, R91.reuse ;  /* 0x00000006ff557819 */ /* 0x100fe4000001165b */
[--C-:B------:R-:W-:Y:S02]  /*16b20*/  SHF.R.U32.HI R89, RZ, 0x6, R91.reuse ;  /* 0x00000006ff597819 */ /* 0x100fe4000001165b */
[----:B------:R-:W-:Y:S02]  /*16b30*/  SHF.R.U32.HI R91, RZ, 0x6, R91 ;  /* 0x00000006ff5b7819 */ /* 0x000fe4000001165b */
[----:B------:R-:W-:-:S02]  /*16b40*/  SGXT.U32 R74, R74, 0x1 ;  /* 0x000000014a4a781a */ /* 0x000fc40000000000 */
[----:B------:R-:W-:Y:S02]  /*16b50*/  SGXT.U32 R85, R85, 0x1 ;  /* 0x000000015555781a */ /* 0x000fe40000000000 */
[----:B------:R-:W-:Y:S02]  /*16b60*/  SGXT.U32 R91, R91, 0x1 ;  /* 0x000000015b5b781a */ /* 0x000fe40000000000 */
[----:B------:R-:W-:Y:S02]  /*16b70*/  LOP3.LUT R74, R74, 0x34, RZ, 0xfc, !PT ;  /* 0x000000344a4a7812 */ /* 0x000fe400078efcff */
[----:B------:R-:W-:Y:S02]  /*16b80*/  SGXT.U32 R89, R89, 0x1 ;  /* 0x000000015959781a */ /* 0x000fe40000000000 */
[----:B------:R-:W-:Y:S02]  /*16b90*/  LOP3.LUT R85, R85, 0x32, RZ, 0xfc, !PT ;  /* 0x0000003255557812 */ /* 0x000fe400078efcff */
[----:B------:R-:W-:-:S02]  /*16ba0*/  LOP3.LUT R91, R91, 0x36, RZ, 0xfc, !PT ;  /* 0x000000365b5b7812 */ /* 0x000fc400078efcff */
[----:B------:R-:W-:Y:S02]  /*16bb0*/  LOP3.LUT R89, R89, 0x38, RZ, 0xfc, !PT ;  /* 0x0000003859597812 */ /* 0x000fe400078efcff */
[----:B------:R-:W-:Y:S02]  /*16bc0*/  ISETP.GE.AND P0, PT, R74, UR4, PT ;  /* 0x000000044a007c0c */ /* 0x000fe4000bf06270 */
[----:B------:R-:W2:Y:S01]  /*16bd0*/  LDL R74, [R1+0x4ec] ;  /* 0x0004ec00014a7983 */ /* 0x000ea20000100800 */
[----:B------:R-:W-:Y:S02]  /*16be0*/  ISETP.GE.AND P4, PT, R85, UR4, PT ;  /* 0x0000000455007c0c */ /* 0x000fe4000bf86270 */
[----:B------:R-:W-:Y:S01]  /*16bf0*/  ISETP.GE.AND P1, PT, R91, UR4, PT ;  /* 0x000000045b007c0c */ /* 0x000fe2000bf26270 */
[----:B------:R-:W3:Y:S01]  /*16c00*/  LDL R85, [R1+0x4f4] ;  /* 0x0004f40001557983 */ /* 0x000ee20000100800 */
[----:B------:R-:W-:-:S03]  /*16c10*/  ISETP.GE.AND P3, PT, R89, UR4, PT ;  /* 0x0000000459007c0c */ /* 0x000fc6000bf66270 */
[----:B------:R-:W3:Y:S04]  /*16c20*/  LDL.LU R91, [R1+0x754] ;  /* 0x00075400015b7983 */ /* 0x000ee80000300800 */
[----:B------:R-:W3:Y:S01]  /*16c30*/  LDL.LU R89, [R1+0x750] ;  /* 0x0007500001597983 */ /* 0x000ee20000300800 */
[----:B-1----:R-:W-:-:S04]  /*16c40*/  @!P5 LOP3.LUT R3, R3, R2, RZ, 0x3c, !PT ;  /* 0x000000020303d212 */ /* 0x002fc800078e3cff */
[----:B------:R-:W-:-:S04]  /*16c50*/  @!P5 LOP3.LUT R2, R3, R2, RZ, 0x3c, !PT ;  /* 0x000000020302d212 */ /* 0x000fc800078e3cff */
[----:B------:R-:W-:-:S05]  /*16c60*/  @!P5 LOP3.LUT R3, R3, R2, RZ, 0x3c, !PT ;  /* 0x000000020303d212 */ /* 0x000fca00078e3cff */
[----:B------:R2:W3:Y:S04]  /*16c70*/  @!P5 LDG.E.U8 R5, desc[UR22][R2.64] ;  /* 0x000000160205d981 */ /* 0x0004e8000c1e1100 */
[----:B------:R-:W3:Y:S01]  /*16c80*/  LDL R3, [R1+0x4e8] ;  /* 0x0004e80001037983 */ /* 0x000ee20000100800 */
[----:B------:R-:W-:Y:S02]  /*16c90*/  PRMT R6, RZ, 0x7610, R6 ;  /* 0x00007610ff067816 */ /* 0x000fe40000000006 */
[----:B------:R-:W-:Y:S02]  /*16ca0*/  PRMT R36, RZ, 0x7610, R36 ;  /* 0x00007610ff247816 */ /* 0x000fe40000000024 */
[----:B------:R-:W-:Y:S01]  /*16cb0*/  PRMT R68, RZ, 0x7610, R68 ;  /* 0x00007610ff447816 */ /* 0x000fe20000000044 */
[----:B--2---:R-:W-:Y:S01]  /*16cc0*/  @!P4 IMAD.MOV.U32 R2, RZ, RZ, R74 ;  /* 0x000000ffff02c224 */ /* 0x004fe200078e004a */
[----:B------:R-:W-:Y:S01]  /*16cd0*/  PRMT R4, RZ, 0x7610, R4 ;  /* 0x00007610ff047816 */ /* 0x000fe20000000004 */
[----:B------:R-:W0:Y:S03]  /*16ce0*/  S2R R74, SR_TID.X ;  /* 0x00000000004a7919 */ /* 0x000e260000002100 */
[----:B---3--:R1:W2:Y:S02]  /*16cf0*/  @!P4 LDG.E.U8 R6, desc[UR22][R2.64] ;  /* 0x000000160206c981 */ /* 0x0082a4000c1e1100 */
[----:B-1----:R-:W-:-:S02]  /*16d00*/  @!P0 IMAD.MOV.U32 R2, RZ, RZ, R85 ;  /* 0x000000ffff028224 */ /* 0x002fc400078e0055 */
[----:B------:R-:W-:-:S05]  /*16d10*/  @!P0 IMAD.MOV.U32 R3, RZ, RZ, R87 ;  /* 0x000000ffff038224 */ /* 0x000fca00078e0057 */
[----:B------:R1:W3:Y:S02]  /*16d20*/  @!P0 LDG.E.U8 R36, desc[UR22][R2.64] ;  /* 0x0000001602248981 */ /* 0x0002e4000c1e1100 */
[----:B-1----:R-:W-:Y:S02]  /*16d30*/  @!P1 IMAD.MOV.U32 R2, RZ, RZ, R71 ;  /* 0x000000ffff029224 */ /* 0x002fe400078e0047 */
[----:B------:R-:W-:Y:S01]  /*16d40*/  @!P1 IMAD.MOV.U32 R3, RZ, RZ, R72 ;  /* 0x000000ffff039224 */ /* 0x000fe200078e0048 */
[--C-:B0-----:R-:W-:Y:S01]  /*16d50*/  SHF.R.U32.HI R87, RZ, 0x6, R74.reuse ;  /* 0x00000006ff577819 */ /* 0x101fe2000001164a */
[----:B------:R-:W2:Y:S04]  /*16d60*/  LDL R71, [R1+0x51c] ;  /* 0x00051c0001477983 */ /* 0x000ea80000100800 */
[----:B------:R0:W2:Y:S01]  /*16d70*/  @!P1 LDG.E.U8 R68, desc[UR22][R2.64] ;  /* 0x0000001602449981 */ /* 0x0000a2000c1e1100 */
[----:B------:R-:W-:-:S02]  /*16d80*/  SHF.R.U32.HI R85, RZ, 0x6, R74 ;  /* 0x00000006ff557819 */ /* 0x000fc4000001164a */
[----:B------:R-:W-:Y:S01]  /*16d90*/  PRMT R46, RZ, 0x7610, R46 ;  /* 0x00007610ff2e7816 */ /* 0x000fe2000000002e */
[----:B------:R-:W2:Y:S01]  /*16da0*/  LDL R72, [R1+0x524] ;  /* 0x0005240001487983 */ /* 0x000ea20000100800 */
[----:B0-----:R-:W-:Y:S02]  /*16db0*/  @!P3 IMAD.MOV.U32 R2, RZ, RZ, R63 ;  /* 0x000000ffff02b224 */ /* 0x001fe400078e003f */
[----:B------:R-:W-:Y:S01]  /*16dc0*/  @!P3 IMAD.MOV.U32 R3, RZ, RZ, R69 ;  /* 0x000000ffff03b224 */ /* 0x000fe200078e0045 */
[----:B------:R-:W-:Y:S01]  /*16dd0*/  SGXT.U32 R87, R87, 0x1 ;  /* 0x000000015757781a */ /* 0x000fe20000000000 */
[----:B------:R-:W2:Y:S04]  /*16de0*/  LDL R69, [R1+0x528] ;  /* 0x0005280001457983 */ /* 0x000ea80000100800 */
[----:B------:R0:W2:Y:S01]  /*16df0*/  @!P3 LDG.E.U8 R4, desc[UR22][R2.64] ;  /* 0x000000160204b981 */ /* 0x0000a2000c1e1100 */
[----:B------:R-:W-:-:S02]  /*16e00*/  SGXT.U32 R85, R85, 0x1 ;  /* 0x000000015555781a */ /* 0x000fc40000000000 */
[----:B------:R-:W-:Y:S01]  /*16e10*/  LEA.HI R74, R74, 0x3e, RZ, 0x1a ;  /* 0x0000003e4a4a7811 */ /* 0x000fe200078fd0ff */
[----:B------:R-:W2:Y:S04]  /*16e20*/  LDL R63, [R1+0x52c] ;  /* 0x00052c00013f7983 */ /* 0x000ea80000100800 */
[----:B------:R-:W0:Y:S04]  /*16e30*/  LDL R2, [R1+0x508] ;  /* 0x0005080001027983 */ /* 0x000e280000100800 */
[----:B------:R-:W0:Y:S01]  /*16e40*/  LDL R3, [R1+0x50c] ;  /* 0x00050c0001037983 */ /* 0x000e220000100800 */
[----:B------:R-:W-:-:S04]  /*16e50*/  LOP3.LUT R87, R87, 0x3a, RZ, 0xfc, !PT ;  /* 0x0000003a57577812 */ /* 0x000fc800078efcff */
[----:B------:R-:W-:Y:S02]  /*16e60*/  ISETP.GE.AND P5, PT, R87, UR4, PT ;  /* 0x0000000457007c0c */ /* 0x000fe4000bfa6270 */
[----:B------:R-:W1:Y:S01]  /*16e70*/  S2R R87, SR_TID.X ;  /* 0x0000000000577919 */ /* 0x000e620000002100 */
[----:B------:R-:W-:-:S04]  /*16e80*/  LOP3.LUT R85, R85, 0x3c, RZ, 0xfc, !PT ;  /* 0x0000003c55557812 */ /* 0x000fc800078efcff */
[----:B------:R-:W-:Y:S02]  /*16e90*/  ISETP.GE.AND P4, PT, R85, UR4, PT ;  /* 0x0000000455007c0c */ /* 0x000fe4000bf86270 */
[----:B------:R-:W-:Y:S02]  /*16ea0*/  ISETP.GE.AND P0, PT, R74, UR4, PT ;  /* 0x000000044a007c0c */ /* 0x000fe4000bf06270 */
[----:B------:R-:W2:Y:S01]  /*16eb0*/  LDL R74, [R1+0x520] ;  /* 0x00052000014a7983 */ /* 0x000ea20000100800 */
[--C-:B-1----:R-:W-:Y:S02]  /*16ec0*/  SHF.R.U32.HI R85, RZ, 0x6, R87.reuse ;  /* 0x00000006ff557819 */ /* 0x102fe40000011657 */
[----:B------:R-:W-:Y:S02]  /*16ed0*/  SHF.R.U32.HI R87, RZ, 0x6, R87 ;  /* 0x00000006ff577819 */ /* 0x000fe40000011657 */
[----:B------:R-:W-:Y:S02]  /*16ee0*/  SGXT.U32 R85, R85, 0x1 ;  /* 0x000000015555781a */ /* 0x000fe40000000000 */
[----:B------:R-:W-:-:S02]  /*16ef0*/  SGXT.U32 R87, R87, 0x1 ;  /* 0x000000015757781a */ /* 0x000fc40000000000 */
[----:B------:R-:W-:Y:S02]  /*16f00*/  LOP3.LUT R85, R85, 0x42, RZ, 0xfc, !PT ;  /* 0x0000004255557812 */ /* 0x000fe400078efcff */
[----:B------:R-:W-:Y:S02]  /*16f10*/  LOP3.LUT R87, R87, 0x40, RZ, 0xfc, !PT ;  /* 0x0000004057577812 */ /* 0x000fe400078efcff */
[----:B------:R-:W-:Y:S02]  /*16f20*/  ISETP.GE.AND P3, PT, R85, UR4, PT ;  /* 0x0000000455007c0c */ /* 0x000fe4000bf66270 */
[----:B------:R-:W-:Y:S02]  /*16f30*/  ISETP.GE.AND P1, PT, R87, UR4, PT ;  /* 0x0000000457007c0c */ /* 0x000fe4000bf26270 */
[----:B------:R-:W2:Y:S04]  /*16f40*/  LDL.LU R87, [R1+0x74c] ;  /* 0x00074c0001577983 */ /* 0x000ea80000300800 */
[----:B------:R-:W2:Y:S01]  /*16f50*/  LDL.LU R85, [R1+0x748] ;  /* 0x0007480001557983 */ /* 0x000ea20000300800 */
[----:B0-----:R-:W-:-:S04]  /*16f60*/  @!P5 LOP3.LUT R3, R3, R2, RZ, 0x3c, !PT ;  /* 0x000000020303d212 */ /* 0x001fc800078e3cff */
[----:B------:R-:W-:-:S04]  /*16f70*/  @!P5 LOP3.LUT R2, R3, R2, RZ, 0x3c, !PT ;  /* 0x000000020302d212 */ /* 0x000fc800078e3cff */
[----:B------:R-:W-:-:S05]  /*16f80*/  @!P5 LOP3.LUT R3, R3, R2, RZ, 0x3c, !PT ;  /* 0x000000020303d212 */ /* 0x000fca00078e3cff */
[----:B------:R0:W2:Y:S04]  /*16f90*/  @!P5 LDG.E.U8 R46, desc[UR22][R2.64] ;  /* 0x00000016022ed981 */ /* 0x0000a8000c1e1100 */
[----:B------:R-:W0:Y:S04]  /*16fa0*/  LDL R2, [R1+0x510] ;  /* 0x0005100001027983 */ /* 0x000e280000100800 */
[----:B------:R-:W0:Y:S01]  /*16fb0*/  LDL R3, [R1+0x514] ;  /* 0x0005140001037983 */ /* 0x000e220000100800 */
[----:B------:R-:W-:Y:S02]  /*16fc0*/  PRMT R35, RZ, 0x7610, R35 ;  /* 0x00007610ff237816 */ /* 0x000fe40000000023 */
[----:B0-----:R-:W-:-:S04]  /*16fd0*/  @!P4 LOP3.LUT R3, R3, R2, RZ, 0x3c, !PT ;  /* 0x000000020303c212 */ /* 0x001fc800078e3cff */
[----:B------:R-:W-:-:S04]  /*16fe0*/  @!P4 LOP3.LUT R2, R3, R2, RZ, 0x3c, !PT ;  /* 0x000000020302c212 */ /* 0x000fc800078e3cff */
[----:B------:R-:W-:-:S05]  /*16ff0*/  @!P4 LOP3.LUT R3, R3, R2, RZ, 0x3c, !PT ;  /* 0x000000020303c212 */ /* 0x000fca00078e3cff */
[----:B------:R2:W3:Y:S04]  /*17000*/  @!P4 LDG.E.U8 R35, desc[UR22][R2.64] ;  /* 0x000000160223c981 */ /* 0x0004e8000c1e1100 */
[----:B------:R-:W3:Y:S01]  /*17010*/  LDL R3, [R1+0x518] ;  /* 0x0005180001037983 */ /* 0x000ee20000100800 */
[----:B------:R-:W-:Y:S01]  /*17020*/  PRMT R83, RZ, 0x7610, R83 ;  /* 0x00007610ff537816 */ /* 0x000fe20000000053 */
[----:B--2---:R-:W-:Y:S02]  /*17030*/  @!P0 IMAD.MOV.U32 R2, RZ, RZ, R71 ;  /* 0x000000ffff028224 */ /* 0x004fe400078e0047 */
[----:B------:R-:W0:Y:S01]  /*17040*/  S2R R71, SR_TID.X ;  /* 0x0000000000477919 */ /* 0x000e220000002100 */
[----:B------:R-:W-:Y:S02]  /*17050*/  PRMT R61, RZ, 0x7610, R61 ;  /* 0x00007610ff3d7816 */ /* 0x000fe4000000003d */
[----:B---3--:R1:W2:Y:S02]  /*17060*/  @!P0 LDG.E.U8 R83, desc[UR22][R2.64] ;  /* 0x0000001602538981 */ /* 0x0082a4000c1e1100 */
[----:B-1----:R-:W1:Y:S01]  /*17070*/  S2R R3, SR_TID.X ;  /* 0x0000000000037919 */ /* 0x002e620000002100 */
[----:B0-----:R-:W-:-:S04]  /*17080*/  SHF.R.U32.HI R2, RZ, 0x6, R71 ;  /* 0x00000006ff027819 */ /* 0x001fc80000011647 */
[----:B------:R-:W-:-:S04]  /*17090*/  SGXT.U32 R2, R2, 0x1 ;  /* 0x000000010202781a */ /* 0x000fc80000000000 */
[----:B------:R-:W-:Y:S02]  /*170a0*/  LOP3.LUT R2, R2, 0x46, RZ, 0xfc, !PT ;  /* 0x0000004602027812 */ /* 0x000fe400078efcff */
[----:B-1----:R-:W-:-:S04]  /*170b0*/  SHF.R.U32.HI R3, RZ, 0x6, R3 ;  /* 0x00000006ff037819 */ /* 0x002fc80000011603 */
[----:B------:R-:W-:-:S04]  /*170c0*/  SGXT.U32 R3, R3, 0x1 ;  /* 0x000000010303781a */ /* 0x000fc80000000000 */
[----:B------:R-:W-:-:S04]  /*170d0*/  LOP3.LUT R3, R3, 0x44, RZ, 0xfc, !PT ;  /* 0x0000004403037812 */ /* 0x000fc800078efcff */
[----:B------:R-:W-:Y:S02]  /*170e0*/  ISETP.GE.AND P5, PT, R3, UR4, PT ;  /* 0x0000000403007c0c */ /* 0x000fe4000bfa6270 */
[----:B------:R-:W-:-:S04]  /*170f0*/  SHF.R.U32.HI R3, RZ, 0x6, R71 ;  /* 0x00000006ff037819 */ /* 0x000fc80000011647 */
[----:B------:R-:W-:-:S04]  /*17100*/  SGXT.U32 R3, R3, 0x1 ;  /* 0x000000010303781a */ /* 0x000fc80000000000 */
[----:B------:R-:W-:Y:S02]  /*17110*/  LOP3.LUT R3, R3, 0x48, RZ, 0xfc, !PT ;  /* 0x0000004803037812 */ /* 0x000fe400078efcff */
[----:B------:R-:W-:Y:S01]  /*17120*/  ISETP.GE.AND P4, PT, R2, UR4, PT ;  /* 0x0000000402007c0c */ /* 0x000fe2000bf86270 */
[----:B------:R-:W-:Y:S01]  /*17130*/  @!P1 IMAD.MOV.U32 R2, RZ, RZ, R72 ;  /* 0x000000ffff029224 */ /* 0x000fe200078e0048 */
[----:B------:R-:W-:Y:S01]  /*17140*/  ISETP.GE.AND P0, PT, R3, UR4, PT ;  /* 0x0000000403007c0c */ /* 0x000fe2000bf06270 */
[----:B------:R-:W-:Y:S01]  /*17150*/  @!P1 IMAD.MOV.U32 R3, RZ, RZ, R74 ;  /* 0x000000ffff039224 */ /* 0x000fe200078e004a */
[----:B------:R-:W-:-:S04]  /*17160*/  PRMT R52, RZ, 0x7610, R52 ;  /* 0x00007610ff347816 */ /* 0x000fc80000000034 */
[----:B------:R0:W3:Y:S02]  /*17170*/  @!P1 LDG.E.U8 R61, desc[UR22][R2.64] ;  /* 0x00000016023d9981 */ /* 0x0000e4000c1e1100 */
[----:B0-----:R-:W-:Y:S02]  /*17180*/  @!P3 IMAD.MOV.U32 R2, RZ, RZ, R63 ;  /* 0x000000ffff02b224 */ /* 0x001fe400078e003f */
[----:B------:R-:W-:-:S05]  /*17190*/  @!P3 IMAD.MOV.U32 R3, RZ, RZ, R69 ;  /* 0x000000ffff03b224 */ /* 0x000fca00078e0045 */
[----:B------:R0:W3:Y:S04]  /*171a0*/  @!P3 LDG.E.U8 R52, desc[UR22][R2.64] ;  /* 0x000000160234b981 */ /* 0x0000e8000c1e1100 */
[----:B--2---:R1:W-:Y:S04]  /*171b0*/  STL [R1], R83 ;  /* 0x0000005301007387 */ /* 0x0043e80000100800 */
[----:B-1----:R-:W2:Y:S04]  /*171c0*/  LDL.LU R83, [R1+0x744] ;  /* 0x0007440001537983 */ /* 0x002ea80000300800 */
[----:B------:R-:W0:Y:S04]  /*171d0*/  LDL R71, [R1+0x534] ;  /* 0x0005340001477983 */ /* 0x000e280000100800 */
[----:B------:R-:W2:Y:S01]  /*171e0*/  LDL R3, [R1+0x530] ;  /* 0x0005300001037983 */ /* 0x000ea20000100800 */
[----:B------:R-:W-:-:S02]  /*171f0*/  PRMT R34, RZ, 0x7610, R34 ;  /* 0x00007610ff227816 */ /* 0x000fc40000000022 */
[----:B------:R-:W-:Y:S01]  /*17200*/  PRMT R81, RZ, 0x7610, R81 ;  /* 0x00007610ff517816 */ /* 0x000fe20000000051 */
[----:B------:R-:W1:Y:S01]  /*17210*/  S2R R69, SR_TID.X ;  /* 0x0000000000457919 */ /* 0x000e620000002100 */
[----:B------:R-:W3:Y:S04]  /*17220*/  LDL R72, [R1+0x564] ;  /* 0x0005640001487983 */ /* 0x000ee80000100800 */
[----:B------:R-:W3:Y:S01]  /*17230*/  LDL R74, [R1+0x58c] ;  /* 0x00058c00014a7983 */ /* 0x000ee20000100800 */
[----:B0-----:R-:W-:-:S05]  /*17240*/  @!P5 IMAD.MOV.U32 R2, RZ, RZ, R71 ;  /* 0x000000ffff02d224 */ /* 0x001fca00078e0047 */
[----:B--2---:R0:W2:Y:S04]  /*17250*/  @!P5 LDG.E.U8 R34, desc[UR22][R2.64] ;  /* 0x000000160222d981 */ /* 0x0040a8000c1e1100 */
[----:B------:R-:W0:Y:S04]  /*17260*/  LDL R2, [R1+0x538] ;  /* 0x0005380001027983 */ /* 0x000e280000100800 */
[----:B------:R-:W0:Y:S01]  /*17270*/  LDL R3, [R1+0x53c] ;  /* 0x00053c0001037983 */ /* 0x000e220000100800 */
[----:B-1----:R-:W-:Y:S02]  /*17280*/  SHF.R.U32.HI R63, RZ, 0x6, R69 ;  /* 0x00000006ff3f7819 */ /* 0x002fe40000011645 */
[----:B0-----:R-:W-:-:S04]  /*17290*/  @!P4 LOP3.LUT R3, R3, R2, RZ, 0x3c, !PT ;  /* 0x000000020303c212 */ /* 0x001fc800078e3cff */
[----:B------:R-:W-:-:S04]  /*172a0*/  @!P4 LOP3.LUT R2, R3, R2, RZ, 0x3c, !PT ;  /* 0x000000020302c212 */ /* 0x000fc800078e3cff */
[----:B------:R-:W-:-:S05]  /*172b0*/  @!P4 LOP3.LUT R3, R3, R2, RZ, 0x3c, !PT ;  /* 0x000000020303c212 */ /* 0x000fca00078e3cff */
[----:B------:R-:W2:Y:S01]  /*172c0*/  @!P4 LDG.E.U8 R81, desc[UR22][R2.64] ;  /* 0x000000160251c981 */ /* 0x000ea2000c1e1100 */
[----:B------:R-:W-:Y:S02]  /*172d0*/  SHF.R.U32.HI R69, RZ, 0x6, R69 ;  /* 0x00000006ff457819 */ /* 0x000fe40000011645 */
[----:B------:R-:W-:Y:S02]  /*172e0*/  SGXT.U32 R63, R63, 0x1 ;  /* 0x000000013f3f781a */ /* 0x000fe40000000000 */
[----:B------:R-:W-:Y:S02]  /*172f0*/  SGXT.U32 R69, R69, 0x1 ;  /* 0x000000014545781a */ /* 0x000fe40000000000 */
[----:B------:R-:W-:Y:S02]  /*17300*/  LOP3.LUT R63, R63, 0x58, RZ, 0xfc, !PT ;  /* 0x000000583f3f7812 */ /* 0x000fe400078efcff */
[----:B------:R-:W-:Y:S02]  /*17310*/  LOP3.LUT R69, R69, 0x50, RZ, 0xfc, !PT ;  /* 0x0000005045457812 */ /* 0x000fe400078efcff */
[----:B------:R-:W-:-:S02]  /*17320*/  ISETP.GE.AND P3, PT, R63, UR4, PT ;  /* 0x000000043f007c0c */ /* 0x000fc4000bf66270 */
[----:B------:R-:W-:Y:S01]  /*17330*/  ISETP.GE.AND P1, PT, R69, UR4, PT ;  /* 0x0000000445007c0c */ /* 0x000fe2000bf26270 */
[----:B------:R-:W3:Y:S04]  /*17340*/  LDL R63, [R1+0x5bc] ;  /* 0x0005bc00013f7983 */ /* 0x000ee80000100800 */
[----:B------:R-:W3:Y:S04]  /*17350*/  LDL R69, [R1+0x5a8] ;  /* 0x0005a80001457983 */ /* 0x000ee80000100800 */
[----:B--2---:R0:W-:Y:S04]  /*17360*/  STL [R1+0xc], R81 ;  /* 0x00000c5101007387 */ /* 0x0041e80000100800 */
[----:B0-----:R-:W2:Y:S04]  /*17370*/  LDL.LU R81, [R1+0x740] ;  /* 0x0007400001517983 */ /* 0x001ea80000300800 */
[----:B------:R-:W2:Y:S04]  /*17380*/  LDL R2, [R1+0x540] ;  /* 0x0005400001027983 */ /* 0x000ea80000100800 */
[----:B------:R-:W2:Y:S01]  /*17390*/  LDL R3, [R1+0x544] ;  /* 0x0005440001037983 */ /* 0x000ea20000100800 */
[----:B------:R-:W-:-:S02]  /*173a0*/  PRMT R60, RZ, 0x7610, R60 ;  /* 0x00007610ff3c7816 */ /* 0x000fc4000000003c */
[----:B--2---:R-:W-:-:S04]  /*173b0*/  @!P0 LOP3.LUT R3, R3, R2, RZ, 0x3c, !PT ;  /* 0x0000000203038212 */ /* 0x004fc800078e3cff */
[----:B------:R-:W-:-:S04]  /*173c0*/  @!P0 LOP3.LUT R2, R3, R2, RZ, 0x3c, !PT ;  /* 0x0000000203028212 */ /* 0x000fc800078e3cff */
[----:B------:R-:W-:-:S05]  /*173d0*/  @!P0 LOP3.LUT R3, R3, R2, RZ, 0x3c, !PT ;  /* 0x0000000203038212 */ /* 0x000fca00078e3cff */
[----:B------:R3:W2:Y:S04]  /*173e0*/  @!P0 LDG.E.U8 R60, desc[UR22][R2.64] ;  /* 0x00000016023c8981 */ /* 0x0006a8000c1e1100 */
[----:B------:R-:W2:Y:S01]  /*173f0*/  LDL R3, [R1+0x560] ;  /* 0x0005600001037983 */ /* 0x000ea20000100800 */
[----:B------:R-:W-:Y:S01]  /*17400*/  PRMT R59, RZ, 0x7610, R59 ;  /* 0x00007610ff3b7816 */ /* 0x000fe2000000003b */
[----:B---3--:R-:W-:Y:S01]  /*17410*/  @!P1 IMAD.MOV.U32 R2, RZ, RZ, R72 ;  /* 0x000000ffff029224 */ /* 0x008fe200078e0048 */
[----:B------:R-:W0:Y:S01]  /*17420*/  S2R R71, SR_TID.X ;  /* 0x0000000000477919 */ /* 0x000e220000002100 */
[----:B------:R-:W-:Y:S02]  /*17430*/  PRMT R58, RZ, 0x7610, R58 ;  /* 0x00007610ff3a7816 */ /* 0x000fe4000000003a */
[----:B------:R-:W-:Y:S01]  /*17440*/  PRMT R57, RZ, 0x7610, R57 ;  /* 0x00007610ff397816 */ /* 0x000fe20000000039 */
[----:B------:R-:W3:Y:S04]  /*17450*/  LDL R72, [R1+0x5f4] ;  /* 0x0005f40001487983 */ /* 0x000ee80000100800 */
[----:B--2---:R1:W2:Y:S04]  /*17460*/  @!P1 LDG.E.U8 R59, desc[UR22][R2.64] ;  /* 0x00000016023b9981 */ /* 0x0042a8000c1e1100 */
[----:B------:R-:W2:Y:S01]  /*17470*/  LDL R3, [R1+0x588] ;  /* 0x0005880001037983 */ /* 0x000ea20000100800 */
[----:B0-----:R-:W-:-:S04]  /*17480*/  SHF.R.U32.HI R71, RZ, 0x6, R71 ;  /* 0x00000006ff477819 */ /* 0x001fc80000011647 */
[----:B------:R-:W-:-:S04]  /*17490*/  SGXT.U32 R71, R71, 0x1 ;  /* 0x000000014747781a */ /* 0x000fc80000000000 */
[----:B------:R-:W-:-:S04]  /*174a0*/  LOP3.LUT R71, R71, 0x60, RZ, 0xfc, !PT ;  /* 0x0000006047477812 */ /* 0x000fc800078efcff */
[----:B------:R-:W-:Y:S01]  /*174b0*/  ISETP.GE.AND P0, PT, R71, UR4, PT ;  /* 0x0000000447007c0c */ /* 0x000fe2000bf06270 */
[----:B-1----:R-:W-:Y:S01]  /*174c0*/  @!P3 IMAD.MOV.U32 R2, RZ, RZ, R74 ;  /* 0x000000ffff02b224 */ /* 0x002fe200078e004a */
[----:B------:R-:W0:Y:S01]  /*174d0*/  S2R R71, SR_TID.X ;  /* 0x0000000000477919 */ /* 0x000e220000002100 */
[----:B------:R-:W-:Y:S02]  /*174e0*/  PRMT R56, RZ, 0x7610, R56 ;  /* 0x00007610ff387816 */ /* 0x000fe40000000038 */
[----:B------:R-:W-:Y:S01]  /*174f0*/  PRMT R55, RZ, 0x7610, R55 ;  /* 0x00007610ff377816 */ /* 0x000fe20000000037 */
[----:B------:R-:W3:Y:S04]  /*17500*/  LDL R74, [R1+0x60c] ;  /* 0x00060c00014a7983 */ /* 0x000ee80000100800 */
[----:B--2---:R1:W2:Y:S03]  /*17510*/  @!P3 LDG.E.U8 R58, desc[UR22][R2.64] ;  /* 0x00000016023ab981 */ /* 0x0042a6000c1e1100 */
[----:B-1----:R-:W-:-:S02]  /*17520*/  @!P0 IMAD.MOV.U32 R2, RZ, RZ, R63 ;  /* 0x000000ffff028224 */ /* 0x002fc400078e003f */
[----:B------:R-:W-:Y:S01]  /*17530*/  @!P0 IMAD.MOV.U32 R3, RZ, RZ, R69 ;  /* 0x000000ffff038224 */ /* 0x000fe200078e0045 */
[----:B0-----:R-:W-:Y:S01]  /*17540*/  SHF.R.U32.HI R71, RZ, 0x6, R71 ;  /* 0x00000006ff477819 */ /* 0x001fe20000011647 */
[----:B------:R-:W2:Y:S04]  /*17550*/  LDL R69, [R1+0x548] ;  /* 0x0005480001457983 */ /* 0x000ea80000100800 */
[----:B------:R0:W2:Y:S04]  /*17560*/  @!P0 LDG.E.U8 R57, desc[UR22][R2.64] ;  /* 0x0000001602398981 */ /* 0x0000a8000c1e1100 */
[----:B------:R-:W2:Y:S04]  /*17570*/  LDL R63, [R1+0x54c] ;  /* 0x00054c00013f7983 */ /* 0x000ea80000100800 */
[----:B------:R-:W0:Y:S04]  /*17580*/  LDL R2, [R1+0x5d8] ;  /* 0x0005d80001027983 */ /* 0x000e280000100800 */
[----:B------:R-:W0:Y:S01]  /*17590*/  LDL R3, [R1+0x5dc] ;  /* 0x0005dc0001037983 */ /* 0x000e220000100800 */
[----:B------:R-:W-:-:S04]  /*175a0*/  SGXT.U32 R71, R71, 0x1 ;  /* 0x000000014747781a */ /* 0x000fc80000000000 */
[----:B------:R-:W-:-:S04]  /*175b0*/  LOP3.LUT R71, R71, 0x68, RZ, 0xfc, !PT ;  /* 0x0000006847477812 */ /* 0x000fc800078efcff */
[----:B------:R-:W-:Y:S02]  /*175c0*/  ISETP.GE.AND P1, PT, R71, UR4, PT ;  /* 0x0000000447007c0c */ /* 0x000fe4000bf26270 */
[----:B------:R-:W1:Y:S02]  /*175d0*/  S2R R71, SR_TID.X ;  /* 0x0000000000477919 */ /* 0x000e640000002100 */
[----:B-1----:R-:W-:-:S09]  /*175e0*/  SHF.R.U32.HI R71, RZ, 0x6, R71 ;  /* 0x00000006ff477819 */ /* 0x002fd20000011647 */
[----:B0-----:R-:W-:-:S04]  /*175f0*/  @!P1 LOP3.LUT R3, R3, R2, RZ, 0x3c, !PT ;  /* 0x0000000203039212 */ /* 0x001fc800078e3cff */
[----:B------:R-:W-:-:S04]  /*17600*/  @!P1 LOP3.LUT R2, R3, R2, RZ, 0x3c, !PT ;  /* 0x0000000203029212 */ /* 0x000fc800078e3cff */
[----:B------:R-:W-:-:S05]  /*17610*/  @!P1 LOP3.LUT R3, R3, R2, RZ, 0x3c, !PT ;  /* 0x0000000203039212 */ /* 0x000fca00078e3cff */
[----:B------:R0:W2:Y:S04]  /*17620*/  @!P1 LDG.E.U8 R56, desc[UR22][R2.64] ;  /* 0x0000001602389981 */ /* 0x0000a8000c1e1100 */
[----:B------:R-:W2:Y:S01]  /*17630*/  LDL R3, [R1+0x5f0] ;  /* 0x0005f00001037983 */ /* 0x000ea20000100800 */
[----:B------:R-:W-:-:S04]  /*17640*/  SGXT.U32 R71, R71, 0x1 ;  /* 0x000000014747781a */ /* 0x000fc80000000000 */
[----:B------:R-:W-:-:S04]  /*17650*/  LOP3.LUT R71, R71, 0x70, RZ, 0xfc, !PT ;  /* 0x0000007047477812 */ /* 0x000fc800078efcff */
[----:B------:R-:W-:Y:S02]  /*17660*/  ISETP.GE.AND P0, PT, R71, UR4, PT ;  /* 0x0000000447007c0c */ /* 0x000fe4000bf06270 */
[----:B------:R-:W0:Y:S02]  /*17670*/  S2R R71, SR_TID.X ;  /* 0x0000000000477919 */ /* 0x000e240000002100 */
[----:B0-----:R-:W-:-:S04]  /*17680*/  SHF.R.U32.HI R2, RZ, 0x6, R71 ;  /* 0x00000006ff027819 */ /* 0x001fc80000011647 */
[----:B------:R-:W-:-:S04]  /*17690*/  SGXT.U32 R2, R2, 0x1 ;  /* 0x000000010202781a */ /* 0x000fc80000000000 */
[----:B------:R-:W-:-:S04]  /*176a0*/  LOP3.LUT R2, R2, 0x78, RZ, 0xfc, !PT ;  /* 0x0000007802027812 */ /* 0x000fc800078efcff */
[----:B------:R-:W-:Y:S01]  /*176b0*/  ISETP.GE.AND P1, PT, R2, UR4, PT ;  /* 0x0000000402007c0c */ /* 0x000fe2000bf26270 */
[----:B---3--:R-:W-:-:S05]  /*176c0*/  @!P0 IMAD.MOV.U32 R2, RZ, RZ, R72 ;  /* 0x000000ffff028224 */ /* 0x008fca00078e0048 */
[----:B--2---:R0:W2:Y:S04]  /*176d0*/  @!P0 LDG.E.U8 R55, desc[UR22][R2.64] ;  /* 0x0000001602378981 */ /* 0x0040a8000c1e1100 */
[----:B------:R-:W3:Y:S01]  /*176e0*/  LDL R3, [R1+0x608] ;  /* 0x0006080001037983 */ /* 0x000ee20000100800 */
[----:B------:R-:W-:-:S04]  /*176f0*/  SHF.R.U32.HI R71, RZ, 0x6, R71 ;  /* 0x00000006ff477819 */ /* 0x000fc80000011647 */
[----:B------:R-:W-:-:S04]  /*17700*/  SGXT.U32 R71, R71, 0x1 ;  /* 0x000000014747781a */ /* 0x000fc80000000000 */
[----:B------:R-:W-:-:S04]  /*17710*/  LOP3.LUT R71, R71, 0x4a, RZ, 0xfc, !PT ;  /* 0x0000004a47477812 */ /* 0x000fc800078efcff */
[----:B------:R-:W-:Y:S01]  /*17720*/  ISETP.GE.AND P0, PT, R71, UR4, PT ;  /* 0x0000000447007c0c */ /* 0x000fe2000bf06270 */
[----:B0-----:R-:W-:Y:S01]  /*17730*/  @!P1 IMAD.MOV.U32 R2, RZ, RZ, R74 ;  /* 0x000000ffff029224 */ /* 0x001fe200078e004a */
[----:B------:R-:W-:Y:S02]  /*17740*/  PRMT R54, RZ, 0x7610, R54 ;  /* 0x00007610ff367816 */ /* 0x000fe40000000036 */
[----:B------:R-:W-:Y:S01]  /*17750*/  PRMT R51, RZ, 0x7610, R51 ;  /* 0x00007610ff337816 */ /* 0x000fe20000000033 */
[----:B------:R-:W0:Y:S01]  /*17760*/  S2R R72, SR_TID.X ;  /* 0x0000000000487919 */ /* 0x000e220000002100 */
[----:B------:R-:W-:Y:S01]  /*17770*/  PRMT R33, RZ, 0x7610, R33 ;  /* 0x00007610ff217816 */ /* 0x000fe20000000021 */
[----:B------:R-:W2:Y:S04]  /*17780*/  LDL R71, [R1+0x55c] ;  /* 0x00055c0001477983 */ /* 0x000ea80000100800 */
[----:B------:R-:W2:Y:S04]  /*17790*/  LDL R74, [R1+0x578] ;  /* 0x00057800014a7983 */ /* 0x000ea80000100800 */
[----:B---3--:R1:W3:Y:S02]  /*177a0*/  @!P1 LDG.E.U8 R54, desc[UR22][R2.64] ;  /* 0x0000001602369981 */ /* 0x0082e4000c1e1100 */
[----:B-1----:R-:W-:-:S02]  /*177b0*/  @!P0 IMAD.MOV.U32 R2, RZ, RZ, R63 ;  /* 0x000000ffff028224 */ /* 0x002fc400078e003f */
[----:B------:R-:W-:-:S05]  /*177c0*/  @!P0 IMAD.MOV.U32 R3, RZ, RZ, R69 ;  /* 0x000000ffff038224 */ /* 0x000fca00078e0045 */
[----:B------:R1:W2:Y:S04]  /*177d0*/  @!P0 LDG.E.U8 R51, desc[UR22][R2.64] ;  /* 0x0000001602338981 */ /* 0x0002a8000c1e1100 */
[----:B------:R-:W1:Y:S04]  /*177e0*/  LDL R2, [R1+0x550] ;  /* 0x0005500001027983 */ /* 0x000e680000100800 */
[----:B------:R-:W1:Y:S01]  /*177f0*/  LDL R3, [R1+0x554] ;  /* 0x0005540001037983 */ /* 0x000e620000100800 */
[----:B0-----:R-:W-:Y:S01]  /*17800*/  SHF.R.U32.HI R72, RZ, 0x6, R72 ;  /* 0x00000006ff487819 */ /* 0x001fe20000011648 */
[----:B------:R-:W0:Y:S03]  /*17810*/  S2R R63, SR_TID.X ;  /* 0x00000000003f7919 */ /* 0x000e260000002100 */
[----:B------:R-:W-:-:S04]  /*17820*/  SGXT.U32 R72, R72, 0x1 ;  /* 0x000000014848781a */ /* 0x000fc80000000000 */
[----:B------:R-:W-:-:S04]  /*17830*/  LOP3.LUT R72, R72, 0x4c, RZ, 0xfc, !PT ;  /* 0x0000004c48487812 */ /* 0x000fc800078efcff */
[----:B------:R-:W-:Y:S02]  /*17840*/  ISETP.GE.AND P1, PT, R72, UR4, PT ;  /* 0x0000000448007c0c */ /* 0x000fe4000bf26270 */
[----:B------:R-:W2:Y:S01]  /*17850*/  LDL R72, [R1+0x57c] ;  /* 0x00057c0001487983 */ /* 0x000ea20000100800 */
[----:B0-----:R-:W-:-:S04]  /*17860*/  LEA.HI R63, R63, 0x4e, RZ, 0x1a ;  /* 0x0000004e3f3f7811 */ /* 0x001fc800078fd0ff */
[----:B------:R-:W-:Y:S02]  /*17870*/  ISETP.GE.AND P0, PT, R63, UR4, PT ;  /* 0x000000043f007c0c */ /* 0x000fe4000bf06270 */
[----:B------:R-:W3:Y:S04]  /*17880*/  LDL.LU R63, [R1+0x73c] ;  /* 0x00073c00013f7983 */ /* 0x000ee80000300800 */
[----:B-1----:R-:W-:-:S04]  /*17890*/  @!P1 LOP3.LUT R3, R3, R2, RZ, 0x3c, !PT ;  /* 0x0000000203039212 */ /* 0x002fc800078e3cff */
[----:B------:R-:W-:-:S04]  /*178a0*/  @!P1 LOP3.LUT R2, R3, R2, RZ, 0x3c, !PT ;  /* 0x0000000203029212 */ /* 0x000fc800078e3cff */
[----:B------:R-:W-:-:S05]  /*178b0*/  @!P1 LOP3.LUT R3, R3, R2, RZ, 0x3c, !PT ;  /* 0x0000000203039212 */ /* 0x000fca00078e3cff */
[----:B------:R2:W3:Y:S04]  /*178c0*/  @!P1 LDG.E.U8 R33, desc[UR22][R2.64] ;  /* 0x0000001602219981 */ /* 0x0004e8000c1e1100 */
[----:B------:R-:W3:Y:S01]  /*178d0*/  LDL R3, [R1+0x558] ;  /* 0x0005580001037983 */ /* 0x000ee20000100800 */
[----:B------:R-:W-:Y:S01]  /*178e0*/  PRMT R70, RZ, 0x7610, R70 ;  /* 0x00007610ff467816 */ /* 0x000fe20000000046 */
[----:B--2---:R-:W-:Y:S01]  /*178f0*/  @!P0 IMAD.MOV.U32 R2, RZ, RZ, R71 ;  /* 0x000000ffff028224 */ /* 0x004fe200078e0047 */
[----:B------:R-:W0:Y:S02]  /*17900*/  S2R R69, SR_TID.X ;  /* 0x0000000000457919 */ /* 0x000e240000002100 */
[----:B0-----:R-:W-:-:S04]  /*17910*/  SHF.R.U32.HI R69, RZ, 0x6, R69 ;  /* 0x00000006ff457819 */ /* 0x001fc80000011645 */
[----:B------:R-:W-:-:S04]  /*17920*/  SGXT.U32 R69, R69, 0x1 ;  /* 0x000000014545781a */ /* 0x000fc80000000000 */
[----:B------:R-:W-:Y:S01]  /*17930*/  LOP3.LUT R69, R69, 0x52, RZ, 0xfc, !PT ;  /* 0x0000005245457812 */ /* 0x000fe200078efcff */
[----:B---3--:R0:W2:Y:S04]  /*17940*/  @!P0 LDG.E.U8 R70, desc[UR22][R2.64] ;  /* 0x0000001602468981 */ /* 0x0080a8000c1e1100 */
[----:B------:R-:W0:Y:S04]  /*17950*/  LDL R2, [R1+0x568] ;  /* 0x0005680001027983 */ /* 0x000e280000100800 */
[----:B------:R-:W0:Y:S01]  /*17960*/  LDL R3, [R1+0x574] ;  /* 0x0005740001037983 */ /* 0x000e220000100800 */
[----:B------:R-:W-:-:S02]  /*17970*/  ISETP.GE.AND P1, PT, R69, UR4, PT ;  /* 0x0000000445007c0c */ /* 0x000fc4000bf26270 */
[----:B------:R-:W1:Y:S01]  /*17980*/  S2R R69, SR_TID.X ;  /* 0x0000000000457919 */ /* 0x000e620000002100 */
[----:B------:R-:W-:Y:S02]  /*17990*/  PRMT R50, RZ, 0x7610, R50 ;  /* 0x00007610ff327816 */ /* 0x000fe40000000032 */
[----:B------:R-:W-:Y:S02]  /*179a0*/  PRMT R32, RZ, 0x7610, R32 ;  /* 0x00007610ff207816 */ /* 0x000fe40000000020 */
[----:B-1----:R-:W-:-:S04]  /*179b0*/  SHF.R.U32.HI R69, RZ, 0x6, R69 ;  /* 0x00000006ff457819 */ /* 0x002fc80000011645 */
[----:B------:R-:W-:-:S04]  /*179c0*/  SGXT.U32 R69, R69, 0x1 ;  /* 0x000000014545781a */ /* 0x000fc80000000000 */
[----:B------:R-:W-:-:S04]  /*179d0*/  LOP3.LUT R69, R69, 0x54, RZ, 0xfc, !PT ;  /* 0x0000005445457812 */ /* 0x000fc800078efcff */
[----:B------:R-:W-:Y:S02]  /*179e0*/  ISETP.GE.AND P0, PT, R69, UR4, PT ;  /* 0x0000000445007c0c */ /* 0x000fe4000bf06270 */
[----:B0-----:R-:W-:-:S04]  /*179f0*/  @!P1 LOP3.LUT R3, R3, R2, RZ, 0x3c, !PT ;  /* 0x0000000203039212 */ /* 0x001fc800078e3cff */
[----:B------:R-:W-:-:S04]  /*17a00*/  @!P1 LOP3.LUT R2, R3, R2, RZ, 0x3c, !PT ;  /* 0x0000000203029212 */ /* 0x000fc800078e3cff */
[----:B------:R-:W-:Y:S01]  /*17a10*/  @!P1 LOP3.LUT R3, R3, R2, RZ, 0x3c, !PT ;  /* 0x0000000203039212 */ /* 0x000fe200078e3cff */
[----:B--2---:R0:W-:Y:S04]  /*17a20*/  STL [R1+0x10], R70 ;  /* 0x0000104601007387 */ /* 0x0041e80000100800 */
[----:B------:R1:W2:Y:S04]  /*17a30*/  @!P1 LDG.E.U8 R50, desc[UR22][R2.64] ;  /* 0x0000001602329981 */ /* 0x0002a8000c1e1100 */
[----:B0-----:R-:W3:Y:S01]  /*17a40*/  LDL R70, [R1+0x594] ;  /* 0x0005940001467983 */ /* 0x001ee20000100800 */
[----:B-1----:R-:W-:-:S03]  /*17a50*/  @!P0 IMAD.MOV.U32 R2, RZ, RZ, R72 ;  /* 0x000000ffff028224 */ /* 0x002fc600078e0048 */
[----:B------:R-:W2:Y:S01]  /*17a60*/  LDL.LU R69, [R1+0x738] ;  /* 0x0007380001457983 */ /* 0x000ea20000300800 */
[----:B------:R-:W-:Y:S01]  /*17a70*/  @!P0 IMAD.MOV.U32 R3, RZ, RZ, R74 ;  /* 0x000000ffff038224 */ /* 0x000fe200078e004a */
[----:B------:R-:W0:Y:S04]  /*17a80*/  S2R R71, SR_TID.X ;  /* 0x0000000000477919 */ /* 0x000e280000002100 */
[----:B------:R1:W2:Y:S01]  /*17a90*/  @!P0 LDG.E.U8 R32, desc[UR22][R2.64] ;  /* 0x0000001602208981 */ /* 0x0002a2000c1e1100 */
[----:B------:R-:W-:-:S03]  /*17aa0*/  PRMT R73, RZ, 0x7610, R73 ;  /* 0x00007610ff497816 */ /* 0x000fc60000000049 */
[----:B------:R-:W2:Y:S04]  /*17ab0*/  LDL R72, [R1+0x5a4] ;  /* 0x0005a40001487983 */ /* 0x000ea80000100800 */
[----:B------:R-:W1:Y:S04]  /*17ac0*/  LDL R2, [R1+0x580] ;  /* 0x0005800001027983 */ /* 0x000e680000100800 */
[----:B------:R-:W1:Y:S01]  /*17ad0*/  LDL R3, [R1+0x584] ;  /* 0x0005840001037983 */ /* 0x000e620000100800 */
[----:B0-----:R-:W-:-:S04]  /*17ae0*/  SHF.R.U32.HI R71, RZ, 0x6, R71 ;  /* 0x00000006ff477819 */ /* 0x001fc80000011647 */
[----:B------:R-:W-:-:S04]  /*17af0*/  SGXT.U32 R71, R71, 0x1 ;  /* 0x000000014747781a */ /* 0x000fc80000000000 */
[----:B------:R-:W-:-:S04]  /*17b00*/  LOP3.LUT R71, R71, 0x56, RZ, 0xfc, !PT ;  /* 0x0000005647477812 */ /* 0x000fc800078efcff */
[----:B------:R-:W-:Y:S02]  /*17b10*/  ISETP.GE.AND P1, PT, R71, UR4, PT ;  /* 0x0000000447007c0c */ /* 0x000fe4000bf26270 */
[----:B------:R-:W0:Y:S11]  /*17b20*/  S2R R71, SR_TID.X ;  /* 0x0000000000477919 */ /* 0x000e360000002100 */
[----:B-1----:R-:W-:-:S04]  /*17b30*/  @!P1 LOP3.LUT R3, R3, R2, RZ, 0x3c, !PT ;  /* 0x0000000203039212 */ /* 0x002fc800078e3cff */
[----:B------:R-:W-:-:S04]  /*17b40*/  @!P1 LOP3.LUT R2, R3, R2, RZ, 0x3c, !PT ;  /* 0x0000000203029212 */ /* 0x000fc800078e3cff */
[----:B------:R-:W-:-:S05]  /*17b50*/  @!P1 LOP3.LUT R3, R3, R2, RZ, 0x3c, !PT ;  /* 0x0000000203039212 */ /* 0x000fca00078e3cff */
[----:B------:R-:W2:Y:S01]  /*17b60*/  @!P1 LDG.E.U8 R73, desc[UR22][R2.64] ;  /* 0x0000001602499981 */ /* 0x000ea2000c1e1100 */
[----:B0-----:R-:W-:-:S04]  /*17b70*/  SHF.R.U32.HI R71, RZ, 0x6, R71 ;  /* 0x00000006ff477819 */ /* 0x001fc80000011647 */
[----:B------:R-:W-:-:S04]  /*17b80*/  SGXT.U32 R71, R71, 0x1 ;  /* 0x000000014747781a */ /* 0x000fc80000000000 */
[----:B------:R-:W-:-:S04]  /*17b90*/  LOP3.LUT R71, R71, 0x5a, RZ, 0xfc, !PT ;  /* 0x0000005a47477812 */ /* 0x000fc800078efcff */
[----:B------:R-:W-:Y:S02]  /*17ba0*/  ISETP.GE.AND P0, PT, R71, UR4, PT ;  /* 0x0000000447007c0c */ /* 0x000fe4000bf06270 */
[----:B------:R-:W3:Y:S04]  /*17bb0*/  LDL.LU R71, [R1+0x734] ;  /* 0x0007340001477983 */ /* 0x000ee80000300800 */
[----:B--2---:R0:W-:Y:S04]  /*17bc0*/  STL [R1+0x8], R73 ;  /* 0x0000084901007387 */ /* 0x0041e80000100800 */
[----:B0-----:R-:W2:Y:S04]  /*17bd0*/  LDL.LU R73, [R1+0x730] ;  /* 0x0007300001497983 */ /* 0x001ea80000300800 */
[----:B------:R-:W2:Y:S01]  /*17be0*/  LDL R3, [R1+0x590] ;  /* 0x0005900001037983 */ /* 0x000ea20000100800 */
[----:B------:R-:W-:Y:S01]  /*17bf0*/  PRMT R49, RZ, 0x7610, R49 ;  /* 0x00007610ff317816 */ /* 0x000fe20000000031 */
[----:B---3--:R-:W-:Y:S01]  /*17c00*/  @!P0 IMAD.MOV.U32 R2, RZ, RZ, R70 ;  /* 0x000000ffff028224 */ /* 0x008fe200078e0046 */
[----:B------:R-:W0:Y:S01]  /*17c10*/  S2R R74, SR_TID.X ;  /* 0x00000000004a7919 */ /* 0x000e220000002100 */
[----:B------:R-:W-:-:S02]  /*17c20*/  PRMT R31, RZ, 0x7610, R31 ;  /* 0x00007610ff1f7816 */ /* 0x000fc4000000001f */
[----:B------:R-:W-:Y:S01]  /*17c30*/  PRMT R0, RZ, 0x7610, R0 ;  /* 0x00007610ff007816 */ /* 0x000fe20000000000 */
[----:B------:R-:W3:Y:S04]  /*17c40*/  LDL R70, [R1+0x5cc] ;  /* 0x0005cc0001467983 */ /* 0x000ee80000100800 */
[----:B--2---:R1:W2:Y:S04]  /*17c50*/  @!P0 LDG.E.U8 R49, desc[UR22][R2.64] ;  /* 0x0000001602318981 */ /* 0x0042a8000c1e1100 */
        /* <DEDUP_REMOVED lines=10> */
[----:B------:R1:W2:Y:S04]  /*17d00*/  @!P1 LDG.E.U8 R31, desc[UR22][R2.64] ;  /* 0x00000016021f9981 */ /* 0x0002a8000c1e1100 */
[----:B------:R-:W2:Y:S01]  /*17d10*/  LDL R3, [R1+0x5a0] ;  /* 0x0005a00001037983 */ /* 0x000ea20000100800 */
[----:B0-----:R-:W-:-:S04]  /*17d20*/  LEA.HI R74, R74, 0x5e, RZ, 0x1a ;  /* 0x0000005e4a4a7811 */ /* 0x001fc800078fd0ff */
[----:B------:R-:W-:Y:S02]  /*17d30*/  ISETP.GE.AND P0, PT, R74, UR4, PT ;  /* 0x000000044a007c0c */ /* 0x000fe4000bf06270 */
[----:B------:R-:W1:Y:S02]  /*17d40*/  S2R R74, SR_TID.X ;  /* 0x00000000004a7919 */ /* 0x000e640000002100 */
[----:B-1----:R-:W-:-:S04]  /*17d50*/  SHF.R.U32.HI R2, RZ, 0x6, R74 ;  /* 0x00000006ff027819 */ /* 0x002fc8000001164a */
[----:B------:R-:W-:-:S04]  /*17d60*/  SGXT.U32 R2, R2, 0x1 ;  /* 0x000000010202781a */ /* 0x000fc80000000000 */
[----:B------:R-:W-:-:S04]  /*17d70*/  LOP3.LUT R2, R2, 0x62, RZ, 0xfc, !PT ;  /* 0x0000006202027812 */ /* 0x000fc800078efcff */
[----:B------:R-:W-:Y:S01]  /*17d80*/  ISETP.GE.AND P1, PT, R2, UR4, PT ;  /* 0x0000000402007c0c */ /* 0x000fe2000bf26270 */
[----:B------:R-:W-:-:S05]  /*17d90*/  @!P0 IMAD.MOV.U32 R2, RZ, RZ, R72 ;  /* 0x000000ffff028224 */ /* 0x000fca00078e0048 */
[----:B--2---:R0:W2:Y:S04]  /*17da0*/  @!P0 LDG.E.U8 R0, desc[UR22][R2.64] ;  /* 0x0000001602008981 */ /* 0x0040a8000c1e1100 */
[----:B------:R-:W0:Y:S04]  /*17db0*/  LDL R2, [R1+0x5c0] ;  /* 0x0005c00001027983 */ /* 0x000e280000100800 */
[----:B------:R-:W0:Y:S01]  /*17dc0*/  LDL R3, [R1+0x5c4] ;  /* 0x0005c40001037983 */ /* 0x000e220000100800 */
[----:B------:R-:W-:Y:S02]  /*17dd0*/  PRMT R48, RZ, 0x7610, R48 ;  /* 0x00007610ff307816 */ /* 0x000fe40000000030 */
[----:B------:R-:W-:-:S04]  /*17de0*/  SHF.R.U32.HI R72, RZ, 0x6, R74 ;  /* 0x00000006ff487819 */ /* 0x000fc8000001164a */
[----:B------:R-:W-:Y:S02]  /*17df0*/  SGXT.U32 R72, R72, 0x1 ;  /* 0x000000014848781a */ /* 0x000fe40000000000 */
[----:B0-----:R-:W-:-:S04]  /*17e00*/  @!P1 LOP3.LUT R3, R3, R2, RZ, 0x3c, !PT ;  /* 0x0000000203039212 */ /* 0x001fc800078e3cff */
[----:B------:R-:W-:-:S04]  /*17e10*/  @!P1 LOP3.LUT R2, R3, R2, RZ, 0x3c, !PT ;  /* 0x0000000203029212 */ /* 0x000fc800078e3cff */
[----:B------:R-:W-:-:S05]  /*17e20*/  @!P1 LOP3.LUT R3, R3, R2, RZ, 0x3c, !PT ;  /* 0x0000000203039212 */ /* 0x000fca00078e3cff */
[----:B------:R0:W2:Y:S04]  /*17e30*/  @!P1 LDG.E.U8 R48, desc[UR22][R2.64] ;  /* 0x0000001602309981 */ /* 0x0000a8000c1e1100 */
[----:B------:R-:W2:Y:S01]  /*17e40*/  LDL R3, [R1+0x5c8] ;  /* 0x0005c80001037983 */ /* 0x000ea20000100800 */
[----:B------:R-:W-:Y:S02]  /*17e50*/  LOP3.LUT R72, R72, 0x64, RZ, 0xfc, !PT ;  /* 0x0000006448487812 */ /* 0x000fe400078efcff */
[----:B0-----:R-:W-:Y:S02]  /*17e60*/  SHF.R.U32.HI R2, RZ, 0x6, R74 ;  /* 0x00000006ff027819 */ /* 0x001fe4000001164a */
[----:B------:R-:W-:Y:S02]  /*17e70*/  ISETP.GE.AND P0, PT, R72, UR4, PT ;  /* 0x0000000448007c0c */ /* 0x000fe4000bf06270 */
[----:B------:R-:W-:Y:S01]  /*17e80*/  SGXT.U32 R2, R2, 0x1 ;  /* 0x000000010202781a */ /* 0x000fe20000000000 */
[----:B------:R-:W4:Y:S03]  /*17e90*/  LDL R72, [R1+0x5e4] ;  /* 0x0005e40001487983 */ /* 0x000f260000100800 */
[----:B------:R-:W-:-:S02]  /*17ea0*/  LOP3.LUT R2, R2, 0x66, RZ, 0xfc, !PT ;  /* 0x0000006602027812 */ /* 0x000fc400078efcff */
[----:B------:R-:W-:Y:S02]  /*17eb0*/  PRMT R30, RZ, 0x7610, R30 ;  /* 0x00007610ff1e7816 */ /* 0x000fe4000000001e */
[----:B------:R-:W-:-:S03]  /*17ec0*/  ISETP.GE.AND P1, PT, R2, UR4, PT ;  /* 0x0000000402007c0c */ /* 0x000fc6000bf26270 */
[----:B---3--:R-:W-:-:S05]  /*17ed0*/  @!P0 IMAD.MOV.U32 R2, RZ, RZ, R70 ;  /* 0x000000ffff028224 */ /* 0x008fca00078e0046 */
        /* <DEDUP_REMOVED lines=9> */
[----:B------:R4:W3:Y:S04]  /*17f70*/  @!P1 LDG.E.U8 R93, desc[UR22][R2.64] ;  /* 0x00000016025d9981 */ /* 0x0008e8000c1e1100 */
[----:B------:R-:W2:Y:S01]  /*17f80*/  LDL R3, [R1+0x5e0] ;  /* 0x0005e00001037983 */ /* 0x000ea20000100800 */
[----:B------:R-:W-:-:S04]  /*17f90*/  LOP3.LUT R70, R70, 0x6a, RZ, 0xfc, !PT ;  /* 0x0000006a46467812 */ /* 0x000fc800078efcff */
[----:B------:R-:W-:Y:S02]  /*17fa0*/  ISETP.GE.AND P0, PT, R70, UR4, PT ;  /* 0x0000000446007c0c */ /* 0x000fe4000bf06270 */
[----:B------:R-:W2:Y:S01]  /*17fb0*/  LDL R70, [R1+0x614] ;  /* 0x0006140001467983 */ /* 0x000ea20000100800 */
[----:B------:R-:W-:-:S10]  /*17fc0*/  PRMT R45, RZ, 0x7610, R45 ;  /* 0x00007610ff2d7816 */ /* 0x000fd4000000002d */
[----:B----4-:R-:W-:Y:S01]  /*17fd0*/  @!P0 IMAD.MOV.U32 R2, RZ, RZ, R72 ;  /* 0x000000ffff028224 */ /* 0x010fe200078e0048 */
[----:B------:R-:W-:-:S04]  /*17fe0*/  SHF.R.U32.HI R74, RZ, 0x6, R74 ;  /* 0x00000006ff4a7819 */ /* 0x000fc8000001164a */
[----:B------:R-:W-:-:S04]  /*17ff0*/  SGXT.U32 R74, R74, 0x1 ;  /* 0x000000014a4a781a */ /* 0x000fc80000000000 */
[----:B------:R-:W-:-:S04]  /*18000*/  LOP3.LUT R74, R74, 0x72, RZ, 0xfc, !PT ;  /* 0x000000724a4a7812 */ /* 0x000fc800078efcff */
[----:B------:R-:W-:Y:S02]  /*18010*/  ISETP.GE.AND P1, PT, R74, UR4, PT ;  /* 0x000000044a007c0c */ /* 0x000fe4000bf26270 */
[----:B------:R-:W0:Y:S01]  /*18020*/  S2R R74, SR_TID.X ;  /* 0x00000000004a7919 */ /* 0x000e220000002100 */
[----:B---3--:R1:W-:Y:S01]  /*18030*/  STL [R1+0x720], R93 ;  /* 0x0007205d01007387 */ /* 0x0083e20000100800 */
[----:B------:R-:W-:Y:S02]  /*18040*/  PRMT R44, RZ, 0x7610, R44 ;  /* 0x00007610ff2c7816 */ /* 0x000fe4000000002c */
[----:B------:R-:W-:Y:S01]  /*18050*/  PRMT R43, RZ, 0x7610, R43 ;  /* 0x00007610ff2b7816 */ /* 0x000fe2000000002b */
[----:B------:R-:W3:Y:S04]  /*18060*/  LDL R72, [R1+0x5b0] ;  /* 0x0005b00001487983 */ /* 0x000ee80000100800 */
[----:B-1----:R-:W4:Y:S04]  /*18070*/  LDL R93, [R1+0x5fc] ;  /* 0x0005fc00015d7983 */ /* 0x002f280000100800 */
[----:B--2---:R0:W2:Y:S04]  /*18080*/  @!P0 LDG.E.U8 R45, desc[UR22][R2.64] ;  /* 0x00000016022d8981 */ /* 0x0040a8000c1e1100 */
[----:B------:R-:W2:Y:S01]  /*18090*/  LDL R3, [R1+0x5f8] ;  /* 0x0005f80001037983 */ /* 0x000ea20000100800 */
[----:B0-----:R-:W-:-:S04]  /*180a0*/  SHF.R.U32.HI R2, RZ, 0x6, R74 ;  /* 0x00000006ff027819 */ /* 0x001fc8000001164a */
[----:B------:R-:W-:-:S04]  /*180b0*/  SGXT.U32 R2, R2, 0x1 ;  /* 0x000000010202781a */ /* 0x000fc80000000000 */
[----:B------:R-:W-:-:S04]  /*180c0*/  LOP3.LUT R2, R2, 0x7a, RZ, 0xfc, !PT ;  /* 0x0000007a02027812 */ /* 0x000fc800078efcff */
[----:B------:R-:W-:Y:S01]  /*180d0*/  ISETP.GE.AND P3, PT, R2, UR4, PT ;  /* 0x0000000402007c0c */ /* 0x000fe2000bf66270 */
[----:B----4-:R-:W-:Y:S01]  /*180e0*/  @!P1 IMAD.MOV.U32 R2, RZ, RZ, R93 ;  /* 0x000000ffff029224 */ /* 0x010fe200078e005d */
[----:B------:R-:W-:Y:S01]  /*180f0*/  SHF.R.U32.HI R74, RZ, 0x6, R74 ;  /* 0x00000006ff4a7819 */ /* 0x000fe2000001164a */
[----:B------:R-:W4:Y:S04]  /*18100*/  LDL R93, [R1+0x604] ;  /* 0x00060400015d7983 */ /* 0x000f280000100800 */
[----:B--2---:R0:W2:Y:S04]  /*18110*/  @!P1 LDG.E.U8 R44, desc[UR22][R2.64] ;  /* 0x00000016022c9981 */ /* 0x0040a8000c1e1100 */
[----:B------:R-:W2:Y:S02]  /*18120*/  LDL R3, [R1+0x610] ;  /* 0x0006100001037983 */ /* 0x000ea40000100800 */
[----:B0-----:R-:W-:Y:S01]  /*18130*/  @!P3 IMAD.MOV.U32 R2, RZ, RZ, R70 ;  /* 0x000000ffff02b224 */ /* 0x001fe200078e0046 */
[----:B------:R-:W-:-:S04]  /*18140*/  SGXT.U32 R74, R74, 0x1 ;  /* 0x000000014a4a781a */ /* 0x000fc80000000000 */
[----:B------:R-:W-:-:S04]  /*18150*/  LOP3.LUT R74, R74, 0x6c, RZ, 0xfc, !PT ;  /* 0x0000006c4a4a7812 */ /* 0x000fc800078efcff */
[----:B------:R-:W-:Y:S02]  /*18160*/  ISETP.GE.AND P0, PT, R74, UR4, PT ;  /* 0x000000044a007c0c */ /* 0x000fe4000bf06270 */
[----:B------:R-:W0:Y:S01]  /*18170*/  S2R R74, SR_TID.X ;  /* 0x00000000004a7919 */ /* 0x000e220000002100 */
[----:B--2---:R1:W2:Y:S04]  /*18180*/  @!P3 LDG.E.U8 R43, desc[UR22][R2.64] ;  /* 0x00000016022bb981 */ /* 0x0042a8000c1e1100 */
[----:B------:R-:W1:Y:S04]  /*18190*/  LDL R2, [R1+0x5e8] ;  /* 0x0005e80001027983 */ /* 0x000e680000100800 */
[----:B------:R-:W1:Y:S01]  /*181a0*/  LDL R3, [R1+0x5ec] ;  /* 0x0005ec0001037983 */ /* 0x000e620000100800 */
[----:B0-----:R-:W-:-:S02]  /*181b0*/  LEA.HI R74, R74, 0x6e, RZ, 0x1a ;  /* 0x0000006e4a4a7811 */ /* 0x001fc400078fd0ff */
[----:B------:R-:W-:Y:S02]  /*181c0*/  PRMT R29, RZ, 0x7610, R29 ;  /* 0x00007610ff1d7816 */ /* 0x000fe4000000001d */
[----:B------:R-:W-:Y:S02]  /*181d0*/  ISETP.GE.AND P1, PT, R74, UR4, PT ;  /* 0x000000044a007c0c */ /* 0x000fe4000bf26270 */
[----:B------:R-:W2:Y:S01]  /*181e0*/  LDL.LU R74, [R1+0x72c] ;  /* 0x00072c00014a7983 */ /* 0x000ea20000300800 */
[----:B-1----:R-:W-:-:S04]  /*181f0*/  @!P0 LOP3.LUT R3, R3, R2, RZ, 0x3c, !PT ;  /* 0x0000000203038212 */ /* 0x002fc800078e3cff */
        /* <DEDUP_REMOVED lines=9> */
[----:B------:R-:W3:Y:S01]  /*18290*/  LDL R72, [R1+0x570] ;  /* 0x0005700001487983 */ /* 0x000ee20000100800 */
[----:B0-----:R-:W-:-:S04]  /*182a0*/  SHF.R.U32.HI R70, RZ, 0x6, R70 ;  /* 0x00000006ff467819 */ /* 0x001fc80000011646 */
[----:B------:R-:W-:-:S04]  /*182b0*/  SGXT.U32 R70, R70, 0x1 ;  /* 0x000000014646781a */ /* 0x000fc80000000000 */
[----:B------:R-:W-:-:S04]  /*182c0*/  LOP3.LUT R70, R70, 0x74, RZ, 0xfc, !PT ;  /* 0x0000007446467812 */ /* 0x000fc800078efcff */
[----:B------:R-:W-:Y:S01]  /*182d0*/  ISETP.GE.AND P0, PT, R70, UR4, PT ;  /* 0x0000000446007c0c */ /* 0x000fe2000bf06270 */
[----:B--2---:R0:W2:Y:S04]  /*182e0*/  @!P1 LDG.E.U8 R24, desc[UR22][R2.64] ;  /* 0x0000001602189981 */ /* 0x0040a8000c1e1100 */
[----:B------:R-:W2:Y:S01]  /*182f0*/  LDL R3, [R1+0x600] ;  /* 0x0006000001037983 */ /* 0x000ea20000100800 */
[----:B------:R-:W0:Y:S02]  /*18300*/  S2R R70, SR_TID.X ;  /* 0x0000000000467919 */ /* 0x000e240000002100 */
[----:B0-----:R-:W-:-:S04]  /*18310*/  SHF.R.U32.HI R2, RZ, 0x6, R70 ;  /* 0x00000006ff027819 */ /* 0x001fc80000011646 */
[----:B------:R-:W-:-:S04]  /*18320*/  SGXT.U32 R2, R2, 0x1 ;  /* 0x000000010202781a */ /* 0x000fc80000000000 */
[----:B------:R-:W-:-:S04]  /*18330*/  LOP3.LUT R2, R2, 0x76, RZ, 0xfc, !PT ;  /* 0x0000007602027812 */ /* 0x000fc800078efcff */
[----:B------:R-:W-:Y:S01]  /*18340*/  ISETP.GE.AND P1, PT, R2, UR4, PT ;  /* 0x0000000402007c0c */ /* 0x000fe2000bf26270 */
[----:B----4-:R-:W-:-:S05]  /*18350*/  @!P0 IMAD.MOV.U32 R2, RZ, RZ, R93 ;  /* 0x000000ffff028224 */ /* 0x010fca00078e005d */
[----:B--2---:R0:W2:Y:S04]  /*18360*/  @!P0 LDG.E.U8 R28, desc[UR22][R2.64] ;  /* 0x00000016021c8981 */ /* 0x0040a8000c1e1100 */
[----:B------:R-:W0:Y:S04]  /*18370*/  LDL R2, [R1+0x5b4] ;  /* 0x0005b40001027983 */ /* 0x000e280000100800 */
[----:B------:R-:W0:Y:S01]  /*18380*/  LDL R3, [R1+0x5b8] ;  /* 0x0005b80001037983 */ /* 0x000e220000100800 */
[----:B------:R-:W-:-:S04]  /*18390*/  SHF.R.U32.HI R70, RZ, 0x6, R70 ;  /* 0x00000006ff467819 */ /* 0x000fc80000011646 */
[----:B------:R-:W-:Y:S02]  /*183a0*/  SGXT.U32 R70, R70, 0x1 ;  /* 0x000000014646781a */ /* 0x000fe40000000000 */
[----:B0-----:R-:W-:-:S04]  /*183b0*/  @!P1 LOP3.LUT R3, R3, R2, RZ, 0x3c, !PT ;  /* 0x0000000203039212 */ /* 0x001fc800078e3cff */
[----:B------:R-:W-:-:S04]  /*183c0*/  @!P1 LOP3.LUT R2, R3, R2, RZ, 0x3c, !PT ;  /* 0x0000000203029212 */ /* 0x000fc800078e3cff */
[----:B------:R-:W-:-:S05]  /*183d0*/  @!P1 LOP3.LUT R3, R3, R2, RZ, 0x3c, !PT ;  /* 0x0000000203039212 */ /* 0x000fca00078e3cff */
[----:B------:R0:W4:Y:S04]  /*183e0*/  @!P1 LDG.E.U8 R23, desc[UR22][R2.64] ;  /* 0x0000001602179981 */ /* 0x000128000c1e1100 */
[----:B------:R-:W0:Y:S04]  /*183f0*/  LDL R2, [R1+0x618] ;  /* 0x0006180001027983 */ /* 0x000e280000100800 */
[----:B------:R-:W0:Y:S01]  /*18400*/  LDL R3, [R1+0x61c] ;  /* 0x00061c0001037983 */ /* 0x000e220000100800 */
[----:B------:R-:W-:-:S04]  /*18410*/  LOP3.LUT R70, R70, 0x7c, RZ, 0xfc, !PT ;  /* 0x0000007c46467812 */ /* 0x000fc800078efcff */
[----:B------:R-:W-:Y:S02]  /*18420*/  ISETP.GE.AND P0, PT, R70, UR4, PT ;  /* 0x0000000446007c0c */ /* 0x000fe4000bf06270 */
[----:B------:R-:W-:Y:S01]  /*18430*/  PRMT R25, RZ, 0x7610, R25 ;  /* 0x00007610ff197816 */ /* 0x000fe20000000019 */
[----:B------:R-:W1:Y:S10]  /*18440*/  S2R R93, SR_TID.X ;  /* 0x00000000005d7919 */ /* 0x000e740000002100 */
[----:B0-----:R-:W-:-:S04]  /*18450*/  @!P0 LOP3.LUT R3, R3, R2, RZ, 0x3c, !PT ;  /* 0x0000000203038212 */ /* 0x001fc800078e3cff */
[----:B------:R-:W-:-:S04]  /*18460*/  @!P0 LOP3.LUT R2, R3, R2, RZ, 0x3c, !PT ;  /* 0x0000000203028212 */ /* 0x000fc800078e3cff */
[----:B------:R-:W-:-:S05]  /*18470*/  @!P0 LOP3.LUT R3, R3, R2, RZ, 0x3c, !PT ;  /* 0x0000000203038212 */ /* 0x000fca00078e3cff */
[----:B------:R3:W2:Y:S04]  /*18480*/  @!P0 LDG.E.U8 R25, desc[UR22][R2.64] ;  /* 0x0000001602198981 */ /* 0x0006a8000c1e1100 */
[----:B------:R-:W2:Y:S01]  /*18490*/  LDL R3, [R1+0x56c] ;  /* 0x00056c0001037983 */ /* 0x000ea20000100800 */
[----:B-1----:R-:W-:-:S04]  /*184a0*/  LEA.HI R93, R93, 0x7e, RZ, 0x1a ;  /* 0x0000007e5d5d7811 */ /* 0x002fc800078fd0ff */
[----:B------:R-:W-:Y:S02]  /*184b0*/  ISETP.GE.AND P1, PT, R93, UR4, PT ;  /* 0x000000045d007c0c */ /* 0x000fe4000bf26270 */
[----:B------:R-:W-:-:S11]  /*184c0*/  PRMT R22, RZ, 0x7610, R22 ;  /* 0x00007610ff167816 */ /* 0x000fd60000000016 */
[----:B---3--:R-:W-:Y:S01]  /*184d0*/  @!P1 IMAD.MOV.U32 R2, RZ, RZ, R72 ;  /* 0x000000ffff029224 */ /* 0x008fe200078e0048 */
[----:B------:R-:W0:Y:S01]  /*184e0*/  S2R R70, SR_TID.X ;  /* 0x0000000000467919 */ /* 0x000e220000002100 */
[----:B------:R-:W-:Y:S02]  /*184f0*/  PRMT R21, RZ, 0x7610, R21 ;  /* 0x00007610ff157816 */ /* 0x000fe40000000015 */
[----:B------:R-:W-:Y:S01]  /*18500*/  PRMT R20, RZ, 0x7610, R20 ;  /* 0x00007610ff147816 */ /* 0x000fe20000000014 */
[----:B------:R-:W3:Y:S04]  /*18510*/  LDL R72, [R1+0x20c] ;  /* 0x00020c0001487983 */ /* 0x000ee80000100800 */
[----:B--2---:R1:W2:Y:S04]  /*18520*/  @!P1 LDG.E.U8 R22, desc[UR22][R2.64] ;  /* 0x0000001602169981 */ /* 0x0042a8000c1e1100 */
[----:B------:R-:W1:Y:S04]  /*18530*/  LDL R2, [R1+0xc0] ;  /* 0x0000c00001027983 */ /* 0x000e680000100800 */
[----:B------:R-:W1:Y:S01]  /*18540*/  LDL R3, [R1+0xc4] ;  /* 0x0000c40001037983 */ /* 0x000e620000100800 */
[----:B0-----:R-:W-:Y:S01]  /*18550*/  LOP3.LUT R93, R70, 0x7f, RZ, 0xc0, !PT ;  /* 0x0000007f465d7812 */ /* 0x001fe200078ec0ff */
[----:B------:R-:W-:Y:S03]  /*18560*/  BAR.SYNC.DEFER_BLOCKING 0x0 ;  /* 0x0000000000007b1d */ /* 0x000fe60000010000 */
[----:B------:R-:W-:-:S13]  /*18570*/  ISETP.GE.AND P0, PT, R93, UR4, PT ;  /* 0x000000045d007c0c */ /* 0x000fda000bf06270 */
[----:B-1----:R-:W-:-:S04]  /*18580*/  @!P0 LOP3.LUT R3, R3, R2, RZ, 0x3c, !PT ;  /* 0x0000000203038212 */ /* 0x002fc800078e3cff */
[----:B------:R-:W-:-:S04]  /*18590*/  @!P0 LOP3.LUT R2, R3, R2, RZ, 0x3c, !PT ;  /* 0x0000000203028212 */ /* 0x000fc800078e3cff */
[----:B------:R-:W-:-:S05]  /*185a0*/  @!P0 LOP3.LUT R3, R3, R2, RZ, 0x3c, !PT ;  /* 0x0000000203038212 */ /* 0x000fca00078e3cff */
[----:B------:R0:W2:Y:S04]  /*185b0*/  @!P0 LDG.E.U8 R21, desc[UR22][R2.64] ;  /* 0x0000001602158981 */ /* 0x0000a8000c1e1100 */
[----:B------:R-:W0:Y:S04]  /*185c0*/  LDL R2, [R1+0x100] ;  /* 0x0001000001027983 */ /* 0x000e280000100800 */
[----:B------:R-:W0:Y:S02]  /*185d0*/  LDL R3, [R1+0x104] ;  /* 0x0001040001037983 */ /* 0x000e240000100800 */
        /* <DEDUP_REMOVED lines=25> */
[----:B------:R-:W2:Y:S01]  /*18770*/  LDL R3, [R1+0x208] ;  /* 0x0002080001037983 */ /* 0x000ea20000100800 */
[----:B------:R-:W-:Y:S01]  /*18780*/  PRMT R16, RZ, 0x7610, R16 ;  /* 0x00007610ff107816 */ /* 0x000fe20000000010 */
[----:B---3--:R-:W-:Y:S01]  /*18790*/  @!P0 IMAD.MOV.U32 R2, RZ, RZ, R72 ;  /* 0x000000ffff028224 */ /* 0x008fe200078e0048 */
[----:B------:R-:W-:Y:S02]  /*187a0*/  PRMT R80, RZ, 0x7610, R80 ;  /* 0x00007610ff507816 */ /* 0x000fe40000000050 */
[----:B------:R-:W-:Y:S02]  /*187b0*/  PRMT R78, RZ, 0x7610, R78 ;  /* 0x00007610ff4e7816 */ /* 0x000fe4000000004e */
[----:B------:R-:W-:Y:S01]  /*187c0*/  PRMT R76, RZ, 0x7610, R76 ;  /* 0x00007610ff4c7816 */ /* 0x000fe2000000004c */
[----:B------:R-:W-:Y:S04]  /*187d0*/  STS.U8 [R93+UR10+0xa000], R62 ;  /* 0x00a0003e5d007988 */ /* 0x000fe8000800000a */
[----:B------:R-:W3:Y:S04]  /*187e0*/  LDL R72, [R1+0x34c] ;  /* 0x00034c0001487983 */ /* 0x000ee80000100800 */
[----:B--2---:R0:W2:Y:S04]  /*187f0*/  @!P0 LDG.E.U8 R16, desc[UR22][R2.64] ;  /* 0x0000001602108981 */ /* 0x0040a8000c1e1100 */
[----:B------:R-:W0:Y:S04]  /*18800*/  LDL R2, [R1+0x248] ;  /* 0x0002480001027983 */ /* 0x000e280000100800 */
[----:B------:R-:W0:Y:S02]  /*18810*/  LDL R3, [R1+0x24c] ;  /* 0x00024c0001037983 */ /* 0x000e240000100800 */
[----:B0-----:R-:W-:-:S04]  /*18820*/  @!P0 LOP3.LUT R3, R3, R2, RZ, 0x3c, !PT ;  /* 0x0000000203038212 */ /* 0x001fc800078e3cff */
        /* <DEDUP_REMOVED lines=16> */
[----:B------:R-:W0:Y:S04]  /*18930*/  LDL R3, [R1+0x30c] ;  /* 0x00030c0001037983 */ /* 0x000e280000100800 */
[----:B------:R1:W-:Y:S02]  /*18940*/  STS.U8 [R93+UR10+0xa200], R15 ;  /* 0x00a2000f5d007988 */ /* 0x0003e4000800000a */
[----:B-1----:R-:W-:-:S02]  /*18950*/  PRMT R15, RZ, 0x7610, R15 ;  /* 0x00007610ff0f7816 */ /* 0x002fc4000000000f */
[----:B0-----:R-:W-:-:S04]  /*18960*/  @!P0 LOP3.LUT R3, R3, R2, RZ, 0x3c, !PT ;  /* 0x0000000203038212 */ /* 0x001fc800078e3cff */
[----:B------:R-:W-:-:S04]  /*18970*/  @!P0 LOP3.LUT R2, R3, R2, RZ, 0x3c, !PT ;  /* 0x0000000203028212 */ /* 0x000fc800078e3cff */
[----:B------:R-:W-:-:S05]  /*18980*/  @!P0 LOP3.LUT R3, R3, R2, RZ, 0x3c, !PT ;  /* 0x0000000203038212 */ /* 0x000fca00078e3cff */
[----:B------:R3:W2:Y:S04]  /*18990*/  @!P0 LDG.E.U8 R15, desc[UR22][R2.64] ;  /* 0x00000016020f8981 */ /* 0x0006a8000c1e1100 */
[----:B------:R-:W2:Y:S01]  /*189a0*/  LDL R3, [R1+0x348] ;  /* 0x0003480001037983 */ /* 0x000ea20000100800 */
[----:B---3--:R-:W-:-:S03]  /*189b0*/  @!P0 IMAD.MOV.U32 R2, RZ, RZ, R72 ;  /* 0x000000ffff028224 */ /* 0x008fc600078e0048 */
[----:B------:R0:W-:Y:S04]  /*189c0*/  STS.U8 [R93+UR10+0xa400], R14 ;  /* 0x00a4000e5d007988 */ /* 0x0001e8000800000a */
[----:B------:R-:W3:Y:S01]  /*189d0*/  LDL R72, [R1+0x4b4] ;  /* 0x0004b40001487983 */ /* 0x000ee20000100800 */
[----:B0-----:R-:W-:-:S06]  /*189e0*/  PRMT R14, RZ, 0x7610, R14 ;  /* 0x00007610ff0e7816 */ /* 0x001fcc000000000e */
[----:B--2---:R0:W2:Y:S04]  /*189f0*/  @!P0 LDG.E.U8 R14, desc[UR22][R2.64] ;  /* 0x00000016020e8981 */ /* 0x0040a8000c1e1100 */
        /* <DEDUP_REMOVED lines=12> */
[----:B------:R-:W-:Y:S04]  /*18ac0*/  STS.U8 [R93+UR10+0xaa00], R11 ;  /* 0x00aa000b5d007988 */ /* 0x000fe8000800000a */
[----:B------:R1:W-:Y:S04]  /*18ad0*/  STS.U8 [R93+UR10+0xac00], R5 ;  /* 0x00ac00055d007988 */ /* 0x0003e8000800000a */
[----:B------:R3:W-:Y:S04]  /*18ae0*/  STS.U8 [R93+UR10+0xae00], R4 ;  /* 0x00ae00045d007988 */ /* 0x0007e8000800000a */
[----:B-1----:R-:W2:Y:S04]  /*18af0*/  LDL R5, [R1+0x4a4] ;  /* 0x0004a40001057983 */ /* 0x002ea80000100800 */
[----:B---3--:R-:W2:Y:S01]  /*18b00*/  LDL R4, [R1+0x4a0] ;  /* 0x0004a00001047983 */ /* 0x008ea20000100800 */
[----:B0-----:R-:W-:-:S04]  /*18b10*/  @!P0 LOP3.LUT R3, R3, R2, RZ, 0x3c, !PT ;  /* 0x0000000203038212 */ /* 0x001fc800078e3cff */
[----:B------:R-:W-:-:S04]  /*18b20*/  @!P0 LOP3.LUT R2, R3, R2, RZ, 0x3c, !PT ;  /* 0x0000000203028212 */ /* 0x000fc800078e3cff */
[----:B------:R-:W-:-:S05]  /*18b30*/  @!P0 LOP3.LUT R3, R3, R2, RZ, 0x3c, !PT ;  /* 0x0000000203038212 */ /* 0x000fca00078e3cff */
[----:B------:R0:W3:Y:S04]  /*18b40*/  @!P0 LDG.E.U8 R12, desc[UR22][R2.64] ;  /* 0x00000016020c8981 */ /* 0x0000e8000c1e1100 */
[----:B------:R-:W0:Y:S04]  /*18b50*/  LDL R2, [R1+0x490] ;  /* 0x0004900001027983 */ /* 0x000e280000100800 */
[----:B------:R-:W0:Y:S01]  /*18b60*/  LDL R3, [R1+0x494] ;  /* 0x0004940001037983 */ /* 0x000e220000100800 */
[----:B------:R-:W-:Y:S02]  /*18b70*/  PRMT R11, RZ, 0x7610, R11 ;  /* 0x00007610ff0b7816 */ /* 0x000fe4000000000b */
[----:B--2---:R-:W-:-:S04]  /*18b80*/  @!P0 LOP3.LUT R5, R5, R4, RZ, 0x3c, !PT ;  /* 0x0000000405058212 */ /* 0x004fc800078e3cff */
[----:B------:R-:W-:-:S04]  /*18b90*/  @!P0 LOP3.LUT R4, R5, R4, RZ, 0x3c, !PT ;  /* 0x0000000405048212 */ /* 0x000fc800078e3cff */
[----:B------:R-:W-:Y:S02]  /*18ba0*/  @!P0 LOP3.LUT R5, R5, R4, RZ, 0x3c, !PT ;  /* 0x0000000405058212 */ /* 0x000fe400078e3cff */
[----:B0-----:R-:W-:-:S04]  /*18bb0*/  @!P0 LOP3.LUT R3, R3, R2, RZ, 0x3c, !PT ;  /* 0x0000000203038212 */ /* 0x001fc800078e3cff */
[----:B------:R-:W-:-:S04]  /*18bc0*/  @!P0 LOP3.LUT R2, R3, R2, RZ, 0x3c, !PT ;  /* 0x0000000203028212 */ /* 0x000fc800078e3cff */
[----:B------:R-:W-:-:S05]  /*18bd0*/  @!P0 LOP3.LUT R3, R3, R2, RZ, 0x3c, !PT ;  /* 0x0000000203038212 */ /* 0x000fca00078e3cff */
[----:B------:R0:W2:Y:S02]  /*18be0*/  @!P0 LDG.E.U8 R11, desc[UR22][R2.64] ;  /* 0x00000016020b8981 */ /* 0x0000a4000c1e1100 */
[----:B0-----:R-:W-:-:S06]  /*18bf0*/  PRMT R3, RZ, 0x7610, R3 ;  /* 0x00007610ff037816 */ /* 0x001fcc0000000003 */
[----:B------:R0:W2:Y:S04]  /*18c00*/  @!P0 LDG.E.U8 R3, desc[UR22][R4.64] ;  /* 0x0000001604038981 */ /* 0x0000a8000c1e1100 */
[----:B------:R-:W2:Y:S01]  /*18c10*/  LDL R5, [R1+0x4b0] ;  /* 0x0004b00001057983 */ /* 0x000ea20000100800 */
[----:B------:R-:W-:Y:S01]  /*18c20*/  PRMT R2, RZ, 0x7610, R2 ;  /* 0x00007610ff027816 */ /* 0x000fe20000000002 */
[----:B0-----:R-:W-:Y:S01]  /*18c30*/  @!P0 IMAD.MOV.U32 R4, RZ, RZ, R72 ;  /* 0x000000ffff048224 */ /* 0x001fe200078e0048 */
[----:B------:R-:W-:Y:S01]  /*18c40*/  PRMT R92, RZ, 0x7610, R92 ;  /* 0x00007610ff5c7816 */ /* 0x000fe2000000005c */
        /* <DEDUP_REMOVED lines=31> */
[----:B---3--:R-:W-:-:S05]  /*18e40*/  @!P0 IMAD.MOV.U32 R4, RZ, RZ, R72 ;  /* 0x000000ffff048224 */ /* 0x008fca00078e0048 */
[----:B--2---:R0:W2:Y:S04]  /*18e50*/  @!P0 LDG.E.U8 R84, desc[UR22][R4.64] ;  /* 0x0000001604548981 */ /* 0x0040a8000c1e1100 */
[----:B------:R-:W0:Y:S04]  /*18e60*/  LDL R4, [R1+0x210] ;  /* 0x0002100001047983 */ /* 0x000e280000100800 */
[----:B------:R-:W0:Y:S01]  /*18e70*/  LDL R5, [R1+0x214] ;  /* 0x0002140001057983 */ /* 0x000e220000100800 */
[----:B------:R-:W-:Y:S02]  /*18e80*/  PRMT R82, RZ, 0x7610, R82 ;  /* 0x00007610ff527816 */ /* 0x000fe40000000052 */
[----:B0-----:R-:W-:-:S04]  /*18e90*/  @!P0 LOP3.LUT R5, R5, R4, RZ, 0x3c, !PT ;  /* 0x0000000405058212 */ /* 0x001fc800078e3cff */
[----:B------:R-:W-:-:S04]  /*18ea0*/  @!P0 LOP3.LUT R4, R5, R4, RZ, 0x3c, !PT ;  /* 0x0000000405048212 */ /* 0x000fc800078e3cff */
[----:B------:R-:W-:-:S05]  /*18eb0*/  @!P0 LOP3.LUT R5, R5, R4, RZ, 0x3c, !PT ;  /* 0x0000000405058212 */ /* 0x000fca00078e3cff */
[----:B------:R0:W3:Y:S04]  /*18ec0*/  @!P0 LDG.E.U8 R82, desc[UR22][R4.64] ;  /* 0x0000001604528981 */ /* 0x0000e8000c1e1100 */
        /* <DEDUP_REMOVED lines=9> */
[----:B------:R-:W-:Y:S01]  /*18f60*/  PRMT R77, RZ, 0x7610, R77 ;  /* 0x00007610ff4d7816 */ /* 0x000fe2000000004d */
[----:B------:R-:W1:Y:S01]  /*18f70*/  S2R R72, SR_TID.X ;  /* 0x0000000000487919 */ /* 0x000e620000002100 */
[----:B0-----:R-:W-:-:S04]  /*18f80*/  @!P0 LOP3.LUT R5, R5, R4, RZ, 0x3c, !PT ;  /* 0x0000000405058212 */ /* 0x001fc800078e3cff */
[----:B------:R-:W-:-:S04]  /*18f90*/  @!P0 LOP3.LUT R4, R5, R4, RZ, 0x3c, !PT ;  /* 0x0000000405048212 */ /* 0x000fc800078e3cff */
[----:B------:R-:W-:-:S05]  /*18fa0*/  @!P0 LOP3.LUT R5, R5, R4, RZ, 0x3c, !PT ;  /* 0x0000000405058212 */ /* 0x000fca00078e3cff */
[----:B------:R0:W2:Y:S04]  /*18fb0*/  @!P0 LDG.E.U8 R77, desc[UR22][R4.64] ;  /* 0x00000016044d8981 */ /* 0x0000a8000c1e1100 */
[----:B------:R-:W0:Y:S04]  /*18fc0*/  LDL R4, [R1+0x2d0] ;  /* 0x0002d00001047983 */ /* 0x000e280000100800 */
[----:B------:R-:W0:Y:S01]  /*18fd0*/  LDL R5, [R1+0x2d4] ;  /* 0x0002d40001057983 */ /* 0x000e220000100800 */
[----:B-1----:R-:W-:-:S03]  /*18fe0*/  LOP3.LUT R72, R72, 0x7f, RZ, 0xc0, !PT ;  /* 0x0000007f48487812 */ /* 0x002fc600078ec0ff */
[----:B------:R-:W-:Y:S01]  /*18ff0*/  STS.U8 [R93+UR10+0xb000], R61 ;  /* 0x00b0003d5d007988 */ /* 0x000fe2000800000a */
[----:B------:R-:W-:-:S03]  /*19000*/  LOP3.LUT R72, R72, 0x10, RZ, 0x3c, !PT ;  /* 0x0000001048487812 */ /* 0x000fc600078e3cff */
[----:B------:R-:W-:Y:S04]  /*19010*/  STS.U8 [R93+UR10+0xb200], R60 ;  /* 0x00b2003c5d007988 */ /* 0x000fe8000800000a */
        /* <DEDUP_REMOVED lines=8> */
[----:B------:R1:W-:Y:S04]  /*190a0*/  STS.U8 [R72+UR10+0xa280], R47 ;  /* 0x00a2802f48007988 */ /* 0x0003e8000800000a */
[----:B-1----:R-:W2:Y:S01]  /*190b0*/  LDL R47, [R1+0x314] ;  /* 0x00031400012f7983 */ /* 0x002ea20000100800 */
[----:B0-----:R-:W-:-:S04]  /*190c0*/  @!P0 LOP3.LUT R5, R5, R4, RZ, 0x3c, !PT ;  /* 0x0000000405058212 */ /* 0x001fc800078e3cff */
[----:B------:R-:W-:-:S04]  /*190d0*/  @!P0 LOP3.LUT R4, R5, R4, RZ, 0x3c, !PT ;  /* 0x0000000405048212 */ /* 0x000fc800078e3cff */
[----:B------:R-:W-:-:S05]  /*190e0*/  @!P0 LOP3.LUT R5, R5, R4, RZ, 0x3c, !PT ;  /* 0x0000000405058212 */ /* 0x000fca00078e3cff */
[----:B------:R2:W3:Y:S04]  /*190f0*/  @!P0 LDG.E.U8 R75, desc[UR22][R4.64] ;  /* 0x00000016044b8981 */ /* 0x0004e8000c1e1100 */
[----:B------:R-:W3:Y:S04]  /*19100*/  LDL R5, [R1+0x310] ;  /* 0x0003100001057983 */ /* 0x000ee80000100800 */
[----:B------:R0:W-:Y:S02]  /*19110*/  STS.U8 [R72+UR10+0xa480], R10 ;  /* 0x00a4800a48007988 */ /* 0x0001e4000800000a */
[----:B0-----:R-:W-:Y:S01]  /*19120*/  PRMT R10, RZ, 0x7610, R10 ;  /* 0x00007610ff0a7816 */ /* 0x001fe2000000000a */
[----:B--2---:R-:W-:Y:S01]  /*19130*/  @!P0 IMAD.MOV.U32 R4, RZ, RZ, R47 ;  /* 0x000000ffff048224 */ /* 0x004fe200078e002f */
[----:B------:R0:W-:Y:S04]  /*19140*/  STS.U8 [R72+UR10+0xa680], R9 ;  /* 0x00a6800948007988 */ /* 0x0001e8000800000a */
[----:B------:R-:W2:Y:S04]  /*19150*/  LDL R47, [R1+0x4ac] ;  /* 0x0004ac00012f7983 */ /* 0x000ea80000100800 */
[----:B---3--:R1:W3:Y:S04]  /*19160*/  @!P0 LDG.E.U8 R10, desc[UR22][R4.64] ;  /* 0x00000016040a8981 */ /* 0x0082e8000c1e1100 */
[----:B------:R-:W1:Y:S04]  /*19170*/  LDL R4, [R1+0x350] ;  /* 0x0003500001047983 */ /* 0x000e680000100800 */
[----:B------:R-:W1:Y:S01]  /*19180*/  LDL R5, [R1+0x354] ;  /* 0x0003540001057983 */ /* 0x000e620000100800 */
[----:B0-----:R-:W-:-:S02]  /*19190*/  PRMT R9, RZ, 0x7610, R9 ;  /* 0x00007610ff097816 */ /* 0x001fc40000000009 */
[----:B-1----:R-:W-:-:S04]  /*191a0*/  @!P0 LOP3.LUT R5, R5, R4, RZ, 0x3c, !PT ;  /* 0x0000000405058212 */ /* 0x002fc800078e3cff */
        /* <DEDUP_REMOVED lines=17> */
[----:B-1----:R-:W2:Y:S01]  /*192c0*/  LDL R46, [R1+0x4a8] ;  /* 0x0004a800012e7983 */ /* 0x002ea20000100800 */
        /* <DEDUP_REMOVED lines=39> */
[----:B------:R-:W-:-:S03]  /*19540*/  PRMT R87, RZ, 0x7610, R87 ;  /* 0x00007610ff577816 */ /* 0x000fc60000000057 */
[----:B------:R-:W-:Y:S04]  /*19550*/  STS.U8 [R72+UR10+0xb080], R52 ;  /* 0x00b0803448007988 */ /* 0x000fe8000800000a */
[----:B------:R-:W-:Y:S04]  /*19560*/  STS.U8 [R72+UR10+0xb280], R51 ;  /* 0x00b2803348007988 */ /* 0x000fe8000800000a */
[----:B------:R-:W-:Y:S04]  /*19570*/  STS.U8 [R72+UR10+0xb480], R50 ;  /* 0x00b4803248007988 */ /* 0x000fe8000800000a */
[----:B------:R-:W-:Y:S04]  /*19580*/  STS.U8 [R72+UR10+0xb680], R49 ;  /* 0x00b6803148007988 */ /* 0x000fe8000800000a */
        /* <DEDUP_REMOVED lines=12> */
[----:B------:R-:W-:-:S02]  /*19650*/  PRMT R81, RZ, 0x7610, R81 ;  /* 0x00007610ff517816 */ /* 0x000fc40000000051 */
[----:B--2---:R-:W-:-:S04]  /*19660*/  @!P0 LOP3.LUT R45, R45, R44, RZ, 0x3c, !PT ;  /* 0x0000002c2d2d8212 */ /* 0x004fc800078e3cff */
[----:B------:R-:W-:-:S04]  /*19670*/  @!P0 LOP3.LUT R44, R45, R44, RZ, 0x3c, !PT ;  /* 0x0000002c2d2c8212 */ /* 0x000fc800078e3cff */
[----:B------:R-:W-:-:S05]  /*19680*/  @!P0 LOP3.LUT R45, R45, R44, RZ, 0x3c, !PT ;  /* 0x0000002c2d2d8212 */ /* 0x000fca00078e3cff */
[----:B------:R1:W2:Y:S04]  /*19690*/  @!P0 LDG.E.U8 R81, desc[UR22][R44.64] ;  /* 0x000000162c518981 */ /* 0x0002a8000c1e1100 */
[----:B------:R-:W1:Y:S04]  /*196a0*/  LDL R44, [R1+0x258] ;  /* 0x00025800012c7983 */ /* 0x000e680000100800 */
[----:B------:R-:W1:Y:S01]  /*196b0*/  LDL R45, [R1+0x25c] ;  /* 0x00025c00012d7983 */ /* 0x000e620000100800 */
[----:B0-----:R-:W-:-:S04]  /*196c0*/  @!P0 LOP3.LUT R47, R47, R46, RZ, 0x3c, !PT ;  /* 0x0000002e2f2f8212 */ /* 0x001fc800078e3cff */
[----:B------:R-:W-:-:S04]  /*196d0*/  @!P0 LOP3.LUT R46, R47, R46, RZ, 0x3c, !PT ;  /* 0x0000002e2f2e8212 */ /* 0x000fc800078e3cff */
[----:B------:R-:W-:-:S05]  /*196e0*/  @!P0 LOP3.LUT R47, R47, R46, RZ, 0x3c, !PT ;  /* 0x0000002e2f2f8212 */ /* 0x000fca00078e3cff */
[----:B------:R0:W2:Y:S04]  /*196f0*/  @!P0 LDG.E.U8 R85, desc[UR22][R46.64] ;  /* 0x000000162e558981 */ /* 0x0000a8000c1e1100 */
[----:B------:R-:W0:Y:S04]  /*19700*/  LDL R46, [R1+0x1d8] ;  /* 0x0001d800012e7983 */ /* 0x000e280000100800 */
[----:B------:R-:W0:Y:S01]  /*19710*/  LDL R47, [R1+0x1dc] ;  /* 0x0001dc00012f7983 */ /* 0x000e220000100800 */
[----:B------:R-:W-:Y:S02]  /*19720*/  PRMT R83, RZ, 0x7610, R83 ;  /* 0x00007610ff537816 */ /* 0x000fe40000000053 */
[----:B------:R-:W-:-:S02]  /*19730*/  PRMT R48, RZ, 0x7610, R48 ;  /* 0x00007610ff307816 */ /* 0x000fc40000000030 */
[----:B-1----:R-:W-:-:S04]  /*19740*/  @!P0 LOP3.LUT R45, R45, R44, RZ, 0x3c, !PT ;  /* 0x0000002c2d2d8212 */ /* 0x002fc800078e3cff */
[C---:B------:R-:W-:Y:S01]  /*19750*/  @!P0 LOP3.LUT R44, R45.reuse, R44, RZ, 0x3c, !PT ;  /* 0x0000002c2d2c8212 */ /* 0x040fe200078e3cff */
[----:B------:R1:W-:Y:S03]  /*19760*/  STS.U8 [R72+UR10+0xbe80], R43 ;  /* 0x00be802b48007988 */ /* 0x0003e6000800000a */
[----:B------:R-:W-:-:S05]  /*19770*/  @!P0 LOP3.LUT R45, R45, R44, RZ, 0x3c, !PT ;  /* 0x0000002c2d2d8212 */ /* 0x000fca00078e3cff */
[----:B------:R-:W2:Y:S01]  /*19780*/  @!P0 LDG.E.U8 R48, desc[UR22][R44.64] ;  /* 0x000000162c308981 */ /* 0x000ea2000c1e1100 */
[----:B0-----:R-:W-:-:S04]  /*19790*/  @!P0 LOP3.LUT R47, R47, R46, RZ, 0x3c, !PT ;  /* 0x0000002e2f2f8212 */ /* 0x001fc800078e3cff */
[----:B------:R-:W-:-:S04]  /*197a0*/  @!P0 LOP3.LUT R46, R47, R46, RZ, 0x3c, !PT ;  /* 0x0000002e2f2e8212 */ /* 0x000fc800078e3cff */
[----:B------:R-:W-:-:S05]  /*197b0*/  @!P0 LOP3.LUT R47, R47, R46, RZ, 0x3c, !PT ;  /* 0x0000002e2f2f8212 */ /* 0x000fca00078e3cff */
[----:B------:R-:W2:Y:S04]  /*197c0*/  @!P0 LDG.E.U8 R83, desc[UR22][R46.64] ;  /* 0x000000162e538981 */ /* 0x000ea8000c1e1100 */
[----:B------:R-:W2:Y:S04]  /*197d0*/  LDL R47, [R1+0x29c] ;  /* 0x00029c00012f7983 */ /* 0x000ea80000100800 */
[----:B------:R-:W3:Y:S04]  /*197e0*/  LDL R46, [R1+0x2dc] ;  /* 0x0002dc00012e7983 */ /* 0x000ee80000100800 */
[----:B-1----:R-:W3:Y:S04]  /*197f0*/  LDL.LU R72, [R1+0x728] ;  /* 0x0007280001487983 */ /* 0x002ee80000300800 */
[----:B------:R-:W3:Y:S04]  /*19800*/  LDL R43, [R1+0x298] ;  /* 0x00029800012b7983 */ /* 0x000ee80000100800 */
[----:B------:R-:W4:Y:S01]  /*19810*/  LDL R44, [R1+0x2d8] ;  /* 0x0002d800012c7983 */ /* 0x000f220000100800 */
[----:B------:R-:W-:-:S02]  /*19820*/  LOP3.LUT R70, R70, 0x7f, RZ, 0xc0, !PT ;  /* 0x0000007f46467812 */ /* 0x000fc400078ec0ff */
[----:B------:R-:W-:Y:S01]  /*19830*/  PRMT R49, RZ, 0x7610, R49 ;  /* 0x00007610ff317816 */ /* 0x000fe20000000031 */
[----:B------:R-:W4:Y:S01]  /*19840*/  LDL R45, [R1+0x398] ;  /* 0x00039800012d7983 */ /* 0x000f220000100800 */
[----:B------:R-:W-:-:S05]  /*19850*/  LOP3.LUT R70, R70, 0x20, RZ, 0x3c, !PT ;  /* 0x0000002046467812 */ /* 0x000fca00078e3cff */
[----:B------:R2:W-:Y:S02]  /*19860*/  STS.U8 [R70+UR10+0xa100], R42 ;  /* 0x00a1002a46007988 */ /* 0x0005e4000800000a */
[----:B--2---:R-:W-:Y:S02]  /*19870*/  @!P0 IMAD.MOV.U32 R42, RZ, RZ, R47 ;  /* 0x000000ffff2a8224 */ /* 0x004fe400078e002f */
[----:B------:R-:W2:Y:S04]  /*19880*/  LDL R47, [R1+0x394] ;  /* 0x00039400012f7983 */ /* 0x000ea80000100800 */
[----:B---3--:R4:W3:Y:S02]  /*19890*/  @!P0 LDG.E.U8 R49, desc[UR22][R42.64] ;  /* 0x000000162a318981 */ /* 0x0088e4000c1e1100 */
[----:B----4-:R-:W-:-:S02]  /*198a0*/  @!P0 IMAD.MOV.U32 R43, RZ, RZ, R44 ;  /* 0x000000ffff2b8224 */ /* 0x010fc400078e002c */
[----:B------:R-:W4:Y:S01]  /*198b0*/  LDL R44, [R1+0x3c8] ;  /* 0x0003c800012c7983 */ /* 0x000f220000100800 */
[----:B------:R-:W-:-:S03]  /*198c0*/  PRMT R61, RZ, 0x7610, R61 ;  /* 0x00007610ff3d7816 */ /* 0x000fc6000000003d */
[----:B------:R0:W-:Y:S04]  /*198d0*/  STS.U8 [R70+UR10+0xa300], R41 ;  /* 0x00a3002946007988 */ /* 0x0001e8000800000a */
[----:B------:R-:W-:Y:S04]  /*198e0*/  STS.U8 [R70+UR10+0xa500], R40 ;  /* 0x00a5002846007988 */ /* 0x000fe8000800000a */
[----:B------:R-:W-:Y:S01]  /*198f0*/  STS.U8 [R70+UR10+0xa700], R39 ;  /* 0x00a7002746007988 */ /* 0x000fe2000800000a */
[----:B------:R-:W-:-:S03]  /*19900*/  @!P0 IMAD.MOV.U32 R42, RZ, RZ, R46 ;  /* 0x000000ffff2a8224 */ /* 0x000fc600078e002e */
[----:B------:R1:W-:Y:S04]  /*19910*/  STS.U8 [R70+UR10+0xa900], R38 ;  /* 0x00a9002646007988 */ /* 0x0003e8000800000a */
[----:B------:R-:W3:Y:S01]  /*19920*/  LDL R46, [R1+0x3c4] ;  /* 0x0003c400012e7983 */ /* 0x000ee20000100800 */
[----:B------:R-:W-:Y:S02]  /*19930*/  PRMT R57, RZ, 0x7610, R57 ;  /* 0x00007610ff397816 */ /* 0x000fe40000000039 */
[----:B------:R-:W-:Y:S01]  /*19940*/  PRMT R51, RZ, 0x7610, R51 ;  /* 0x00007610ff337816 */ /* 0x000fe20000000033 */
[----:B0-----:R-:W3:Y:S01]  /*19950*/  LDL R41, [R1+0x31c] ;  /* 0x00031c0001297983 */ /* 0x001ee20000100800 */
[----:B-1----:R-:W-:-:S03]  /*19960*/  @!P0 IMAD.MOV.U32 R38, RZ, RZ, R45 ;  /* 0x000000ffff268224 */ /* 0x002fc600078e002d */
[----:B------:R-:W3:Y:S04]  /*19970*/  LDL R45, [R1+0x450] ;  /* 0x00045000012d7983 */ /* 0x000ee80000100800 */
[----:B------:R-:W3:Y:S01]  /*19980*/  LDL R40, [R1+0x318] ;  /* 0x0003180001287983 */ /* 0x000ee20000100800 */
[----:B--2---:R-:W-:-:S03]  /*19990*/  @!P0 IMAD.MOV.U32 R39, RZ, RZ, R47 ;  /* 0x000000ffff278224 */ /* 0x004fc600078e002f */
[----:B------:R-:W2:Y:S04]  /*199a0*/  LDL R47, [R1+0x44c] ;  /* 0x00044c00012f7983 */ /* 0x000ea80000100800 */
[----:B------:R4:W2:Y:S02]  /*199b0*/  @!P0 LDG.E.U8 R61, desc[UR22][R38.64] ;  /* 0x00000016263d8981 */ /* 0x0008a4000c1e1100 */
[----:B----4-:R-:W-:Y:S02]  /*199c0*/  @!P0 IMAD.MOV.U32 R38, RZ, RZ, R44 ;  /* 0x000000ffff268224 */ /* 0x010fe400078e002c */
[----:B------:R-:W4:Y:S04]  /*199d0*/  LDL R44, [R1+0xdc] ;  /* 0x0000dc00012c7983 */ /* 0x000f280000100800 */
[----:B------:R-:W-:Y:S04]  /*199e0*/  STS.U8 [R70+UR10+0xab00], R37 ;  /* 0x00ab002546007988 */ /* 0x000fe8000800000a */
[----:B------:R-:W-:Y:S04]  /*199f0*/  STS.U8 [R70+UR10+0xad00], R36 ;  /* 0x00ad002446007988 */ /* 0x000fe8000800000a */
[----:B------:R-:W-:Y:S04]  /*19a00*/  STS.U8 [R70+UR10+0xaf00], R35 ;  /* 0x00af002346007988 */ /* 0x000fe8000800000a */
[----:B------:R3:W-:Y:S04]  /*19a10*/  STS.U8 [R70+UR10+0xb100], R34 ;  /* 0x00b1002246007988 */ /* 0x0007e8000800000a */
[----:B------:R-:W-:Y:S04]  /*19a20*/  STS.U8 [R70+UR10+0xb300], R33 ;  /* 0x00b3002146007988 */ /* 0x000fe8000800000a */
[----:B------:R-:W-:Y:S04]  /*19a30*/  STS.U8 [R70+UR10+0xb500], R32 ;  /* 0x00b5002046007988 */ /* 0x000fe8000800000a */
[----:B------:R-:W-:Y:S04]  /*19a40*/  STS.U8 [R70+UR10+0xb700], R31 ;  /* 0x00b7001f46007988 */ /* 0x000fe8000800000a */
[----:B------:R-:W-:Y:S04]  /*19a50*/  STS.U8 [R70+UR10+0xb900], R30 ;  /* 0x00b9001e46007988 */ /* 0x000fe8000800000a */
[----:B------:R0:W-:Y:S04]  /*19a60*/  STS.U8 [R70+UR10+0xbb00], R29 ;  /* 0x00bb001d46007988 */ /* 0x0001e8000800000a */
[----:B------:R1:W-:Y:S01]  /*19a70*/  STS.U8 [R70+UR10+0xbd00], R28 ;  /* 0x00bd001c46007988 */ /* 0x0003e2000800000a */
[----:B---3--:R-:W-:-:S02]  /*19a80*/  @!P0 IMAD.MOV.U32 R34, RZ, RZ, R45 ;  /* 0x000000ffff228224 */ /* 0x008fc400078e002d */
[----:B------:R-:W-:Y:S01]  /*19a90*/  @!P0 IMAD.MOV.U32 R39, RZ, RZ, R46 ;  /* 0x000000ffff278224 */ /* 0x000fe200078e002e */
[----:B------:R-:W3:Y:S04]  /*19aa0*/  LDL R45, [R1+0x1a4] ;  /* 0x0001a400012d7983 */ /* 0x000ee80000100800 */
[----:B0-----:R-:W3:Y:S04]  /*19ab0*/  LDL R29, [R1+0x224] ;  /* 0x00022400011d7983 */ /* 0x001ee80000100800 */
[----:B-1----:R-:W3:Y:S04]  /*19ac0*/  LDL R28, [R1+0x220] ;  /* 0x00022000011c7983 */ /* 0x002ee80000100800 */
[----:B------:R-:W3:Y:S04]  /*19ad0*/  LDL R46, [R1+0xd8] ;  /* 0x0000d800012e7983 */ /* 0x000ee80000100800 */
[----:B------:R-:W3:Y:S04]  /*19ae0*/  LDL R37, [R1+0x3f8] ;  /* 0x0003f80001257983 */ /* 0x000ee80000100800 */
[----:B------:R-:W3:Y:S04]  /*19af0*/  LDL R36, [R1+0x3f4] ;  /* 0x0003f40001247983 */ /* 0x000ee80000100800 */
[----:B------:R-:W3:Y:S04]  /*19b00*/  LDL R33, [R1+0x11c] ;  /* 0x00011c0001217983 */ /* 0x000ee80000100800 */
[----:B------:R-:W3:Y:S01]  /*19b10*/  LDL R32, [R1+0x118] ;  /* 0x0001180001207983 */ /* 0x000ee20000100800 */
[----:B--2---:R-:W-:-:S03]  /*19b20*/  @!P0 IMAD.MOV.U32 R35, RZ, RZ, R47 ;  /* 0x000000ffff238224 */ /* 0x004fc600078e002f */
[----:B------:R-:W2:Y:S04]  /*19b30*/  LDL R47, [R1+0x1a0] ;  /* 0x0001a000012f7983 */ /* 0x000ea80000100800 */
[----:B------:R4:W2:Y:S02]  /*19b40*/  @!P0 LDG.E.U8 R57, desc[UR22][R34.64] ;  /* 0x0000001622398981 */ /* 0x0008a4000c1e1100 */
[----:B----4-:R-:W-:Y:S02]  /*19b50*/  @!P0 IMAD.MOV.U32 R34, RZ, RZ, R44 ;  /* 0x000000ffff228224 */ /* 0x010fe400078e002c */
[----:B------:R-:W4:Y:S01]  /*19b60*/  LDL R44, [R1+0x1e4] ;  /* 0x0001e400012c7983 */ /* 0x000f220000100800 */
[----:B------:R-:W-:Y:S02]  /*19b70*/  PRMT R53, RZ, 0x7610, R53 ;  /* 0x00007610ff357816 */ /* 0x000fe40000000035 */
[----:B---3--:R-:W-:-:S04]  /*19b80*/  @!P0 LOP3.LUT R29, R29, R28, RZ, 0x3c, !PT ;  /* 0x0000001c1d1d8212 */ /* 0x008fc800078e3cff */
[----:B------:R-:W-:-:S04]  /*19b90*/  @!P0 LOP3.LUT R28, R29, R28, RZ, 0x3c, !PT ;  /* 0x0000001c1d1c8212 */ /* 0x000fc800078e3cff */
[----:B------:R-:W-:-:S05]  /*19ba0*/  @!P0 LOP3.LUT R29, R29, R28, RZ, 0x3c, !PT ;  /* 0x0000001c1d1d8212 */ /* 0x000fca00078e3cff */
[----:B------:R-:W3:Y:S04]  /*19bb0*/  @!P0 LDG.E.U8 R51, desc[UR22][R28.64] ;  /* 0x000000161c338981 */ /* 0x000ee8000c1e1100 */
[----:B------:R-:W3:Y:S04]  /*19bc0*/  LDL R28, [R1+0x260] ;  /* 0x00026000011c7983 */ /* 0x000ee80000100800 */
[----:B------:R-:W3:Y:S01]  /*19bd0*/  LDL R29, [R1+0x264] ;  /* 0x00026400011d7983 */ /* 0x000ee20000100800 */
[----:B------:R-:W-:Y:S02]  /*19be0*/  @!P0 IMAD.MOV.U32 R30, RZ, RZ, R45 ;  /* 0x000000ffff1e8224 */ /* 0x000fe400078e002d */
[----:B------:R-:W-:Y:S01]  /*19bf0*/  @!P0 IMAD.MOV.U32 R35, RZ, RZ, R46 ;  /* 0x000000ffff238224 */ /* 0x000fe200078e002e */
[----:B------:R-:W3:Y:S04]  /*19c00*/  LDL R45, [R1+0x2a4] ;  /* 0x0002a400012d7983 */ /* 0x000ee80000100800 */
[----:B------:R-:W3:Y:S01]  /*19c10*/  LDL R46, [R1+0x1e0] ;  /* 0x0001e000012e7983 */ /* 0x000ee20000100800 */
[----:B--2---:R-:W-:-:S03]  /*19c20*/  @!P0 IMAD.MOV.U32 R31, RZ, RZ, R47 ;  /* 0x000000ffff1f8224 */ /* 0x004fc600078e002f */
[----:B------:R-:W2:Y:S04]  /*19c30*/  LDL R47, [R1+0x2a0] ;  /* 0x0002a000012f7983 */ /* 0x000ea80000100800 */
[----:B------:R4:W2:Y:S02]  /*19c40*/  @!P0 LDG.E.U8 R53, desc[UR22][R30.64] ;  /* 0x000000161e358981 */ /* 0x0008a4000c1e1100 */
[----:B----4-:R-:W-:Y:S02]  /*19c50*/  @!P0 IMAD.MOV.U32 R30, RZ, RZ, R44 ;  /* 0x000000ffff1e8224 */ /* 0x010fe400078e002c */
[----:B------:R-:W4:Y:S01]  /*19c60*/  LDL R44, [R1+0x2e4] ;  /* 0x0002e400012c7983 */ /* 0x000f220000100800 */
[----:B------:R-:W-:Y:S02]  /*19c70*/  @!P0 LOP3.LUT R41, R41, R40, RZ, 0x3c, !PT ;  /* 0x0000002829298212 */ /* 0x000fe400078e3cff */
[----:B------:R-:W-:-:S02]  /*19c80*/  @!P0 LOP3.LUT R37, R37, R36, RZ, 0x3c, !PT ;  /* 0x0000002425258212 */ /* 0x000fc400078e3cff */
[----:B------:R-:W-:Y:S02]  /*19c90*/  @!P0 LOP3.LUT R33, R33, R32, RZ, 0x3c, !PT ;  /* 0x0000002021218212 */ /* 0x000fe400078e3cff */
[----:B------:R-:W-:Y:S02]  /*19ca0*/  @!P0 LOP3.LUT R40, R41, R40, RZ, 0x3c, !PT ;  /* 0x0000002829288212 */ /* 0x000fe400078e3cff */
[----:B------:R-:W-:Y:S02]  /*19cb0*/  @!P0 LOP3.LUT R36, R37, R36, RZ, 0x3c, !PT ;  /* 0x0000002425248212 */ /* 0x000fe400078e3cff */
[----:B------:R-:W-:Y:S02]  /*19cc0*/  @!P0 LOP3.LUT R32, R33, R32, RZ, 0x3c, !PT ;  /* 0x0000002021208212 */ /* 0x000fe400078e3cff */
[----:B------:R-:W-:Y:S02]  /*19cd0*/  PRMT R69, RZ, 0x7610, R69 ;  /* 0x00007610ff457816 */ /* 0x000fe40000000045 */
[----:B------:R-:W-:-:S02]  /*19ce0*/  PRMT R63, RZ, 0x7610, R63 ;  /* 0x00007610ff3f7816 */ /* 0x000fc4000000003f */
[----:B------:R-:W-:Y:S02]  /*19cf0*/  PRMT R59, RZ, 0x7610, R59 ;  /* 0x00007610ff3b7816 */ /* 0x000fe4000000003b */
[----:B------:R-:W-:Y:S02]  /*19d00*/  PRMT R55, RZ, 0x7610, R55 ;  /* 0x00007610ff377816 */ /* 0x000fe40000000037 */
[----:B------:R-:W-:Y:S02]  /*19d10*/  @!P0 LOP3.LUT R41, R41, R40, RZ, 0x3c, !PT ;  /* 0x0000002829298212 */ /* 0x000fe400078e3cff */
[----:B------:R-:W-:Y:S02]  /*19d20*/  @!P0 LOP3.LUT R37, R37, R36, RZ, 0x3c, !PT ;  /* 0x0000002425258212 */ /* 0x000fe400078e3cff */
[----:B------:R-:W-:Y:S01]  /*19d30*/  @!P0 LOP3.LUT R33, R33, R32, RZ, 0x3c, !PT ;  /* 0x0000002021218212 */ /* 0x000fe200078e3cff */
[----:B------:R-:W4:Y:S01]  /*19d40*/  @!P0 LDG.E.U8 R63, desc[UR22][R40.64] ;  /* 0x00000016283f8981 */ /* 0x000f22000c1e1100 */
[----:B------:R-:W-:-:S03]  /*19d50*/  PRMT R71, RZ, 0x7610, R71 ;  /* 0x00007610ff477816 */ /* 0x000fc60000000047 */
[----:B------:R-:W4:Y:S04]  /*19d60*/  @!P0 LDG.E.U8 R59, desc[UR22][R36.64] ;  /* 0x00000016243b8981 */ /* 0x000f28000c1e1100 */
[----:B------:R-:W4:Y:S04]  /*19d70*/  @!P0 LDG.E.U8 R55, desc[UR22][R32.64] ;  /* 0x0000001620378981 */ /* 0x000f28000c1e1100 */
[----:B------:R-:W4:Y:S04]  /*19d80*/  LDL R40, [R1+0x358] ;  /* 0x0003580001287983 */ /* 0x000f280000100800 */
[----:B------:R-:W4:Y:S04]  /*19d90*/  LDL R41, [R1+0x35c] ;  /* 0x00035c0001297983 */ /* 0x000f280000100800 */
[----:B------:R-:W4:Y:S04]  /*19da0*/  LDL R36, [R1+0x424] ;  /* 0x0004240001247983 */ /* 0x000f280000100800 */
[----:B------:R-:W4:Y:S04]  /*19db0*/  LDL R37, [R1+0x428] ;  /* 0x0004280001257983 */ /* 0x000f280000100800 */
[----:B------:R-:W4:Y:S04]  /*19dc0*/  LDL R32, [R1+0x158] ;  /* 0x0001580001207983 */ /* 0x000f280000100800 */
[----:B------:R-:W4:Y:S01]  /*19dd0*/  LDL R33, [R1+0x15c] ;  /* 0x00015c0001217983 */ /* 0x000f220000100800 */
[----:B---3--:R-:W-:-:S04]  /*19de0*/  @!P0 LOP3.LUT R29, R29, R28, RZ, 0x3c, !PT ;  /* 0x0000001c1d1d8212 */ /* 0x008fc800078e3cff */
[----:B------:R-:W-:-:S04]  /*19df0*/  @!P0 LOP3.LUT R28, R29, R28, RZ, 0x3c, !PT ;  /* 0x0000001c1d1c8212 */ /* 0x000fc800078e3cff */
[----:B------:R-:W-:Y:S01]  /*19e00*/  @!P0 LOP3.LUT R29, R29, R28, RZ, 0x3c, !PT ;  /* 0x0000001c1d1d8212 */ /* 0x000fe200078e3cff */
[----:B------:R-:W-:Y:S01]  /*19e10*/  @!P0 IMAD.MOV.U32 R31, RZ, RZ, R46 ;  /* 0x000000ffff1f8224 */ /* 0x000fe200078e002e */
[----:B------:R0:W-:Y:S04]  /*19e20*/  STS.U8 [R70+UR10+0xbf00], R25 ;  /* 0x00bf001946007988 */ /* 0x0001e8000800000a */
[----:B------:R1:W3:Y:S04]  /*19e30*/  @!P0 LDG.E.U8 R69, desc[UR22][R28.64] ;  /* 0x000000161c458981 */ /* 0x0002e8000c1e1100 */
[----:B------:R-:W3:Y:S04]  /*19e40*/  LDL R46, [R1+0x2e0] ;  /* 0x0002e000012e7983 */ /* 0x000ee80000100800 */
[----:B0-----:R-:W3:Y:S01]  /*19e50*/  LDL.LU R70, [R1+0x724] ;  /* 0x0007240001467983 */ /* 0x001ee20000300800 */
[----:B-1----:R-:W-:-:S03]  /*19e60*/  @!P0 IMAD.MOV.U32 R28, RZ, RZ, R45 ;  /* 0x000000ffff1c8224 */ /* 0x002fc600078e002d */
[----:B------:R-:W3:Y:S01]  /*19e70*/  LDL R45, [R1+0x3a0] ;  /* 0x0003a000012d7983 */ /* 0x000ee20000100800 */
[----:B--2---:R-:W-:-:S03]  /*19e80*/  @!P0 IMAD.MOV.U32 R29, RZ, RZ, R47 ;  /* 0x000000ffff1d8224 */ /* 0x004fc600078e002f */
[----:B------:R-:W2:Y:S04]  /*19e90*/  LDL.LU R47, [R1] ;  /* 0x00000000012f7983 */ /* 0x000ea80000300800 */
[----:B------:R4:W2:Y:S04]  /*19ea0*/  @!P0 LDG.E.U8 R71, desc[UR22][R28.64] ;  /* 0x000000161c478981 */ /* 0x0008a8000c1e1100 */
[----:B------:R-:W2:Y:S01]  /*19eb0*/  LDL R25, [R1+0x3d0] ;  /* 0x0003d00001197983 */ /* 0x000ea20000100800 */
[----:B----4-:R-:W-:-:S03]  /*19ec0*/  @!P0 IMAD.MOV.U32 R28, RZ, RZ, R44 ;  /* 0x000000ffff1c8224 */ /* 0x010fc600078e002c */
[----:B------:R-:W4:Y:S01]  /*19ed0*/  LDL R44, [R1+0x3cc] ;  /* 0x0003cc00012c7983 */ /* 0x000f220000100800 */
[----:B------:R-:W-:Y:S02]  /*19ee0*/  LOP3.LUT R93, R93, 0x30, RZ, 0x3c, !PT ;  /* 0x000000305d5d7812 */ /* 0x000fe400078e3cff */
[----:B------:R-:W-:-:S03]  /*19ef0*/  PRMT R50, RZ, 0x7610, R50 ;  /* 0x00007610ff327816 */ /* 0x000fc60000000032 */
[----:B------:R-:W-:Y:S01]  /*19f00*/  STS.U8 [R93+UR10+0xa180], R67 ;  /* 0x00a180435d007988 */ /* 0x000fe2000800000a */
[----:B------:R-:W-:-:S03]  /*19f10*/  PRMT R73, RZ, 0x7610, R73 ;  /* 0x00007610ff497816 */ /* 0x000fc60000000049 */
[----:B------:R-:W-:Y:S04]  /*19f20*/  STS.U8 [R93+UR10+0xa380], R66 ;  /* 0x00a380425d007988 */ /* 0x000fe8000800000a */
[----:B------:R-:W-:Y:S04]  /*19f30*/  STS.U8 [R93+UR10+0xa580], R65 ;  /* 0x00a580415d007988 */ /* 0x000fe8000800000a */
[----:B------:R-:W-:Y:S04]  /*19f40*/  STS.U8 [R93+UR10+0xa780], R64 ;  /* 0x00a780405d007988 */ /* 0x000fe8000800000a */
[----:B------:R0:W4:Y:S04]  /*19f50*/  @!P0 LDG.E.U8 R50, desc[UR22][R42.64] ;  /* 0x000000162a328981 */ /* 0x000128000c1e1100 */
[----:B------:R-:W-:Y:S04]  /*19f60*/  STS.U8 [R93+UR10+0xa980], R27 ;  /* 0x00a9801b5d007988 */ /* 0x000fe8000800000a */
[----:B------:R2:W-:Y:S01]  /*19f70*/  STS.U8 [R93+UR10+0xab80], R26 ;  /* 0x00ab801a5d007988 */ /* 0x0005e2000800000a */
[----:B0-----:R-:W-:Y:S01]  /*19f80*/  PRMT R43, RZ, 0x7610, R43 ;  /* 0x00007610ff2b7816 */ /* 0x001fe2000000002b */
[----:B---3--:R-:W-:-:S02]  /*19f90*/  @!P0 IMAD.MOV.U32 R29, RZ, RZ, R46 ;  /* 0x000000ffff1d8224 */ /* 0x008fc400078e002e */
[----:B------:R-:W3:Y:S04]  /*19fa0*/  LDL.LU R46, [R1+0x10] ;  /* 0x00001000012e7983 */ /* 0x000ee80000300800 */
[----:B------:R0:W3:Y:S04]  /*19fb0*/  @!P0 LDG.E.U8 R73, desc[UR22][R28.64] ;  /* 0x000000161c498981 */ /* 0x0000e8000c1e1100 */
[----:B------:R-:W0:Y:S04]  /*19fc0*/  LDL R28, [R1+0x320] ;  /* 0x00032000011c7983 */ /* 0x000e280000100800 */
[----:B------:R-:W0:Y:S01]  /*19fd0*/  LDL R29, [R1+0x324] ;  /* 0x00032400011d7983 */ /* 0x000e220000100800 */
[----:B--2---:R-:W-:-:S02]  /*19fe0*/  @!P0 IMAD.MOV.U32 R26, RZ, RZ, R25 ;  /* 0x000000ffff1a8224 */ /* 0x004fc400078e0019 */
[----:B----4-:R-:W-:Y:S01]  /*19ff0*/  @!P0 IMAD.MOV.U32 R27, RZ, RZ, R44 ;  /* 0x000000ffff1b8224 */ /* 0x010fe200078e002c */
[----:B------:R-:W-:Y:S02]  /*1a000*/  PRMT R74, RZ, 0x7610, R74 ;  /* 0x00007610ff4a7816 */ /* 0x000fe4000000004a */
[----:B------:R-:W-:Y:S02]  /*1a010*/  PRMT R42, RZ, 0x7610, R42 ;  /* 0x00007610ff2a7816 */ /* 0x000fe4000000002a */
[----:B------:R-:W-:Y:S01]  /*1a020*/  @!P0 LOP3.LUT R41, R41, R40, RZ, 0x3c, !PT ;  /* 0x0000002829298212 */ /* 0x000fe200078e3cff */
[----:B------:R1:W2:Y:S01]  /*1a030*/  @!P0 LDG.E.U8 R43, desc[UR22][R26.64] ;  /* 0x000000161a2b8981 */ /* 0x0002a2000c1e1100 */
[----:B------:R-:W-:Y:S02]  /*1a040*/  PRMT R62, RZ, 0x7610, R62 ;  /* 0x00007610ff3e7816 */ /* 0x000fe4000000003e */
[----:B------:R-:W-:Y:S01]  /*1a050*/  PRMT R72, RZ, 0x7610, R72 ;  /* 0x00007610ff487816 */ /* 0x000fe20000000048 */
[----:B------:R-:W-:Y:S04]  /*1a060*/  STS.U8 [R93+UR10+0xad80], R68 ;  /* 0x00ad80445d007988 */ /* 0x000fe8000800000a */
[----:B------:R-:W4:Y:S04]  /*1a070*/  LDL R44, [R1+0xe0] ;  /* 0x0000e000012c7983 */ /* 0x000f280000100800 */
[----:B------:R-:W1:Y:S04]  /*1a080*/  LDL R26, [R1+0x3fc] ;  /* 0x0003fc00011a7983 */ /* 0x000e680000100800 */
[----:B------:R-:W1:Y:S04]  /*1a090*/  LDL R27, [R1+0x400] ;  /* 0x00040000011b7983 */ /* 0x000e680000100800 */
[----:B------:R-:W2:Y:S01]  /*1a0a0*/  LDL R25, [R1+0xe4] ;  /* 0x0000e40001197983 */ /* 0x000ea20000100800 */
[----:B0-----:R-:W-:-:S04]  /*1a0b0*/  @!P0 LOP3.LUT R29, R29, R28, RZ, 0x3c, !PT ;  /* 0x0000001c1d1d8212 */ /* 0x001fc800078e3cff */
[----:B------:R-:W-:-:S04]  /*1a0c0*/  @!P0 LOP3.LUT R28, R29, R28, RZ, 0x3c, !PT ;  /* 0x0000001c1d1c8212 */ /* 0x000fc800078e3cff */
[----:B------:R-:W-:-:S05]  /*1a0d0*/  @!P0 LOP3.LUT R29, R29, R28, RZ, 0x3c, !PT ;  /* 0x0000001c1d1d8212 */ /* 0x000fca00078e3cff */
[----:B------:R-:W2:Y:S04]  /*1a0e0*/  @!P0 LDG.E.U8 R74, desc[UR22][R28.64] ;  /* 0x000000161c4a8981 */ /* 0x000ea8000c1e1100 */
[----:B------:R-:W2:Y:S04]  /*1a0f0*/  LDL R28, [R1+0x360] ;  /* 0x00036000011c7983 */ /* 0x000ea80000100800 */
[----:B------:R-:W2:Y:S01]  /*1a100*/  LDL R29, [R1+0x364] ;  /* 0x00036400011d7983 */ /* 0x000ea20000100800 */
[----:B-1----:R-:W-:-:S04]  /*1a110*/  @!P0 LOP3.LUT R27, R27, R26, RZ, 0x3c, !PT ;  /* 0x0000001a1b1b8212 */ /* 0x002fc800078e3cff */
[----:B------:R-:W-:-:S04]  /*1a120*/  @!P0 LOP3.LUT R26, R27, R26, RZ, 0x3c, !PT ;  /* 0x0000001a1b1a8212 */ /* 0x000fc800078e3cff */
[----:B------:R-:W-:-:S05]  /*1a130*/  @!P0 LOP3.LUT R27, R27, R26, RZ, 0x3c, !PT ;  /* 0x0000001a1b1b8212 */ /* 0x000fca00078e3cff */
[----:B------:R-:W3:Y:S04]  /*1a140*/  @!P0 LDG.E.U8 R42, desc[UR22][R26.64] ;  /* 0x000000161a2a8981 */ /* 0x000ee8000c1e1100 */
[----:B------:R-:W3:Y:S04]  /*1a150*/  LDL R26, [R1+0x42c] ;  /* 0x00042c00011a7983 */ /* 0x000ee80000100800 */
[----:B------:R-:W3:Y:S01]  /*1a160*/  LDL R27, [R1+0x430] ;  /* 0x00043000011b7983 */ /* 0x000ee20000100800 */
[----:B------:R-:W-:-:S04]  /*1a170*/  @!P0 LOP3.LUT R40, R41, R40, RZ, 0x3c, !PT ;  /* 0x0000002829288212 */ /* 0x000fc800078e3cff */
[----:B------:R-:W-:-:S05]  /*1a180*/  @!P0 LOP3.LUT R41, R41, R40, RZ, 0x3c, !PT ;  /* 0x0000002829298212 */ /* 0x000fca00078e3cff */
[----:B------:R0:W4:Y:S04]  /*1a190*/  @!P0 LDG.E.U8 R62, desc[UR22][R40.64] ;  /* 0x00000016283e8981 */ /* 0x000128000c1e1100 */
[----:B------:R1:W-:Y:S01]  /*1a1a0*/  STS.U8 [R93+UR10+0xaf80], R47 ;  /* 0x00af802f5d007988 */ /* 0x0003e2000800000a */
[----:B0-----:R-:W-:-:S03]  /*1a1b0*/  PRMT R41, RZ, 0x7610, R41 ;  /* 0x00007610ff297816 */ /* 0x001fc60000000029 */
[----:B-1----:R-:W4:Y:S01]  /*1a1c0*/  LDL R47, [R1+0x124] ;  /* 0x00012400012f7983 */ /* 0x002f220000100800 */
[----:B--2---:R-:W-:-:S04]  /*1a1d0*/  @!P0 LOP3.LUT R29, R29, R28, RZ, 0x3c, !PT ;  /* 0x0000001c1d1d8212 */ /* 0x004fc800078e3cff */
[----:B------:R-:W-:-:S04]  /*1a1e0*/  @!P0 LOP3.LUT R28, R29, R28, RZ, 0x3c, !PT ;  /* 0x0000001c1d1c8212 */ /* 0x000fc800078e3cff */
[----:B------:R-:W-:-:S05]  /*1a1f0*/  @!P0 LOP3.LUT R29, R29, R28, RZ, 0x3c, !PT ;  /* 0x0000001c1d1d8212 */ /* 0x000fca00078e3cff */
[----:B------:R0:W2:Y:S02]  /*1a200*/  @!P0 LDG.E.U8 R72, desc[UR22][R28.64] ;  /* 0x000000161c488981 */ /* 0x0000a4000c1e1100 */
[----:B0-----:R-:W-:Y:S02]  /*1a210*/  @!P0 IMAD.MOV.U32 R28, RZ, RZ, R45 ;  /* 0x000000ffff1c8224 */ /* 0x001fe400078e002d */
[----:B------:R-:W2:Y:S04]  /*1a220*/  LDL R29, [R1+0x39c] ;  /* 0x00039c00011d7983 */ /* 0x000ea80000100800 */
[----:B------:R-:W2:Y:S01]  /*1a230*/  LDL R45, [R1+0x458] ;  /* 0x00045800012d7983 */ /* 0x000ea20000100800 */
[----:B---3--:R-:W-:-:S04]  /*1a240*/  @!P0 LOP3.LUT R27, R27, R26, RZ, 0x3c, !PT ;  /* 0x0000001a1b1b8212 */ /* 0x008fc800078e3cff */
[----:B------:R-:W-:-:S04]  /*1a250*/  @!P0 LOP3.LUT R26, R27, R26, RZ, 0x3c, !PT ;  /* 0x0000001a1b1a8212 */ /* 0x000fc800078e3cff */
[----:B------:R-:W-:-:S05]  /*1a260*/  @!P0 LOP3.LUT R27, R27, R26, RZ, 0x3c, !PT ;  /* 0x0000001a1b1b8212 */ /* 0x000fca00078e3cff */
[----:B------:R2:W3:Y:S04]  /*1a270*/  @!P0 LDG.E.U8 R41, desc[UR22][R26.64] ;  /* 0x000000161a298981 */ /* 0x0004e8000c1e1100 */
[----:B------:R-:W2:Y:S04]  /*1a280*/  LDL.LU R26, [R1+0xc] ;  /* 0x00000c00011a7983 */ /* 0x000ea80000300800 */
[----:B------:R-:W3:Y:S01]  /*1a290*/  LDL R27, [R1+0x454] ;  /* 0x00045400011b7983 */ /* 0x000ee20000100800 */
[----:B------:R-:W-:Y:S02]  /*1a2a0*/  PRMT R40, RZ, 0x7610, R40 ;  /* 0x00007610ff287816 */ /* 0x000fe40000000028 */
[----:B------:R-:W-:Y:S01]  /*1a2b0*/  PRMT R68, RZ, 0x7610, R68 ;  /* 0x00007610ff447816 */ /* 0x000fe20000000044 */
[----:B--2---:R0:W-:Y:S02]  /*1a2c0*/  STS.U8 [R93+UR10+0xb180], R26 ;  /* 0x00b1801a5d007988 */ /* 0x0041e4000800000a */
[----:B0-----:R-:W-:-:S02]  /*1a2d0*/  @!P0 IMAD.MOV.U32 R26, RZ, RZ, R45 ;  /* 0x000000ffff1a8224 */ /* 0x001fc400078e002d */
[----:B------:R0:W-:Y:S04]  /*1a2e0*/  STS.U8 [R93+UR10+0xb380], R46 ;  /* 0x00b3802e5d007988 */ /* 0x0001e8000800000a */
[----:B---3--:R1:W2:Y:S04]  /*1a2f0*/  @!P0 LDG.E.U8 R40, desc[UR22][R26.64] ;  /* 0x000000161a288981 */ /* 0x0082a8000c1e1100 */
[----:B------:R-:W3:Y:S04]  /*1a300*/  LDL R45, [R1+0x1ac] ;  /* 0x0001ac00012d7983 */ /* 0x000ee80000100800 */
[----:B0-----:R-:W2:Y:S01]  /*1a310*/  LDL R46, [R1+0x1a8] ;  /* 0x0001a800012e7983 */ /* 0x001ea20000100800 */
[----:B-1----:R-:W-:-:S02]  /*1a320*/  @!P0 IMAD.MOV.U32 R26, RZ, RZ, R25 ;  /* 0x000000ffff1a8224 */ /* 0x002fc400078e0019 */
[----:B----4-:R-:W-:Y:S01]  /*1a330*/  @!P0 IMAD.MOV.U32 R27, RZ, RZ, R44 ;  /* 0x000000ffff1b8224 */ /* 0x010fe200078e002c */
[----:B------:R-:W4:Y:S04]  /*1a340*/  LDL R25, [R1+0x1ec] ;  /* 0x0001ec0001197983 */ /* 0x000f280000100800 */
[----:B------:R-:W2:Y:S04]  /*1a350*/  LDL R44, [R1+0x1e8] ;  /* 0x0001e800012c7983 */ /* 0x000ea80000100800 */
[----:B------:R0:W2:Y:S04]  /*1a360*/  @!P0 LDG.E.U8 R68, desc[UR22][R26.64] ;  /* 0x000000161a448981 */ /* 0x0000a8000c1e1100 */
[----:B------:R-:W2:Y:S04]  /*1a370*/  LDL.LU R26, [R1+0x8] ;  /* 0x00000800011a7983 */ /* 0x000ea80000300800 */
[----:B------:R-:W3:Y:S01]  /*1a380*/  LDL R27, [R1+0x120] ;  /* 0x00012000011b7983 */ /* 0x000ee20000100800 */
[----:B------:R-:W-:-:S03]  /*1a390*/  PRMT R67, RZ, 0x7610, R67 ;  /* 0x00007610ff437816 */ /* 0x000fc60000000043 */
[----:B--2---:R0:W-:Y:S02]  /*1a3a0*/  STS.U8 [R93+UR10+0xb580], R26 ;  /* 0x00b5801a5d007988 */ /* 0x0041e4000800000a */
[----:B0-----:R-:W-:-:S05]  /*1a3b0*/  @!P0 IMAD.MOV.U32 R26, RZ, RZ, R47 ;  /* 0x000000ffff1a8224 */ /* 0x001fca00078e002f */
[----:B---3--:R0:W2:Y:S04]  /*1a3c0*/  @!P0 LDG.E.U8 R67, desc[UR22][R26.64] ;  /* 0x000000161a438981 */ /* 0x0080a8000c1e1100 */
[----:B------:R-:W0:Y:S04]  /*1a3d0*/  LDL R26, [R1+0x160] ;  /* 0x00016000011a7983 */ /* 0x000e280000100800 */
[----:B------:R-:W0:Y:S04]  /*1a3e0*/  LDL R27, [R1+0x164] ;  /* 0x00016400011b7983 */ /* 0x000e280000100800 */
[----:B------:R1:W-:Y:S04]  /*1a3f0*/  STS.U8 [R93+UR10+0xb780], R0 ;  /* 0x00b780005d007988 */ /* 0x0003e8000800000a */
[----:B-1----:R-:W3:Y:S01]  /*1a400*/  LDL.LU R93, [R1+0x720] ;  /* 0x00072000015d7983 */ /* 0x002ee20000300800 */
[----:B------:R-:W-:-:S03]  /*1a410*/  PRMT R66, RZ, 0x7610, R66 ;  /* 0x00007610ff427816 */ /* 0x000fc60000000042 */
[----:B------:R-:W5:Y:S01]  /*1a420*/  LDL.LU R0, [R1+0x71c] ;  /* 0x00071c0001007983 */ /* 0x000f620000300800 */
[----:B------:R-:W1:Y:S01]  /*1a430*/  S2R R47, SR_TID.X ;  /* 0x00000000002f7919 */ /* 0x000e620000002100 */
[----:B0-----:R-:W-:-:S04]  /*1a440*/  @!P0 LOP3.LUT R27, R27, R26, RZ, 0x3c, !PT ;  /* 0x0000001a1b1b8212 */ /* 0x001fc800078e3cff */
[----:B------:R-:W-:-:S04]  /*1a450*/  @!P0 LOP3.LUT R26, R27, R26, RZ, 0x3c, !PT ;  /* 0x0000001a1b1a8212 */ /* 0x000fc800078e3cff */
[----:B------:R-:W-:-:S05]  /*1a460*/  @!P0 LOP3.LUT R27, R27, R26, RZ, 0x3c, !PT ;  /* 0x0000001a1b1b8212 */ /* 0x000fca00078e3cff */
[----:B------:R0:W2:Y:S02]  /*1a470*/  @!P0 LDG.E.U8 R66, desc[UR22][R26.64] ;  /* 0x000000161a428981 */ /* 0x0000a4000c1e1100 */
[----:B0-----:R-:W0:Y:S01]  /*1a480*/  S2R R27, SR_TID.X ;  /* 0x00000000001b7919 */ /* 0x001e220000002100 */
[----:B------:R-:W-:Y:S02]  /*1a490*/  @!P0 IMAD.MOV.U32 R26, RZ, RZ, R45 ;  /* 0x000000ffff1a8224 */ /* 0x000fe400078e002d */
[----:B------:R-:W2:Y:S01]  /*1a4a0*/  LDL R45, [R1+0x2ec] ;  /* 0x0002ec00012d7983 */ /* 0x000ea20000100800 */
[----:B0-----:R-:W-:-:S04]  /*1a4b0*/  LOP3.LUT R27, R27, 0x7f, RZ, 0xc0, !PT ;  /* 0x0000007f1b1b7812 */ /* 0x001fc800078ec0ff */
[----:B------:R-:W-:-:S05]  /*1a4c0*/  LOP3.LUT R27, R27, 0x30, RZ, 0x3c, !PT ;  /* 0x000000301b1b7812 */ /* 0x000fca00078e3cff */
[----:B---3--:R0:W-:Y:S02]  /*1a4d0*/  STS.U8 [R27+UR10+0xb980], R93 ;  /* 0x00b9805d1b007988 */ /* 0x0081e4000800000a */
[----:B0-----:R-:W-:Y:S02]  /*1a4e0*/  @!P0 IMAD.MOV.U32 R27, RZ, RZ, R46 ;  /* 0x000000ffff1b8224 */ /* 0x001fe400078e002e */
[----:B------:R-:W3:Y:S01]  /*1a4f0*/  LDL R46, [R1+0x2e8] ;  /* 0x0002e800012e7983 */ /* 0x000ee20000100800 */
[----:B-1----:R-:W-:-:S04]  /*1a500*/  LOP3.LUT R47, R47, 0x7f, RZ, 0xc0, !PT ;  /* 0x0000007f2f2f7812 */ /* 0x002fc800078ec0ff */
[----:B------:R-:W-:Y:S02]  /*1a510*/  LOP3.LUT R93, R47, 0x30, RZ, 0x3c, !PT ;  /* 0x000000302f5d7812 */ /* 0x000fe400078e3cff */
[----:B------:R-:W3:Y:S04]  /*1a520*/  LDL R47, [R1+0x2ac] ;  /* 0x0002ac00012f7983 */ /* 0x000ee80000100800 */
[----:B------:R4:W-:Y:S02]  /*1a530*/  STS.U8 [R93+UR10+0xbb80], R24 ;  /* 0x00bb80185d007988 */ /* 0x0009e4000800000a */
[----:B----4-:R-:W-:Y:S02]  /*1a540*/  @!P0 IMAD.MOV.U32 R24, RZ, RZ, R25 ;  /* 0x000000ffff188224 */ /* 0x010fe400078e0019 */
[----:B------:R-:W-:-:S02]  /*1a550*/  @!P0 IMAD.MOV.U32 R25, RZ, RZ, R44 ;  /* 0x000000ffff198224 */ /* 0x000fc400078e002c */
[----:B------:R-:W0:Y:S01]  /*1a560*/  S2R R44, SR_TID.X ;  /* 0x00000000002c7919 */ /* 0x000e220000002100 */
[----:B------:R1:W-:Y:S04]  /*1a570*/  STS.U8 [R93+UR10+0xbd80], R23 ;  /* 0x00bd80175d007988 */ /* 0x0003e8000800000a */
[----:B------:R4:W-:Y:S04]  /*1a580*/  STS.U8 [R93+UR10+0xbf80], R22 ;  /* 0x00bf80165d007988 */ /* 0x0009e8000800000a */
[----:B-1----:R-:W3:Y:S04]  /*1a590*/  LDL R23, [R1+0x26c] ;  /* 0x00026c0001177983 */ /* 0x002ee80000100800 */
[----:B----4-:R-:W4:Y:S01]  /*1a5a0*/  LDL R22, [R1+0x268] ;  /* 0x0002680001167983 */ /* 0x010f220000100800 */
[----:B0-----:R-:W-:-:S05]  /*1a5b0*/  LOP3.LUT R93, R44, 0x7f, RZ, 0xc0, !PT ;  /* 0x0000007f2c5d7812 */ /* 0x001fca00078ec0ff */
[----:B------:R-:W-:Y:S04]  /*1a5c0*/  STS.U8 [R93+UR10+0x4000], R21 ;  /* 0x004000155d007988 */ /* 0x000fe8000800000a */
[----:B------:R2:W-:Y:S02]  /*1a5d0*/  STS.U8 [R93+UR10+0x4400], R20 ;  /* 0x004400145d007988 */ /* 0x0005e4000800000a */
[----:B--2---:R-:W-:Y:S02]  /*1a5e0*/  @!P0 IMAD.MOV.U32 R20, RZ, RZ, R45 ;  /* 0x000000ffff148224 */ /* 0x004fe400078e002d */
[----:B------:R-:W2:Y:S01]  /*1a5f0*/  LDL R45, [R1+0x3d8] ;  /* 0x0003d800012d7983 */ /* 0x000ea20000100800 */
[----:B---3--:R-:W-:-:S03]  /*1a600*/  @!P0 IMAD.MOV.U32 R21, RZ, RZ, R46 ;  /* 0x000000ffff158224 */ /* 0x008fc600078e002e */
[----:B------:R-:W3:Y:S01]  /*1a610*/  LDL R46, [R1+0x3d4] ;  /* 0x0003d400012e7983 */ /* 0x000ee20000100800 */
[----:B------:R-:W-:-:S03]  /*1a620*/  PRMT R52, RZ, 0x7610, R52 ;  /* 0x00007610ff347816 */ /* 0x000fc60000000034 */
[----:B------:R0:W-:Y:S04]  /*1a630*/  STS.U8 [R93+UR10+0x4800], R19 ;  /* 0x004800135d007988 */ /* 0x0001e8000800000a */
[----:B------:R1:W-:Y:S04]  /*1a640*/  STS.U8 [R93+UR10+0x4c00], R18 ;  /* 0x004c00125d007988 */ /* 0x0003e8000800000a */
[----:B------:R0:W3:Y:S04]  /*1a650*/  @!P0 LDG.E.U8 R52, desc[UR22][R30.64] ;  /* 0x000000161e348981 */ /* 0x0000e8000c1e1100 */
[----:B------:R-:W-:Y:S04]  /*1a660*/  STS.U8 [R93+UR10+0x5000], R17 ;  /* 0x005000115d007988 */ /* 0x000fe8000800000a */
[----:B------:R2:W-:Y:S01]  /*1a670*/  STS.U8 [R93+UR10+0x5400], R16 ;  /* 0x005400105d007988 */ /* 0x0005e2000800000a */
[----:B0-----:R-:W-:-:S02]  /*1a680*/  PRMT R30, RZ, 0x7610, R30 ;  /* 0x00007610ff1e7816 */ /* 0x001fc4000000001e */
[-C--:B------:R-:W-:Y:S01]  /*1a690*/  @!P0 LOP3.LUT R37, R37, R36.reuse, RZ, 0x3c, !PT ;  /* 0x0000002425258212 */ /* 0x080fe200078e3cff */
[----:B------:R-:W3:Y:S03]  /*1a6a0*/  LDL R19, [R1+0x36c] ;  /* 0x00036c0001137983 */ /* 0x000ee60000100800 */
[C---:B------:R-:W-:Y:S01]  /*1a6b0*/  @!P0 LOP3.LUT R36, R37.reuse, R36, RZ, 0x3c, !PT ;  /* 0x0000002425248212 */ /* 0x040fe200078e3cff */
[----:B-1----:R-:W3:Y:S01]  /*1a6c0*/  LDL R18, [R1+0x368] ;  /* 0x0003680001127983 */ /* 0x002ee20000100800 */
[----:B------:R-:W-:Y:S02]  /*1a6d0*/  PRMT R58, RZ, 0x7610, R58 ;  /* 0x00007610ff3a7816 */ /* 0x000fe4000000003a */
[----:B------:R-:W-:-:S05]  /*1a6e0*/  @!P0 LOP3.LUT R37, R37, R36, RZ, 0x3c, !PT ;  /* 0x0000002425258212 */ /* 0x000fca00078e3cff */
[----:B------:R0:W3:Y:S01]  /*1a6f0*/  @!P0 LDG.E.U8 R58, desc[UR22][R36.64] ;  /* 0x00000016243a8981 */ /* 0x0000e2000c1e1100 */
[----:B----4-:R-:W-:-:S04]  /*1a700*/  @!P0 LOP3.LUT R23, R23, R22, RZ, 0x3c, !PT ;  /* 0x0000001617178212 */ /* 0x010fc800078e3cff */
[C---:B------:R-:W-:Y:S02]  /*1a710*/  @!P0 LOP3.LUT R22, R23.reuse, R22, RZ, 0x3c, !PT ;  /* 0x0000001617168212 */ /* 0x040fe400078e3cff */
[----:B0-----:R-:W-:Y:S02]  /*1a720*/  PRMT R36, RZ, 0x7610, R36 ;  /* 0x00007610ff247816 */ /* 0x001fe40000000024 */
[----:B------:R-:W-:-:S05]  /*1a730*/  @!P0 LOP3.LUT R23, R23, R22, RZ, 0x3c, !PT ;  /* 0x0000001617178212 */ /* 0x000fca00078e3cff */
[----:B------:R0:W4:Y:S02]  /*1a740*/  @!P0 LDG.E.U8 R36, desc[UR22][R22.64] ;  /* 0x0000001616248981 */ /* 0x000124000c1e1100 */
[----:B0-----:R-:W-:Y:S02]  /*1a750*/  @!P0 IMAD.MOV.U32 R22, RZ, RZ, R47 ;  /* 0x000000ffff168224 */ /* 0x001fe400078e002f */
[----:B--2---:R-:W-:Y:S01]  /*1a760*/  @!P0 IMAD.MOV.U32 R16, RZ, RZ, R45 ;  /* 0x000000ffff108224 */ /* 0x004fe200078e002d */
[----:B------:R-:W2:Y:S01]  /*1a770*/  LDL R47, [R1+0x3a8] ;  /* 0x0003a800012f7983 */ /* 0x000ea20000100800 */
[----:B---3--:R-:W-:Y:S01]  /*1a780*/  @!P0 IMAD.MOV.U32 R17, RZ, RZ, R46 ;  /* 0x000000ffff118224 */ /* 0x008fe200078e002e */
[----:B------:R-:W-:Y:S02]  /*1a790*/  PRMT R70, RZ, 0x7610, R70 ;  /* 0x00007610ff467816 */ /* 0x000fe40000000046 */
[----:B------:R-:W-:Y:S02]  /*1a7a0*/  @!P0 LOP3.LUT R33, R33, R32, RZ, 0x3c, !PT ;  /* 0x0000002021218212 */ /* 0x000fe400078e3cff */
[----:B------:R-:W-:Y:S01]  /*1a7b0*/  PRMT R54, RZ, 0x7610, R54 ;  /* 0x00007610ff367816 */ /* 0x000fe20000000036 */
[----:B------:R-:W3:Y:S04]  /*1a7c0*/  @!P0 LDG.E.U8 R30, desc[UR22][R16.64] ;  /* 0x00000016101e8981 */ /* 0x000ee8000c1e1100 */
[----:B------:R0:W2:Y:S04]  /*1a7d0*/  @!P0 LDG.E.U8 R70, desc[UR22][R28.64] ;  /* 0x000000161c468981 */ /* 0x0000a8000c1e1100 */
[----:B------:R1:W-:Y:S04]  /*1a7e0*/  STS.U8 [R93+UR10+0x5800], R80 ;  /* 0x005800505d007988 */ /* 0x0003e8000800000a */
[----:B------:R-:W2:Y:S04]  /*1a7f0*/  LDL R16, [R1+0x404] ;  /* 0x0004040001107983 */ /* 0x000ea80000100800 */
[----:B------:R-:W2:Y:S01]  /*1a800*/  LDL R17, [R1+0x408] ;  /* 0x0004080001117983 */ /* 0x000ea20000100800 */
[----:B0-----:R-:W-:-:S02]  /*1a810*/  PRMT R29, RZ, 0x7610, R29 ;  /* 0x00007610ff1d7816 */ /* 0x001fc4000000001d */
[----:B------:R-:W-:Y:S01]  /*1a820*/  @!P0 LOP3.LUT R32, R33, R32, RZ, 0x3c, !PT ;  /* 0x0000002021208212 */ /* 0x000fe200078e3cff */
[----:B-1----:R-:W3:Y:S01]  /*1a830*/  LDL R80, [R1+0x45c] ;  /* 0x00045c0001507983 */ /* 0x002ee20000100800 */
[----:B------:R-:W-:-:S03]  /*1a840*/  @!P0 LOP3.LUT R19, R19, R18, RZ, 0x3c, !PT ;  /* 0x0000001213138212 */ /* 0x000fc600078e3cff */
[----:B------:R-:W3:Y:S01]  /*1a850*/  LDL R46, [R1+0xe8] ;  /* 0x0000e800012e7983 */ /* 0x000ee20000100800 */
[----:B------:R-:W-:Y:S02]  /*1a860*/  @!P0 LOP3.LUT R33, R33, R32, RZ, 0x3c, !PT ;  /* 0x0000002021218212 */ /* 0x000fe400078e3cff */
[C---:B------:R-:W-:Y:S01]  /*1a870*/  @!P0 LOP3.LUT R18, R19.reuse, R18, RZ, 0x3c, !PT ;  /* 0x0000001213128212 */ /* 0x040fe200078e3cff */
[----:B------:R-:W3:Y:S04]  /*1a880*/  LDL R45, [R1+0xec] ;  /* 0x0000ec00012d7983 */ /* 0x000ee80000100800 */
[----:B------:R0:W3:Y:S01]  /*1a890*/  @!P0 LDG.E.U8 R54, desc[UR22][R32.64] ;  /* 0x0000001620368981 */ /* 0x0000e2000c1e1100 */
[----:B------:R-:W-:Y:S02]  /*1a8a0*/  @!P0 LOP3.LUT R19, R19, R18, RZ, 0x3c, !PT ;  /* 0x0000001213138212 */ /* 0x000fe400078e3cff */
[----:B------:R-:W-:Y:S01]  /*1a8b0*/  PRMT R60, RZ, 0x7610, R60 ;  /* 0x00007610ff3c7816 */ /* 0x000fe2000000003c */
[----:B------:R1:W-:Y:S01]  /*1a8c0*/  STS.U8 [R93+UR10+0x5c00], R78 ;  /* 0x005c004e5d007988 */ /* 0x0003e2000800000a */
[----:B------:R-:W-:-:S03]  /*1a8d0*/  PRMT R64, RZ, 0x7610, R64 ;  /* 0x00007610ff407816 */ /* 0x000fc60000000040 */
[----:B------:R-:W3:Y:S01]  /*1a8e0*/  LDL R23, [R1+0x2a8] ;  /* 0x0002a80001177983 */ /* 0x000ee20000100800 */
[----:B0-----:R-:W-:Y:S02]  /*1a8f0*/  PRMT R32, RZ, 0x7610, R32 ;  /* 0x00007610ff207816 */ /* 0x001fe40000000020 */
[----:B------:R-:W-:Y:S01]  /*1a900*/  PRMT R28, RZ, 0x7610, R28 ;  /* 0x00007610ff1c7816 */ /* 0x000fe2000000001c */
[----:B------:R-:W3:Y:S04]  /*1a910*/  @!P0 LDG.E.U8 R60, desc[UR22][R38.64] ;  /* 0x00000016263c8981 */ /* 0x000ee8000c1e1100 */
[----:B------:R0:W3:Y:S04]  /*1a920*/  @!P0 LDG.E.U8 R32, desc[UR22][R18.64] ;  /* 0x0000001612208981 */ /* 0x0000e8000c1e1100 */
[----:B-1----:R-:W3:Y:S04]  /*1a930*/  LDL R78, [R1+0x12c] ;  /* 0x00012c00014e7983 */ /* 0x002ee80000100800 */
[----:B------:R1:W-:Y:S01]  /*1a940*/  STS.U8 [R93+UR10+0x6000], R76 ;  /* 0x0060004c5d007988 */ /* 0x0003e2000800000a */
[----:B--2---:R-:W-:Y:S01]  /*1a950*/  @!P0 LOP3.LUT R17, R17, R16, RZ, 0x3c, !PT ;  /* 0x0000001011118212 */ /* 0x004fe200078e3cff */
[----:B0-----:R-:W-:-:S02]  /*1a960*/  @!P0 IMAD.MOV.U32 R18, RZ, RZ, R47 ;  /* 0x000000ffff128224 */ /* 0x001fc400078e002f */
[----:B-1----:R-:W2:Y:S01]  /*1a970*/  LDL R76, [R1+0x128] ;  /* 0x00012800014c7983 */ /* 0x002ea20000100800 */
[----:B------:R-:W-:-:S03]  /*1a980*/  @!P0 LOP3.LUT R16, R17, R16, RZ, 0x3c, !PT ;  /* 0x0000001011108212 */ /* 0x000fc600078e3cff */
[----:B------:R-:W2:Y:S01]  /*1a990*/  LDL R47, [R1+0x460] ;  /* 0x00046000012f7983 */ /* 0x000ea20000100800 */
[----:B------:R-:W-:Y:S02]  /*1a9a0*/  @!P0 LOP3.LUT R17, R17, R16, RZ, 0x3c, !PT ;  /* 0x0000001011118212 */ /* 0x000fe400078e3cff */
[----:B------:R-:W-:Y:S01]  /*1a9b0*/  PRMT R38, RZ, 0x7610, R38 ;  /* 0x00007610ff267816 */ /* 0x000fe20000000026 */
[----:B------:R-:W2:Y:S04]  /*1a9c0*/  LDL R19, [R1+0x3a4] ;  /* 0x0003a40001137983 */ /* 0x000ea80000100800 */
[----:B------:R-:W2:Y:S04]  /*1a9d0*/  @!P0 LDG.E.U8 R29, desc[UR22][R16.64] ;  /* 0x00000016101d8981 */ /* 0x000ea8000c1e1100 */
[----:B------:R-:W2:Y:S04]  /*1a9e0*/  @!P0 LDG.E.U8 R38, desc[UR22][R24.64] ;  /* 0x0000001618268981 */ /* 0x000ea8000c1e1100 */
[----:B------:R-:W2:Y:S04]  /*1a9f0*/  LDL R16, [R1+0x434] ;  /* 0x0004340001107983 */ /* 0x000ea80000100800 */
[----:B------:R-:W2:Y:S04]  /*1aa00*/  LDL R17, [R1+0x438] ;  /* 0x0004380001117983 */ /* 0x000ea80000100800 */
[----:B------:R-:W4:Y:S04]  /*1aa10*/  LDL R24, [R1+0x228] ;  /* 0x0002280001187983 */ /* 0x000f280000100800 */
[----:B------:R-:W4:Y:S01]  /*1aa20*/  LDL R25, [R1+0x22c] ;  /* 0x00022c0001197983 */ /* 0x000f220000100800 */
[----:B------:R-:W-:-:S03]  /*1aa30*/  PRMT R39, RZ, 0x7610, R39 ;  /* 0x00007610ff277816 */ /* 0x000fc60000000027 */
[----:B------:R-:W-:Y:S04]  /*1aa40*/  STS.U8 [R93+UR10+0x6400], R15 ;  /* 0x0064000f5d007988 */ /* 0x000fe8000800000a */
[----:B------:R-:W-:Y:S04]  /*1aa50*/  STS.U8 [R93+UR10+0x6800], R14 ;  /* 0x0068000e5d007988 */ /* 0x000fe8000800000a */
[----:B------:R0:W-:Y:S04]  /*1aa60*/  STS.U8 [R93+UR10+0x6c00], R13 ;  /* 0x006c000d5d007988 */ /* 0x0001e8000800000a */
[----:B------:R1:W-:Y:S04]  /*1aa70*/  STS.U8 [R93+UR10+0x7000], R12 ;  /* 0x0070000c5d007988 */ /* 0x0003e8000800000a */
[----:B------:R3:W4:Y:S04]  /*1aa80*/  @!P0 LDG.E.U8 R39, desc[UR22][R26.64] ;  /* 0x000000161a278981 */ /* 0x000728000c1e1100 */
[----:B0-----:R-:W4:Y:S04]  /*1aa90*/  LDL R13, [R1+0x1b4] ;  /* 0x0001b400010d7983 */ /* 0x001f280000100800 */
[----:B-1----:R-:W4:Y:S01]  /*1aaa0*/  LDL R12, [R1+0x1b0] ;  /* 0x0001b000010c7983 */ /* 0x002f220000100800 */
[----:B---3--:R-:W-:Y:S01]  /*1aab0*/  PRMT R27, RZ, 0x7610, R27 ;  /* 0x00007610ff1b7816 */ /* 0x008fe2000000001b */
[----:B------:R-:W-:-:S02]  /*1aac0*/  @!P0 IMAD.MOV.U32 R14, RZ, RZ, R78 ;  /* 0x000000ffff0e8224 */ /* 0x000fc400078e004e */
[----:B------:R-:W3:Y:S01]  /*1aad0*/  LDL R78, [R1+0x230] ;  /* 0x00023000014e7983 */ /* 0x000ee20000100800 */
[----:B--2---:R-:W-:-:S04]  /*1aae0*/  @!P0 LOP3.LUT R17, R17, R16, RZ, 0x3c, !PT ;  /* 0x0000001011118212 */ /* 0x004fc800078e3cff */
[----:B------:R-:W-:-:S04]  /*1aaf0*/  @!P0 LOP3.LUT R16, R17, R16, RZ, 0x3c, !PT ;  /* 0x0000001011108212 */ /* 0x000fc800078e3cff */
[----:B------:R-:W-:-:S05]  /*1ab00*/  @!P0 LOP3.LUT R17, R17, R16, RZ, 0x3c, !PT ;  /* 0x0000001011118212 */ /* 0x000fca00078e3cff */
[----:B------:R0:W2:Y:S02]  /*1ab10*/  @!P0 LDG.E.U8 R28, desc[UR22][R16.64] ;  /* 0x00000016101c8981 */ /* 0x0000a4000c1e1100 */
[----:B0-----:R-:W-:Y:S02]  /*1ab20*/  @!P0 IMAD.MOV.U32 R16, RZ, RZ, R47 ;  /* 0x000000ffff108224 */ /* 0x001fe400078e002f */
[----:B------:R-:W-:Y:S01]  /*1ab30*/  @!P0 IMAD.MOV.U32 R17, RZ, RZ, R80 ;  /* 0x000000ffff118224 */ /* 0x000fe200078e0050 */
[----:B------:R-:W2:Y:S04]  /*1ab40*/  LDL R47, [R1+0x16c] ;  /* 0x00016c00012f7983 */ /* 0x000ea80000100800 */
[----:B------:R-:W3:Y:S04]  /*1ab50*/  LDL R80, [R1+0x168] ;  /* 0x0001680001507983 */ /* 0x000ee80000100800 */
[----:B------:R0:W3:Y:S02]  /*1ab60*/  @!P0 LDG.E.U8 R27, desc[UR22][R16.64] ;  /* 0x00000016101b8981 */ /* 0x0000e4000c1e1100 */
[----:B0-----:R-:W-:-:S02]  /*1ab70*/  @!P0 IMAD.MOV.U32 R16, RZ, RZ, R45 ;  /* 0x000000ffff108224 */ /* 0x001fc400078e002d */
[----:B------:R-:W-:Y:S01]  /*1ab80*/  @!P0 IMAD.MOV.U32 R17, RZ, RZ, R46 ;  /* 0x000000ffff118224 */ /* 0x000fe200078e002e */
[----:B------:R-:W3:Y:S04]  /*1ab90*/  LDL R45, [R1+0x1f4] ;  /* 0x0001f400012d7983 */ /* 0x000ee80000100800 */
[----:B------:R-:W3:Y:S01]  /*1aba0*/  LDL R46, [R1+0x1f0] ;  /* 0x0001f000012e7983 */ /* 0x000ee20000100800 */
[----:B------:R-:W-:-:S03]  /*1abb0*/  @!P0 IMAD.MOV.U32 R15, RZ, RZ, R76 ;  /* 0x000000ffff0f8224 */ /* 0x000fc600078e004c */
[----:B------:R-:W3:Y:S04]  /*1abc0*/  LDL R76, [R1+0x234] ;  /* 0x00023400014c7983 */ /* 0x000ee80000100800 */
[----:B------:R-:W3:Y:S01]  /*1abd0*/  @!P0 LDG.E.U8 R64, desc[UR22][R14.64] ;  /* 0x000000160e408981 */ /* 0x000ee2000c1e1100 */
[----:B------:R-:W-:Y:S02]  /*1abe0*/  PRMT R56, RZ, 0x7610, R56 ;  /* 0x00007610ff387816 */ /* 0x000fe40000000038 */
[----:B----4-:R-:W-:-:S04]  /*1abf0*/  @!P0 LOP3.LUT R25, R25, R24, RZ, 0x3c, !PT ;  /* 0x0000001819198212 */ /* 0x010fc800078e3cff */
[----:B------:R0:W4:Y:S01]  /*1ac00*/  @!P0 LDG.E.U8 R56, desc[UR22][R34.64] ;  /* 0x0000001622388981 */ /* 0x000122000c1e1100 */
[----:B------:R-:W-:Y:S02]  /*1ac10*/  @!P0 LOP3.LUT R24, R25, R24, RZ, 0x3c, !PT ;  /* 0x0000001819188212 */ /* 0x000fe400078e3cff */
[----:B------:R-:W-:Y:S02]  /*1ac20*/  PRMT R37, RZ, 0x7610, R37 ;  /* 0x00007610ff257816 */ /* 0x000fe40000000025 */
[----:B0-----:R-:W-:Y:S02]  /*1ac30*/  PRMT R34, RZ, 0x7610, R34 ;  /* 0x00007610ff227816 */ /* 0x001fe40000000022 */
[----:B------:R-:W-:Y:S02]  /*1ac40*/  @!P0 LOP3.LUT R13, R13, R12, RZ, 0x3c, !PT ;  /* 0x0000000c0d0d8212 */ /* 0x000fe400078e3cff */
[----:B------:R-:W-:Y:S02]  /*1ac50*/  @!P0 LOP3.LUT R25, R25, R24, RZ, 0x3c, !PT ;  /* 0x0000001819198212 */ /* 0x000fe400078e3cff */
[----:B------:R-:W4:Y:S01]  /*1ac60*/  @!P0 LDG.E.U8 R34, desc[UR22][R20.64] ;  /* 0x0000001614228981 */ /* 0x000f22000c1e1100 */
[----:B------:R-:W-:-:S03]  /*1ac70*/  @!P0 LOP3.LUT R12, R13, R12, RZ, 0x3c, !PT ;  /* 0x0000000c0d0c8212 */ /* 0x000fc600078e3cff */
[----:B------:R0:W4:Y:S04]  /*1ac80*/  @!P0 LDG.E.U8 R37, desc[UR22][R24.64] ;  /* 0x0000001618258981 */ /* 0x000128000c1e1100 */
[----:B------:R-:W4:Y:S04]  /*1ac90*/  LDL R20, [R1+0x328] ;  /* 0x0003280001147983 */ /* 0x000f280000100800 */
[----:B------:R-:W4:Y:S01]  /*1aca0*/  LDL R21, [R1+0x32c] ;  /* 0x00032c0001157983 */ /* 0x000f220000100800 */
[----:B0-----:R-:W-:Y:S02]  /*1acb0*/  PRMT R25, RZ, 0x7610, R25 ;  /* 0x00007610ff197816 */ /* 0x001fe40000000019 */
[----:B------:R-:W-:-:S02]  /*1acc0*/  @!P0 LOP3.LUT R13, R13, R12, RZ, 0x3c, !PT ;  /* 0x0000000c0d0d8212 */ /* 0x000fc400078e3cff */
[----:B------:R-:W-:-:S03]  /*1acd0*/  PRMT R24, RZ, 0x7610, R24 ;  /* 0x00007610ff187816 */ /* 0x000fc60000000018 */
[----:B------:R0:W4:Y:S01]  /*1ace0*/  @!P0 LDG.E.U8 R25, desc[UR22][R12.64] ;  /* 0x000000160c198981 */ /* 0x000122000c1e1100 */
[----:B--2---:R-:W-:-:S03]  /*1acf0*/  @!P0 IMAD.MOV.U32 R14, RZ, RZ, R47 ;  /* 0x000000ffff0e8224 */ /* 0x004fc600078e002f */
[----:B------:R-:W2:Y:S01]  /*1ad00*/  LDL R47, [R1+0x274] ;  /* 0x00027400012f7983 */ /* 0x000ea20000100800 */
[----:B---3--:R-:W-:-:S03]  /*1ad10*/  @!P0 IMAD.MOV.U32 R15, RZ, RZ, R80 ;  /* 0x000000ffff0f8224 */ /* 0x008fc600078e0050 */
[----:B------:R-:W3:Y:S01]  /*1ad20*/  LDL R80, [R1+0x270] ;  /* 0x0002700001507983 */ /* 0x000ee20000100800 */
[----:B0-----:R-:W-:-:S03]  /*1ad30*/  @!P0 IMAD.MOV.U32 R12, RZ, RZ, R45 ;  /* 0x000000ffff0c8224 */ /* 0x001fc600078e002d */
[----:B------:R-:W3:Y:S01]  /*1ad40*/  LDL R45, [R1+0x2b4] ;  /* 0x0002b400012d7983 */ /* 0x000ee20000100800 */
[----:B------:R-:W-:-:S03]  /*1ad50*/  @!P0 IMAD.MOV.U32 R13, RZ, RZ, R46 ;  /* 0x000000ffff0d8224 */ /* 0x000fc600078e002e */
[----:B------:R-:W3:Y:S04]  /*1ad60*/  LDL R46, [R1+0x2b0] ;  /* 0x0002b000012e7983 */ /* 0x000ee80000100800 */
[----:B------:R0:W3:Y:S02]  /*1ad70*/  @!P0 LDG.E.U8 R24, desc[UR22][R12.64] ;  /* 0x000000160c188981 */ /* 0x0000e4000c1e1100 */
[----:B0-----:R-:W-:Y:S02]  /*1ad80*/  @!P0 IMAD.MOV.U32 R13, RZ, RZ, R78 ;  /* 0x000000ffff0d8224 */ /* 0x001fe400078e004e */
[----:B------:R-:W3:Y:S01]  /*1ad90*/  LDL R78, [R1+0x2f0] ;  /* 0x0002f000014e7983 */ /* 0x000ee20000100800 */
[----:B------:R-:W-:-:S03]  /*1ada0*/  @!P0 IMAD.MOV.U32 R12, RZ, RZ, R76 ;  /* 0x000000ffff0c8224 */ /* 0x000fc600078e004c */
[----:B------:R-:W3:Y:S01]  /*1adb0*/  LDL R76, [R1+0x2f4] ;  /* 0x0002f400014c7983 */ /* 0x000ee20000100800 */
[----:B------:R-:W-:-:S03]  /*1adc0*/  PRMT R35, RZ, 0x7610, R35 ;  /* 0x00007610ff237816 */ /* 0x000fc60000000023 */
[----:B------:R-:W-:Y:S04]  /*1add0*/  STS.U8 [R93+UR10+0x7400], R11 ;  /* 0x0074000b5d007988 */ /* 0x000fe8000800000a */
[----:B------:R0:W3:Y:S04]  /*1ade0*/  @!P0 LDG.E.U8 R35, desc[UR22][R22.64] ;  /* 0x0000001616238981 */ /* 0x0000e8000c1e1100 */
[----:B------:R-:W-:Y:S04]  /*1adf0*/  STS.U8 [R93+UR10+0x7800], R3 ;  /* 0x007800035d007988 */ /* 0x000fe8000800000a */
[----:B------:R2:W-:Y:S01]  /*1ae00*/  STS.U8 [R93+UR10+0x7c00], R2 ;  /* 0x007c00025d007988 */ /* 0x0005e2000800000a */
[----:B0-----:R-:W-:-:S02]  /*1ae10*/  PRMT R22, RZ, 0x7610, R22 ;  /* 0x00007610ff167816 */ /* 0x001fc40000000016 */
[----:B----4-:R-:W-:-:S04]  /*1ae20*/  @!P0 LOP3.LUT R21, R21, R20, RZ, 0x3c, !PT ;  /* 0x0000001415158212 */ /* 0x010fc800078e3cff */
[C---:B------:R-:W-:Y:S02]  /*1ae30*/  @!P0 LOP3.LUT R20, R21.reuse, R20, RZ, 0x3c, !PT ;  /* 0x0000001415148212 */ /* 0x040fe400078e3cff */
[----:B------:R-:W-:Y:S02]  /*1ae40*/  PRMT R33, RZ, 0x7610, R33 ;  /* 0x00007610ff217816 */ /* 0x000fe40000000021 */
[----:B------:R-:W-:-:S05]  /*1ae50*/  @!P0 LOP3.LUT R21, R21, R20, RZ, 0x3c, !PT ;  /* 0x0000001415158212 */ /* 0x000fca00078e3cff */
[----:B------:R0:W4:Y:S02]  /*1ae60*/  @!P0 LDG.E.U8 R33, desc[UR22][R20.64] ;  /* 0x0000001614218981 */ /* 0x000124000c1e1100 */
[----:B0-----:R-:W-:Y:S01]  /*1ae70*/  PRMT R21, RZ, 0x7610, R21 ;  /* 0x00007610ff157816 */ /* 0x001fe20000000015 */
[----:B--2---:R-:W-:Y:S02]  /*1ae80*/  @!P0 IMAD.MOV.U32 R2, RZ, RZ, R47 ;  /* 0x000000ffff028224 */ /* 0x004fe400078e002f */
[----:B------:R-:W2:Y:S01]  /*1ae90*/  LDL R47, [R1+0x334] ;  /* 0x00033400012f7983 */ /* 0x000ea20000100800 */
[----:B---3--:R-:W-:-:S03]  /*1aea0*/  @!P0 IMAD.MOV.U32 R3, RZ, RZ, R80 ;  /* 0x000000ffff038224 */ /* 0x008fc600078e0050 */
[----:B------:R-:W3:Y:S04]  /*1aeb0*/  LDL R80, [R1+0x330] ;  /* 0x0003300001507983 */ /* 0x000ee80000100800 */
[----:B------:R0:W4:Y:S02]  /*1aec0*/  @!P0 LDG.E.U8 R22, desc[UR22][R2.64] ;  /* 0x0000001602168981 */ /* 0x000124000c1e1100 */
[----:B0-----:R-:W0:Y:S02]  /*1aed0*/  S2R R3, SR_TID.X ;  /* 0x0000000000037919 */ /* 0x001e240000002100 */
[C---:B0-----:R-:W-:Y:S02]  /*1aee0*/  LOP3.LUT R2, R3.reuse, 0x7f, RZ, 0xc0, !PT ;  /* 0x0000007f03027812 */ /* 0x041fe400078ec0ff */
[----:B------:R-:W-:-:S02]  /*1aef0*/  LOP3.LUT R3, R3, 0x7f, RZ, 0xc0, !PT ;  /* 0x0000007f03037812 */ /* 0x000fc400078ec0ff */
[----:B------:R-:W-:-:S05]  /*1af00*/  LOP3.LUT R2, R2, 0x10, RZ, 0x3c, !PT ;  /* 0x0000001002027812 */ /* 0x000fca00078e3cff */
[----:B------:R0:W-:Y:S02]  /*1af10*/  STS.U8 [R2+UR10+0x4080], R92 ;  /* 0x0040805c02007988 */ /* 0x0001e4000800000a */
[----:B0-----:R-:W-:Y:S01]  /*1af20*/  LOP3.LUT R92, R3, 0x10, RZ, 0x3c, !PT ;  /* 0x00000010035c7812 */ /* 0x001fe200078e3cff */
[----:B------:R-:W-:Y:S02]  /*1af30*/  @!P0 IMAD.MOV.U32 R2, RZ, RZ, R45 ;  /* 0x000000ffff028224 */ /* 0x000fe400078e002d */
[----:B------:R-:W-:Y:S01]  /*1af40*/  @!P0 IMAD.MOV.U32 R3, RZ, RZ, R46 ;  /* 0x000000ffff038224 */ /* 0x000fe200078e002e */
[----:B------:R-:W4:Y:S04]  /*1af50*/  LDL R45, [R1+0x374] ;  /* 0x00037400012d7983 */ /* 0x000f280000100800 */
[----:B------:R-:W4:Y:S04]  /*1af60*/  LDL R46, [R1+0x370] ;  /* 0x00037000012e7983 */ /* 0x000f280000100800 */
[----:B------:R0:W4:Y:S02]  /*1af70*/  @!P0 LDG.E.U8 R21, desc[UR22][R2.64] ;  /* 0x0000001602158981 */ /* 0x000124000c1e1100 */
[----:B0-----:R-:W-:-:S02]  /*1af80*/  @!P0 IMAD.MOV.U32 R3, RZ, RZ, R78 ;  /* 0x000000ffff038224 */ /* 0x001fc400078e004e */
[----:B------:R-:W4:Y:S01]  /*1af90*/  LDL R78, [R1+0x3ac] ;  /* 0x0003ac00014e7983 */ /* 0x000f220000100800 */
[----:B------:R-:W-:-:S03]  /*1afa0*/  @!P0 IMAD.MOV.U32 R2, RZ, RZ, R76 ;  /* 0x000000ffff028224 */ /* 0x000fc600078e004c */
[----:B------:R-:W4:Y:S01]  /*1afb0*/  LDL R76, [R1+0x3b0] ;  /* 0x0003b000014c7983 */ /* 0x000f220000100800 */
[----:B------:R-:W-:Y:S02]  /*1afc0*/  PRMT R31, RZ, 0x7610, R31 ;  /* 0x00007610ff1f7816 */ /* 0x000fe4000000001f */
[----:B------:R-:W-:Y:S01]  /*1afd0*/  PRMT R20, RZ, 0x7610, R20 ;  /* 0x00007610ff147816 */ /* 0x000fe20000000014 */
[----:B------:R0:W-:Y:S04]  /*1afe0*/  STS.U8 [R92+UR10+0x4480], R90 ;  /* 0x0044805a5c007988 */ /* 0x0001e8000800000a */
[----:B------:R1:W-:Y:S04]  /*1aff0*/  STS.U8 [R92+UR10+0x4880], R88 ;  /* 0x004880585c007988 */ /* 0x0003e8000800000a */
[----:B------:R1:W4:Y:S04]  /*1b000*/  @!P0 LDG.E.U8 R31, desc[UR22][R18.64] ;  /* 0x00000016121f8981 */ /* 0x000328000c1e1100 */
[----:B0-----:R-:W4:Y:S04]  /*1b010*/  LDL R90, [R1+0x3dc] ;  /* 0x0003dc00015a7983 */ /* 0x001f280000100800 */
[----:B-1----:R-:W4:Y:S01]  /*1b020*/  LDL R88, [R1+0x3e0] ;  /* 0x0003e00001587983 */ /* 0x002f220000100800 */
[----:B------:R-:W-:-:S03]  /*1b030*/  PRMT R19, RZ, 0x7610, R19 ;  /* 0x00007610ff137816 */ /* 0x000fc60000000013 */
[----:B------:R2:W4:Y:S01]  /*1b040*/  @!P0 LDG.E.U8 R20, desc[UR22][R2.64] ;  /* 0x0000001602148981 */ /* 0x000522000c1e1100 */
[----:B------:R-:W-:Y:S01]  /*1b050*/  PRMT R18, RZ, 0x7610, R18 ;  /* 0x00007610ff127816 */ /* 0x000fe20000000012 */
[----:B--2---:R-:W-:Y:S02]  /*1b060*/  @!P0 IMAD.MOV.U32 R2, RZ, RZ, R47 ;  /* 0x000000ffff028224 */ /* 0x004fe400078e002f */
[----:B------:R-:W2:Y:S01]  /*1b070*/  LDL R47, [R1+0x410] ;  /* 0x00041000012f7983 */ /* 0x000ea20000100800 */
[----:B---3--:R-:W-:-:S03]  /*1b080*/  @!P0 IMAD.MOV.U32 R3, RZ, RZ, R80 ;  /* 0x000000ffff038224 */ /* 0x008fc600078e0050 */
[----:B------:R-:W3:Y:S04]  /*1b090*/  LDL R80, [R1+0x40c] ;  /* 0x00040c0001507983 */ /* 0x000ee80000100800 */
[----:B------:R4:W3:Y:S02]  /*1b0a0*/  @!P0 LDG.E.U8 R19, desc[UR22][R2.64] ;  /* 0x0000001602138981 */ /* 0x0008e4000c1e1100 */
[----:B----4-:R-:W-:Y:S02]  /*1b0b0*/  @!P0 IMAD.MOV.U32 R2, RZ, RZ, R45 ;  /* 0x000000ffff028224 */ /* 0x010fe400078e002d */
[----:B------:R-:W4:Y:S01]  /*1b0c0*/  LDL R45, [R1+0x440] ;  /* 0x00044000012d7983 */ /* 0x000f220000100800 */
[----:B------:R-:W-:-:S03]  /*1b0d0*/  @!P0 IMAD.MOV.U32 R3, RZ, RZ, R46 ;  /* 0x000000ffff038224 */ /* 0x000fc600078e002e */
[----:B------:R-:W4:Y:S04]  /*1b0e0*/  LDL R46, [R1+0x43c] ;  /* 0x00043c00012e7983 */ /* 0x000f280000100800 */
[----:B------:R0:W4:Y:S02]  /*1b0f0*/  @!P0 LDG.E.U8 R18, desc[UR22][R2.64] ;  /* 0x0000001602128981 */ /* 0x000124000c1e1100 */
[----:B0-----:R-:W-:Y:S02]  /*1b100*/  @!P0 IMAD.MOV.U32 R3, RZ, RZ, R78 ;  /* 0x000000ffff038224 */ /* 0x001fe400078e004e */
[----:B------:R-:W4:Y:S01]  /*1b110*/  LDL R78, [R1+0x464] ;  /* 0x00046400014e7983 */ /* 0x000f220000100800 */
[----:B------:R-:W-:-:S03]  /*1b120*/  @!P0 IMAD.MOV.U32 R2, RZ, RZ, R76 ;  /* 0x000000ffff028224 */ /* 0x000fc600078e004c */
[----:B------:R-:W4:Y:S01]  /*1b130*/  LDL R76, [R1+0x468] ;  /* 0x00046800014c7983 */ /* 0x000f220000100800 */
[----:B------:R-:W-:-:S06]  /*1b140*/  PRMT R65, RZ, 0x7610, R65 ;  /* 0x00007610ff417816 */ /* 0x000fcc0000000041 */
[----:B------:R0:W4:Y:S01]  /*1b150*/  @!P0 LDG.E.U8 R65, desc[UR22][R16.64] ;  /* 0x0000001610418981 */ /* 0x000122000c1e1100 */
[----:B------:R-:W-:-:S06]  /*1b160*/  PRMT R26, RZ, 0x7610, R26 ;  /* 0x00007610ff1a7816 */ /* 0x000fcc000000001a */
[----:B------:R1:W4:Y:S01]  /*1b170*/  @!P0 LDG.E.U8 R26, desc[UR22][R14.64] ;  /* 0x000000160e1a8981 */ /* 0x000322000c1e1100 */
[----:B0-----:R-:W-:Y:S02]  /*1b180*/  PRMT R17, RZ, 0x7610, R17 ;  /* 0x00007610ff117816 */ /* 0x001fe40000000011 */
[----:B------:R-:W-:-:S04]  /*1b190*/  PRMT R16, RZ, 0x7610, R16 ;  /* 0x00007610ff107816 */ /* 0x000fc80000000010 */
[----:B------:R0:W4:Y:S01]  /*1b1a0*/  @!P0 LDG.E.U8 R17, desc[UR22][R2.64] ;  /* 0x0000001602118981 */ /* 0x000122000c1e1100 */
[----:B-1----:R-:W-:Y:S01]  /*1b1b0*/  PRMT R15, RZ, 0x7610, R15 ;  /* 0x00007610ff0f7816 */ /* 0x002fe2000000000f */
[----:B0-----:R-:W-:Y:S02]  /*1b1c0*/  @!P0 IMAD.MOV.U32 R2, RZ, RZ, R88 ;  /* 0x000000ffff028224 */ /* 0x001fe400078e0058 */
[----:B------:R-:W-:-:S05]  /*1b1d0*/  @!P0 IMAD.MOV.U32 R3, RZ, RZ, R90 ;  /* 0x000000ffff038224 */ /* 0x000fca00078e005a */
[----:B------:R2:W4:Y:S01]  /*1b1e0*/  @!P0 LDG.E.U8 R16, desc[UR22][R2.64] ;  /* 0x0000001602108981 */ /* 0x000522000c1e1100 */
[----:B------:R-:W-:-:S03]  /*1b1f0*/  PRMT R14, RZ, 0x7610, R14 ;  /* 0x00007610ff0e7816 */ /* 0x000fc6000000000e */
[----:B------:R-:W-:Y:S04]  /*1b200*/  STS.U8 [R92+UR10+0x4c80], R86 ;  /* 0x004c80565c007988 */ /* 0x000fe8000800000a */
[----:B------:R0:W-:Y:S04]  /*1b210*/  STS.U8 [R92+UR10+0x5080], R84 ;  /* 0x005080545c007988 */ /* 0x0001e8000800000a */
[----:B------:R-:W-:Y:S04]  /*1b220*/  STS.U8 [R92+UR10+0x5480], R82 ;  /* 0x005480525c007988 */ /* 0x000fe8000800000a */
[----:B------:R1:W-:Y:S04]  /*1b230*/  STS.U8 [R92+UR10+0x5880], R79 ;  /* 0x0058804f5c007988 */ /* 0x0003e8000800000a */
[----:B------:R1:W-:Y:S01]  /*1b240*/  STS.U8 [R92+UR10+0x5c80], R77 ;  /* 0x005c804d5c007988 */ /* 0x0003e2000800000a */
[----:B------:R-:W-:-:S02]  /*1b250*/  PRMT R23, RZ, 0x7610, R23 ;  /* 0x00007610ff177816 */ /* 0x000fc40000000017 */
[----:B------:R-:W-:Y:S01]  /*1b260*/  PRMT R11, RZ, 0x7610, R11 ;  /* 0x00007610ff0b7816 */ /* 0x000fe2000000000b */
[----:B0-----:R-:W4:Y:S04]  /*1b270*/  LDL R84, [R1+0x3e4] ;  /* 0x0003e40001547983 */ /* 0x001f280000100800 */
[----:B-1----:R-:W4:Y:S04]  /*1b280*/  LDL R79, [R1+0x170] ;  /* 0x00017000014f7983 */ /* 0x002f280000100800 */
[----:B------:R-:W4:Y:S04]  /*1b290*/  LDL R77, [R1+0x1b8] ;  /* 0x0001b800014d7983 */ /* 0x000f280000100800 */
[----:B------:R0:W-:Y:S04]  /*1b2a0*/  STS.U8 [R92+UR10+0x6080], R75 ;  /* 0x0060804b5c007988 */ /* 0x0001e8000800000a */
[----:B------:R-:W4:Y:S04]  /*1b2b0*/  @!P0 LDG.E.U8 R23, desc[UR22][R12.64] ;  /* 0x000000160c178981 */ /* 0x000f28000c1e1100 */
[----:B------:R-:W4:Y:S04]  /*1b2c0*/  LDL R82, [R1+0x3e8] ;  /* 0x0003e80001527983 */ /* 0x000f280000100800 */
[----:B0-----:R-:W4:Y:S01]  /*1b2d0*/  LDL R75, [R1+0x1f8] ;  /* 0x0001f800014b7983 */ /* 0x001f220000100800 */
[----:B--2---:R-:W-:-:S03]  /*1b2e0*/  @!P0 IMAD.MOV.U32 R2, RZ, RZ, R47 ;  /* 0x000000ffff028224 */ /* 0x004fc600078e002f */
        /* <DEDUP_REMOVED lines=13> */
[----:B------:R-:W-:Y:S02]  /*1b3c0*/  PRMT R13, RZ, 0x7610, R13 ;  /* 0x00007610ff0d7816 */ /* 0x000fe4000000000d */
[----:B------:R-:W-:-:S04]  /*1b3d0*/  PRMT R12, RZ, 0x7610, R12 ;  /* 0x00007610ff0c7816 */ /* 0x000fc8000000000c */
[----:B------:R2:W4:Y:S04]  /*1b3e0*/  @!P0 LDG.E.U8 R13, desc[UR22][R2.64] ;  /* 0x00000016020d8981 */ /* 0x000528000c1e1100 */
[----:B------:R0:W-:Y:S04]  /*1b3f0*/  STS.U8 [R92+UR10+0x6480], R10 ;  /* 0x0064800a5c007988 */ /* 0x0001e8000800000a */
[----:B------:R1:W-:Y:S01]  /*1b400*/  STS.U8 [R92+UR10+0x6880], R9 ;  /* 0x006880095c007988 */ /* 0x0003e2000800000a */
[----:B0-----:R-:W-:Y:S02]  /*1b410*/  PRMT R10, RZ, 0x7610, R10 ;  /* 0x00007610ff0a7816 */ /* 0x001fe4000000000a */
[----:B-1----:R-:W-:Y:S01]  /*1b420*/  PRMT R9, RZ, 0x7610, R9 ;  /* 0x00007610ff097816 */ /* 0x002fe20000000009 */
[----:B--2---:R-:W-:-:S02]  /*1b430*/  @!P0 IMAD.MOV.U32 R2, RZ, RZ, R47 ;  /* 0x000000ffff028224 */ /* 0x004fc400078e002f */
[----:B------:R-:W2:Y:S01]  /*1b440*/  LDL R47, [R1+0x1fc] ;  /* 0x0001fc00012f7983 */ /* 0x000ea20000100800 */
[----:B---3--:R-:W-:-:S05]  /*1b450*/  @!P0 IMAD.MOV.U32 R3, RZ, RZ, R80 ;  /* 0x000000ffff038224 */ /* 0x008fca00078e0050 */
[----:B------:R4:W3:Y:S02]  /*1b460*/  @!P0 LDG.E.U8 R12, desc[UR22][R2.64] ;  /* 0x00000016020c8981 */ /* 0x0008e4000c1e1100 */
[----:B----4-:R-:W-:Y:S02]  /*1b470*/  @!P0 IMAD.MOV.U32 R2, RZ, RZ, R45 ;  /* 0x000000ffff028224 */ /* 0x010fe400078e002d */
[----:B------:R-:W4:Y:S01]  /*1b480*/  LDL R45, [R1+0x23c] ;  /* 0x00023c00012d7983 */ /* 0x000f220000100800 */
[----:B------:R-:W-:-:S03]  /*1b490*/  @!P0 IMAD.MOV.U32 R3, RZ, RZ, R46 ;  /* 0x000000ffff038224 */ /* 0x000fc600078e002e */
[----:B------:R-:W3:Y:S04]  /*1b4a0*/  LDL R46, [R1+0x238] ;  /* 0x00023800012e7983 */ /* 0x000ee80000100800 */
[----:B------:R0:W3:Y:S02]  /*1b4b0*/  @!P0 LDG.E.U8 R11, desc[UR22][R2.64] ;  /* 0x00000016020b8981 */ /* 0x0000e4000c1e1100 */
[----:B0-----:R-:W-:Y:S02]  /*1b4c0*/  @!P0 IMAD.MOV.U32 R2, RZ, RZ, R78 ;  /* 0x000000ffff028224 */ /* 0x001fe400078e004e */
[----:B------:R-:W-:Y:S01]  /*1b4d0*/  @!P0 IMAD.MOV.U32 R3, RZ, RZ, R79 ;  /* 0x000000ffff038224 */ /* 0x000fe200078e004f */
[----:B------:R-:W3:Y:S04]  /*1b4e0*/  LDL R78, [R1+0x278] ;  /* 0x00027800014e7983 */ /* 0x000ee80000100800 */
[----:B------:R0:W3:Y:S04]  /*1b4f0*/  @!P0 LDG.E.U8 R10, desc[UR22][R2.64] ;  /* 0x00000016020a8981 */ /* 0x0000e8000c1e1100 */
[----:B------:R1:W-:Y:S01]  /*1b500*/  STS.U8 [R92+UR10+0x6c80], R8 ;  /* 0x006c80085c007988 */ /* 0x0003e2000800000a */
[----:B------:R-:W-:-:S03]  /*1b510*/  LOP3.LUT R80, R44, 0x7f, RZ, 0xc0, !PT ;  /* 0x0000007f2c507812 */ /* 0x000fc600078ec0ff */
[----:B------:R-:W3:Y:S01]  /*1b520*/  LDL R79, [R1+0x470] ;  /* 0x00047000014f7983 */ /* 0x000ee20000100800 */
[----:B0-----:R-:W-:Y:S02]  /*1b530*/  @!P0 IMAD.MOV.U32 R2, RZ, RZ, R76 ;  /* 0x000000ffff028224 */ /* 0x001fe400078e004c */
[----:B------:R-:W-:Y:S01]  /*1b540*/  @!P0 IMAD.MOV.U32 R3, RZ, RZ, R77 ;  /* 0x000000ffff038224 */ /* 0x000fe200078e004d */
[----:B------:R-:W3:Y:S04]  /*1b550*/  LDL R76, [R1+0x2b8] ;  /* 0x0002b800014c7983 */ /* 0x000ee80000100800 */
[----:B------:R-:W3:Y:S04]  /*1b560*/  LDL R77, [R1+0x27c] ;  /* 0x00027c00014d7983 */ /* 0x000ee80000100800 */
[----:B------:R0:W3:Y:S01]  /*1b570*/  @!P0 LDG.E.U8 R9, desc[UR22][R2.64] ;  /* 0x0000001602098981 */ /* 0x0000e2000c1e1100 */
[----:B-1----:R-:W-:-:S03]  /*1b580*/  PRMT R8, RZ, 0x7610, R8 ;  /* 0x00007610ff087816 */ /* 0x002fc60000000008 */
[----:B------:R1:W-:Y:S04]  /*1b590*/  STS.U8 [R92+UR10+0x7080], R7 ;  /* 0x007080075c007988 */ /* 0x0003e8000800000a */
[----:B------:R-:W3:Y:S01]  /*1b5a0*/  LDL R44, [R1+0x33c] ;  /* 0x00033c00012c7983 */ /* 0x000ee20000100800 */
[----:B0-----:R-:W-:-:S03]  /*1b5b0*/  @!P0 IMAD.MOV.U32 R3, RZ, RZ, R75 ;  /* 0x000000ffff038224 */ /* 0x001fc600078e004b */
[----:B------:R-:W3:Y:S01]  /*1b5c0*/  LDL R75, [R1+0x2bc] ;  /* 0x0002bc00014b7983 */ /* 0x000ee20000100800 */
[----:B-1----:R-:W-:-:S03]  /*1b5d0*/  PRMT R7, RZ, 0x7610, R7 ;  /* 0x00007610ff077816 */ /* 0x002fc60000000007 */
[----:B------:R0:W-:Y:S02]  /*1b5e0*/  STS.U8 [R92+UR10+0x7480], R6 ;  /* 0x007480065c007988 */ /* 0x0001e4000800000a */
[----:B0-----:R-:W-:Y:S01]  /*1b5f0*/  PRMT R6, RZ, 0x7610, R6 ;  /* 0x00007610ff067816 */ /* 0x001fe20000000006 */
[----:B--2---:R-:W-:Y:S02]  /*1b600*/  @!P0 IMAD.MOV.U32 R2, RZ, RZ, R47 ;  /* 0x000000ffff028224 */ /* 0x004fe400078e002f */
[----:B------:R-:W2:Y:S04]  /*1b610*/  LDL R47, [R1+0x2f8] ;  /* 0x0002f800012f7983 */ /* 0x000ea80000100800 */
[----:B------:R4:W2:Y:S02]  /*1b620*/  @!P0 LDG.E.U8 R8, desc[UR22][R2.64] ;  /* 0x0000001602088981 */ /* 0x0008a4000c1e1100 */
[----:B----4-:R-:W-:-:S02]  /*1b630*/  @!P0 IMAD.MOV.U32 R2, RZ, RZ, R45 ;  /* 0x000000ffff028224 */ /* 0x010fc400078e002d */
[----:B------:R-:W4:Y:S01]  /*1b640*/  LDL R45, [R1+0x338] ;  /* 0x00033800012d7983 */ /* 0x000f220000100800 */
[----:B---3--:R-:W-:-:S03]  /*1b650*/  @!P0 IMAD.MOV.U32 R3, RZ, RZ, R46 ;  /* 0x000000ffff038224 */ /* 0x008fc600078e002e */
[----:B------:R-:W3:Y:S04]  /*1b660*/  LDL R46, [R1+0x2fc] ;  /* 0x0002fc00012e7983 */ /* 0x000ee80000100800 */
[----:B------:R0:W4:Y:S02]  /*1b670*/  @!P0 LDG.E.U8 R7, desc[UR22][R2.64] ;  /* 0x0000001602078981 */ /* 0x000124000c1e1100 */
[----:B0-----:R-:W-:Y:S02]  /*1b680*/  @!P0 IMAD.MOV.U32 R3, RZ, RZ, R78 ;  /* 0x000000ffff038224 */ /* 0x001fe400078e004e */
[----:B------:R0:W-:Y:S01]  /*1b690*/  STS.U8 [R92+UR10+0x7880], R5 ;  /* 0x007880055c007988 */ /* 0x0001e2000800000a */
[----:B------:R-:W-:Y:S01]  /*1b6a0*/  @!P0 IMAD.MOV.U32 R2, RZ, RZ, R77 ;  /* 0x000000ffff028224 */ /* 0x000fe200078e004d */
[----:B0-----:R-:W-:-:S02]  /*1b6b0*/  PRMT R5, RZ, 0x7610, R5 ;  /* 0x00007610ff057816 */ /* 0x001fc40000000005 */
[----:B------:R0:W-:Y:S04]  /*1b6c0*/  STS.U8 [R92+UR10+0x7c80], R4 ;  /* 0x007c80045c007988 */ /* 0x0001e8000800000a */
[----:B------:R1:W4:Y:S04]  /*1b6d0*/  @!P0 LDG.E.U8 R6, desc[UR22][R2.64] ;  /* 0x0000001602068981 */ /* 0x000328000c1e1100 */
[----:B------:R-:W4:Y:S04]  /*1b6e0*/  LDL R78, [R1+0x414] ;  /* 0x00041400014e7983 */ /* 0x000f280000100800 */
[----:B------:R-:W4:Y:S01]  /*1b6f0*/  LDL R77, [R1+0x418] ;  /* 0x00041800014d7983 */ /* 0x000f220000100800 */
[----:B-1----:R-:W-:-:S02]  /*1b700*/  @!P0 IMAD.MOV.U32 R2, RZ, RZ, R75 ;  /* 0x000000ffff028224 */ /* 0x002fc400078e004b */
[----:B------:R-:W-:Y:S01]  /*1b710*/  @!P0 IMAD.MOV.U32 R3, RZ, RZ, R76 ;  /* 0x000000ffff038224 */ /* 0x000fe200078e004c */
[----:B------:R-:W4:Y:S04]  /*1b720*/  LDL R75, [R1+0x37c] ;  /* 0x00037c00014b7983 */ /* 0x000f280000100800 */
[----:B------:R-:W4:Y:S01]  /*1b730*/  LDL R76, [R1+0x378] ;  /* 0x00037800014c7983 */ /* 0x000f220000100800 */
[----:B0-----:R-:W-:-:S03]  /*1b740*/  PRMT R4, RZ, 0x7610, R4 ;  /* 0x00007610ff047816 */ /* 0x001fc60000000004 */
[----:B------:R2:W4:Y:S02]  /*1b750*/  @!P0 LDG.E.U8 R5, desc[UR22][R2.64] ;  /* 0x0000001602058981 */ /* 0x000524000c1e1100 */
[----:B--2---:R-:W-:Y:S02]  /*1b760*/  @!P0 IMAD.MOV.U32 R3, RZ, RZ, R47 ;  /* 0x000000ffff038224 */ /* 0x004fe400078e002f */
[----:B------:R-:W2:Y:S01]  /*1b770*/  LDL R47, [R1+0x3b4] ;  /* 0x0003b400012f7983 */ /* 0x000ea20000100800 */
[----:B---3--:R-:W-:-:S03]  /*1b780*/  @!P0 IMAD.MOV.U32 R2, RZ, RZ, R46 ;  /* 0x000000ffff028224 */ /* 0x008fc600078e002e */
[----:B------:R-:W2:Y:S04]  /*1b790*/  LDL R46, [R1+0x3b8] ;  /* 0x0003b800012e7983 */ /* 0x000ea80000100800 */
[----:B------:R0:W3:Y:S02]  /*1b7a0*/  @!P0 LDG.E.U8 R4, desc[UR22][R2.64] ;  /* 0x0000001602048981 */ /* 0x0000e4000c1e1100 */
[----:B0-----:R-:W-:-:S06]  /*1b7b0*/  PRMT R3, RZ, 0x7610, R3 ;  /* 0x00007610ff037816 */ /* 0x001fcc0000000003 */
[----:B----4-:R0:W4:Y:S02]  /*1b7c0*/  @!P0 LDG.E.U8 R3, desc[UR22][R44.64] ;  /* 0x000000162c038981 */ /* 0x010124000c1e1100 */
[----:B0-----:R-:W-:Y:S02]  /*1b7d0*/  @!P0 IMAD.MOV.U32 R44, RZ, RZ, R75 ;  /* 0x000000ffff2c8224 */ /* 0x001fe400078e004b */
[----:B------:R-:W3:Y:S01]  /*1b7e0*/  LDL R75, [R1+0x448] ;  /* 0x00044800014b7983 */ /* 0x000ee20000100800 */
[----:B------:R-:W-:-:S03]  /*1b7f0*/  @!P0 IMAD.MOV.U32 R45, RZ, RZ, R76 ;  /* 0x000000ffff2d8224 */ /* 0x000fc600078e004c */
[----:B------:R-:W4:Y:S01]  /*1b800*/  LDL R76, [R1+0x444] ;  /* 0x00044400014c7983 */ /* 0x000f220000100800 */
[----:B------:R-:W-:Y:S02]  /*1b810*/  PRMT R2, RZ, 0x7610, R2 ;  /* 0x00007610ff027816 */ /* 0x000fe40000000002 */
[----:B------:R-:W-:Y:S02]  /*1b820*/  LOP3.LUT R92, R80, 0x20, RZ, 0x3c, !PT ;  /* 0x00000020505c7812 */ /* 0x000fe400078e3cff */
[----:B------:R-:W4:Y:S04]  /*1b830*/  LDL R80, [R1+0x46c] ;  /* 0x00046c0001507983 */ /* 0x000f280000100800 */
[----:B------:R0:W4:Y:S04]  /*1b840*/  @!P0 LDG.E.U8 R2, desc[UR22][R44.64] ;  /* 0x000000162c028981 */ /* 0x000128000c1e1100 */
[----:B------:R-:W-:Y:S01]  /*1b850*/  STS.U8 [R92+UR10+0x4100], R91 ;  /* 0x0041005b5c007988 */ /* 0x000fe2000800000a */
[----:B0-----:R-:W-:-:S03]  /*1b860*/  PRMT R44, RZ, 0x7610, R44 ;  /* 0x00007610ff2c7816 */ /* 0x001fc6000000002c */
[----:B------:R-:W-:Y:S01]  /*1b870*/  STS.U8 [R92+UR10+0x4500], R89 ;  /* 0x004500595c007988 */ /* 0x000fe2000800000a */
[----:B------:R-:W-:-:S03]  /*1b880*/  PRMT R45, RZ, 0x7610, R45 ;  /* 0x00007610ff2d7816 */ /* 0x000fc6000000002d */
[----:B------:R-:W-:Y:S04]  /*1b890*/  STS.U8 [R92+UR10+0x4900], R87 ;  /* 0x004900575c007988 */ /* 0x000fe8000800000a */
[----:B------:R-:W-:Y:S04]  /*1b8a0*/  STS.U8 [R92+UR10+0x4d00], R85 ;  /* 0x004d00555c007988 */ /* 0x000fe8000800000a */
[----:B------:R0:W-:Y:S04]  /*1b8b0*/  STS.U8 [R92+UR10+0x5100], R83 ;  /* 0x005100535c007988 */ /* 0x0001e8000800000a */
[----:B------:R1:W-:Y:S04]  /*1b8c0*/  STS.U8 [R92+UR10+0x5500], R81 ;  /* 0x005500515c007988 */ /* 0x0003e8000800000a */
[----:B------:R1:W-:Y:S04]  /*1b8d0*/  STS.U8 [R92+UR10+0x5900], R48 ;  /* 0x005900305c007988 */ /* 0x0003e8000800000a */
[----:B0-----:R-:W4:Y:S04]  /*1b8e0*/  LDL R83, [R1+0x280] ;  /* 0x0002800001537983 */ /* 0x001f280000100800 */
[----:B-1----:R-:W4:Y:S01]  /*1b8f0*/  LDL R81, [R1+0x184] ;  /* 0x0001840001517983 */ /* 0x002f220000100800 */
[----:B------:R-:W-:-:S03]  /*1b900*/  PRMT R48, RZ, 0x7610, R48 ;  /* 0x00007610ff307816 */ /* 0x000fc60000000030 */
[----:B--2---:R0:W2:Y:S02]  /*1b910*/  @!P0 LDG.E.U8 R44, desc[UR22][R46.64] ;  /* 0x000000162e2c8981 */ /* 0x0040a4000c1e1100 */
[----:B0-----:R-:W-:Y:S02]  /*1b920*/  @!P0 IMAD.MOV.U32 R46, RZ, RZ, R82 ;  /* 0x000000ffff2e8224 */ /* 0x001fe400078e0052 */
[----:B------:R-:W-:Y:S01]  /*1b930*/  @!P0 IMAD.MOV.U32 R47, RZ, RZ, R84 ;  /* 0x000000ffff2f8224 */ /* 0x000fe200078e0054 */
[----:B------:R0:W-:Y:S04]  /*1b940*/  STS.U8 [R92+UR10+0x5d00], R49 ;  /* 0x005d00315c007988 */ /* 0x0001e8000800000a */
[----:B------:R1:W2:Y:S04]  /*1b950*/  @!P0 LDG.E.U8 R45, desc[UR22][R46.64] ;  /* 0x000000162e2d8981 */ /* 0x0002a8000c1e1100 */
[----:B------:R-:W2:Y:S01]  /*1b960*/  LDL R82, [R1+0x178] ;  /* 0x0001780001527983 */ /* 0x000ea20000100800 */
[----:B-1----:R-:W-:-:S02]  /*1b970*/  @!P0 IMAD.MOV.U32 R46, RZ, RZ, R77 ;  /* 0x000000ffff2e8224 */ /* 0x002fc400078e004d */
[----:B------:R-:W-:Y:S01]  /*1b980*/  @!P0 IMAD.MOV.U32 R47, RZ, RZ, R78 ;  /* 0x000000ffff2f8224 */ /* 0x000fe200078e004e */
[----:B------:R-:W2:Y:S04]  /*1b990*/  LDL R77, [R1+0xfc] ;  /* 0x0000fc00014d7983 */ /* 0x000ea80000100800 */
[----:B------:R-:W2:Y:S04]  /*1b9a0*/  LDL R78, [R1+0xf8] ;  /* 0x0000f800014e7983 */ /* 0x000ea80000100800 */
[----:B------:R3:W2:Y:S02]  /*1b9b0*/  @!P0 LDG.E.U8 R48, desc[UR22][R46.64] ;  /* 0x000000162e308981 */ /* 0x0006a4000c1e1100 */
[----:B---3--:R-:W-:-:S02]  /*1b9c0*/  @!P0 IMAD.MOV.U32 R46, RZ, RZ, R75 ;  /* 0x000000ffff2e8224 */ /* 0x008fc400078e004b */
[----:B------:R-:W3:Y:S01]  /*1b9d0*/  LDL R75, [R1+0x13c] ;  /* 0x00013c00014b7983 */ /* 0x000ee20000100800 */
[----:B----4-:R-:W-:-:S03]  /*1b9e0*/  @!P0 IMAD.MOV.U32 R47, RZ, RZ, R76 ;  /* 0x000000ffff2f8224 */ /* 0x010fc600078e004c */
[----:B------:R-:W4:Y:S01]  /*1b9f0*/  LDL R76, [R1+0x138] ;  /* 0x00013800014c7983 */ /* 0x000f220000100800 */
[----:B0-----:R-:W-:-:S03]  /*1ba00*/  PRMT R49, RZ, 0x7610, R49 ;  /* 0x00007610ff317816 */ /* 0x001fc60000000031 */
[----:B------:R0:W-:Y:S04]  /*1ba10*/  STS.U8 [R92+UR10+0x6100], R50 ;  /* 0x006100325c007988 */ /* 0x0001e8000800000a */
[----:B------:R1:W4:Y:S01]  /*1ba20*/  @!P0 LDG.E.U8 R49, desc[UR22][R46.64] ;  /* 0x000000162e318981 */ /* 0x000322000c1e1100 */
[----:B0-----:R-:W-:Y:S01]  /*1ba30*/  PRMT R50, RZ, 0x7610, R50 ;  /* 0x00007610ff327816 */ /* 0x001fe20000000032 */
[----:B-1----:R-:W-:Y:S02]  /*1ba40*/  @!P0 IMAD.MOV.U32 R46, RZ, RZ, R79 ;  /* 0x000000ffff2e8224 */ /* 0x002fe400078e004f */
[----:B------:R-:W-:Y:S01]  /*1ba50*/  @!P0 IMAD.MOV.U32 R47, RZ, RZ, R80 ;  /* 0x000000ffff2f8224 */ /* 0x000fe200078e0050 */
[----:B------:R-:W4:Y:S04]  /*1ba60*/  LDL R79, [R1+0x1c4] ;  /* 0x0001c400014f7983 */ /* 0x000f280000100800 */
[----:B------:R-:W4:Y:S04]  /*1ba70*/  LDL R80, [R1+0x1c0] ;  /* 0x0001c00001507983 */ /* 0x000f280000100800 */
[----:B------:R0:W-:Y:S04]  /*1ba80*/  STS.U8 [R92+UR10+0x6500], R63 ;  /* 0x0065003f5c007988 */ /* 0x0001e8000800000a */
[----:B------:R2:W4:Y:S01]  /*1ba90*/  @!P0 LDG.E.U8 R50, desc[UR22][R46.64] ;  /* 0x000000162e328981 */ /* 0x000522000c1e1100 */
[----:B0-----:R-:W-:Y:S01]  /*1baa0*/  PRMT R63, RZ, 0x7610, R63 ;  /* 0x00007610ff3f7816 */ /* 0x001fe2000000003f */
[----:B--2---:R-:W-:-:S02]  /*1bab0*/  @!P0 IMAD.MOV.U32 R46, RZ, RZ, R77 ;  /* 0x000000ffff2e8224 */ /* 0x004fc400078e004d */
[----:B------:R-:W2:Y:S01]  /*1bac0*/  LDL R77, [R1+0x204] ;  /* 0x00020400014d7983 */ /* 0x000ea20000100800 */
[----:B------:R-:W-:-:S03]  /*1bad0*/  @!P0 IMAD.MOV.U32 R47, RZ, RZ, R78 ;  /* 0x000000ffff2f8224 */ /* 0x000fc600078e004e */
[----:B------:R-:W2:Y:S04]  /*1bae0*/  LDL R78, [R1+0x200] ;  /* 0x00020000014e7983 */ /* 0x000ea80000100800 */
[----:B------:R3:W2:Y:S02]  /*1baf0*/  @!P0 LDG.E.U8 R63, desc[UR22][R46.64] ;  /* 0x000000162e3f8981 */ /* 0x0006a4000c1e1100 */
[----:B---3--:R-:W-:Y:S02]  /*1bb00*/  @!P0 IMAD.MOV.U32 R46, RZ, RZ, R75 ;  /* 0x000000ffff2e8224 */ /* 0x008fe400078e004b */
[----:B------:R-:W3:Y:S01]  /*1bb10*/  LDL R75, [R1+0x244] ;  /* 0x00024400014b7983 */ /* 0x000ee20000100800 */
[----:B----4-:R-:W-:-:S03]  /*1bb20*/  @!P0 IMAD.MOV.U32 R47, RZ, RZ, R76 ;  /* 0x000000ffff2f8224 */ /* 0x010fc600078e004c */
[----:B------:R-:W4:Y:S04]  /*1bb30*/  LDL R76, [R1+0x240] ;  /* 0x00024000014c7983 */ /* 0x000f280000100800 */
[----:B------:R0:W-:Y:S04]  /*1bb40*/  STS.U8 [R92+UR10+0x6900], R62 ;  /* 0x0069003e5c007988 */ /* 0x0001e8000800000a */
[----:B------:R1:W-:Y:S01]  /*1bb50*/  STS.U8 [R92+UR10+0x6d00], R61 ;  /* 0x006d003d5c007988 */ /* 0x0003e2000800000a */
[----:B0-----:R-:W-:Y:S02]  /*1bb60*/  PRMT R62, RZ, 0x7610, R62 ;  /* 0x00007610ff3e7816 */ /* 0x001fe4000000003e */
[----:B-1----:R-:W-:-:S04]  /*1bb70*/  PRMT R61, RZ, 0x7610, R61 ;  /* 0x00007610ff3d7816 */ /* 0x002fc8000000003d */
[----:B------:R0:W4:Y:S04]  /*1bb80*/  @!P0 LDG.E.U8 R62, desc[UR22][R46.64] ;  /* 0x000000162e3e8981 */ /* 0x000128000c1e1100 */
[----:B------:R1:W-:Y:S01]  /*1bb90*/  STS.U8 [R92+UR10+0x7100], R60 ;  /* 0x0071003c5c007988 */ /* 0x0003e2000800000a */
[----:B0-----:R-:W-:Y:S02]  /*1bba0*/  @!P0 IMAD.MOV.U32 R46, RZ, RZ, R81 ;  /* 0x000000ffff2e8224 */ /* 0x001fe400078e0051 */
[----:B------:R-:W-:Y:S01]  /*1bbb0*/  @!P0 IMAD.MOV.U32 R47, RZ, RZ, R82 ;  /* 0x000000ffff2f8224 */ /* 0x000fe200078e0052 */
[----:B-1----:R-:W-:Y:S01]  /*1bbc0*/  PRMT R60, RZ, 0x7610, R60 ;  /* 0x00007610ff3c7816 */ /* 0x002fe2000000003c */
[----:B------:R-:W4:Y:S04]  /*1bbd0*/  LDL R82, [R1+0x284] ;  /* 0x0002840001527983 */ /* 0x000f280000100800 */
[----:B------:R0:W4:Y:S04]  /*1bbe0*/  @!P0 LDG.E.U8 R61, desc[UR22][R46.64] ;  /* 0x000000162e3d8981 */ /* 0x000128000c1e1100 */
[----:B------:R1:W-:Y:S04]  /*1bbf0*/  STS.U8 [R92+UR10+0x7500], R59 ;  /* 0x0075003b5c007988 */ /* 0x0003e8000800000a */
[----:B------:R-:W4:Y:S01]  /*1bc00*/  LDL R81, [R1+0x340] ;  /* 0x0003400001517983 */ /* 0x000f220000100800 */
[----:B0-----:R-:W-:-:S02]  /*1bc10*/  @!P0 IMAD.MOV.U32 R46, RZ, RZ, R79 ;  /* 0x000000ffff2e8224 */ /* 0x001fc400078e004f */
[----:B------:R-:W-:Y:S01]  /*1bc20*/  @!P0 IMAD.MOV.U32 R47, RZ, RZ, R80 ;  /* 0x000000ffff2f8224 */ /* 0x000fe200078e0050 */
[----:B------:R-:W4:Y:S01]  /*1bc30*/  LDL R79, [R1+0x2c0] ;  /* 0x0002c000014f7983 */ /* 0x000f220000100800 */
[----:B-1----:R-:W-:-:S03]  /*1bc40*/  PRMT R59, RZ, 0x7610, R59 ;  /* 0x00007610ff3b7816 */ /* 0x002fc6000000003b */
[----:B------:R2:W4:Y:S02]  /*1bc50*/  @!P0 LDG.E.U8 R60, desc[UR22][R46.64] ;  /* 0x000000162e3c8981 */ /* 0x000524000c1e1100 */
[----:B--2---:R-:W-:Y:S02]  /*1bc60*/  @!P0 IMAD.MOV.U32 R46, RZ, RZ, R77 ;  /* 0x000000ffff2e8224 */ /* 0x004fe400078e004d */
[----:B------:R-:W2:Y:S01]  /*1bc70*/  LDL R77, [R1+0x2c4] ;  /* 0x0002c400014d7983 */ /* 0x000ea20000100800 */
[----:B------:R-:W-:-:S05]  /*1bc80*/  @!P0 IMAD.MOV.U32 R47, RZ, RZ, R78 ;  /* 0x000000ffff2f8224 */ /* 0x000fca00078e004e */
[----:B------:R3:W2:Y:S02]  /*1bc90*/  @!P0 LDG.E.U8 R59, desc[UR22][R46.64] ;  /* 0x000000162e3b8981 */ /* 0x0006a4000c1e1100 */
[----:B---3--:R-:W-:Y:S02]  /*1bca0*/  @!P0 IMAD.MOV.U32 R46, RZ, RZ, R75 ;  /* 0x000000ffff2e8224 */ /* 0x008fe400078e004b */
[----:B------:R-:W3:Y:S01]  /*1bcb0*/  LDL R75, [R1+0x304] ;  /* 0x00030400014b7983 */ /* 0x000ee20000100800 */
[----:B----4-:R-:W-:-:S03]  /*1bcc0*/  @!P0 IMAD.MOV.U32 R47, RZ, RZ, R76 ;  /* 0x000000ffff2f8224 */ /* 0x010fc600078e004c */
[----:B------:R-:W4:Y:S01]  /*1bcd0*/  LDL R76, [R1+0x300] ;  /* 0x00030000014c7983 */ /* 0x000f220000100800 */
[----:B------:R-:W0:Y:S03]  /*1bce0*/  S2R R80, SR_TID.X ;  /* 0x0000000000507919 */ /* 0x000e260000002100 */
[----:B------:R1:W-:Y:S04]  /*1bcf0*/  STS.U8 [R92+UR10+0x7900], R58 ;  /* 0x0079003a5c007988 */ /* 0x0003e8000800000a */
[----:B------:R1:W-:Y:S02]  /*1bd00*/  STS.U8 [R92+UR10+0x7d00], R57 ;  /* 0x007d00395c007988 */ /* 0x0003e4000800000a */
[----:B-1----:R-:W-:-:S02]  /*1bd10*/  PRMT R58, RZ, 0x7610, R58 ;  /* 0x00007610ff3a7816 */ /* 0x002fc4000000003a */
[----:B------:R-:W-:-:S04]  /*1bd20*/  PRMT R57, RZ, 0x7610, R57 ;  /* 0x00007610ff397816 */ /* 0x000fc80000000039 */
[----:B------:R1:W4:Y:S01]  /*1bd30*/  @!P0 LDG.E.U8 R58, desc[UR22][R46.64] ;  /* 0x000000162e3a8981 */ /* 0x000322000c1e1100 */
[----:B0-----:R-:W-:Y:S01]  /*1bd40*/  LOP3.LUT R78, R80, 0x7f, RZ, 0xc0, !PT ;  /* 0x0000007f504e7812 */ /* 0x001fe200078ec0ff */
[----:B-1----:R-:W-:Y:S02]  /*1bd50*/  @!P0 IMAD.MOV.U32 R46, RZ, RZ, R82 ;  /* 0x000000ffff2e8224 */ /* 0x002fe400078e0052 */
[----:B------:R-:W4:Y:S01]  /*1bd60*/  LDL R80, [R1+0x344] ;  /* 0x0003440001507983 */ /* 0x000f220000100800 */
[----:B------:R-:W-:Y:S01]  /*1bd70*/  @!P0 IMAD.MOV.U32 R47, RZ, RZ, R83 ;  /* 0x000000ffff2f8224 */ /* 0x000fe200078e0053 */
[----:B------:R-:W-:Y:S02]  /*1bd80*/  LOP3.LUT R78, R78, 0x30, RZ, 0x3c, !PT ;  /* 0x000000304e4e7812 */ /* 0x000fe400078e3cff */
[----:B------:R-:W4:Y:S04]  /*1bd90*/  LDL R83, [R1+0x3ec] ;  /* 0x0003ec0001537983 */ /* 0x000f280000100800 */
[----:B------:R0:W-:Y:S04]  /*1bda0*/  STS.U8 [R78+UR10+0x4180], R56 ;  /* 0x004180384e007988 */ /* 0x0001e8000800000a */
[----:B------:R1:W4:Y:S04]  /*1bdb0*/  @!P0 LDG.E.U8 R57, desc[UR22][R46.64] ;  /* 0x000000162e398981 */ /* 0x000328000c1e1100 */
[----:B------:R-:W4:Y:S01]  /*1bdc0*/  LDL R82, [R1+0x3f0] ;  /* 0x0003f00001527983 */ /* 0x000f220000100800 */
[----:B0-----:R-:W-:Y:S01]  /*1bdd0*/  PRMT R56, RZ, 0x7610, R56 ;  /* 0x00007610ff387816 */ /* 0x001fe20000000038 */
[----:B-1----:R-:W-:-:S02]  /*1bde0*/  @!P0 IMAD.MOV.U32 R47, RZ, RZ, R79 ;  /* 0x000000ffff2f8224 */ /* 0x002fc400078e004f */
[----:B------:R-:W4:Y:S01]  /*1bdf0*/  LDL R79, [R1+0x380] ;  /* 0x00038000014f7983 */ /* 0x000f220000100800 */
[----:B--2---:R-:W-:-:S03]  /*1be00*/  @!P0 IMAD.MOV.U32 R46, RZ, RZ, R77 ;  /* 0x000000ffff2e8224 */ /* 0x004fc600078e004d */
        /* <DEDUP_REMOVED lines=12> */
[----:B0-----:R-:W-:-:S03]  /*1bed0*/  @!P0 IMAD.MOV.U32 R47, RZ, RZ, R81 ;  /* 0x000000ffff2f8224 */ /* 0x001fc600078e0051 */
[----:B------:R-:W4:Y:S01]  /*1bee0*/  LDL R81, [R1+0x41c] ;  /* 0x00041c0001517983 */ /* 0x000f220000100800 */
[----:B------:R-:W-:-:S03]  /*1bef0*/  @!P0 IMAD.MOV.U32 R46, RZ, RZ, R80 ;  /* 0x000000ffff2e8224 */ /* 0x000fc600078e0050 */
[----:B------:R-:W4:Y:S01]  /*1bf00*/  LDL R80, [R1+0x420] ;  /* 0x0004200001507983 */ /* 0x000f220000100800 */
[----:B-1----:R-:W-:-:S03]  /*1bf10*/  PRMT R53, RZ, 0x7610, R53 ;  /* 0x00007610ff357816 */ /* 0x002fc60000000035 */
[----:B------:R0:W4:Y:S02]  /*1bf20*/  @!P0 LDG.E.U8 R54, desc[UR22][R46.64] ;  /* 0x000000162e368981 */ /* 0x000124000c1e1100 */
[----:B0-----:R-:W-:Y:S02]  /*1bf30*/  @!P0 IMAD.MOV.U32 R47, RZ, RZ, R79 ;  /* 0x000000ffff2f8224 */ /* 0x001fe400078e004f */
        /* <DEDUP_REMOVED lines=24> */
[----:B0-----:R-:W-:Y:S01]  /*1c0c0*/  @!P0 IMAD.MOV.U32 R47, RZ, RZ, R79 ;  /* 0x000000ffff2f8224 */ /* 0x001fe200078e004f */
[----:B-1----:R-:W-:Y:S01]  /*1c0d0*/  PRMT R73, RZ, 0x7610, R73 ;  /* 0x00007610ff497816 */ /* 0x002fe20000000049 */
[----:B--2---:R-:W-:-:S05]  /*1c0e0*/  @!P0 IMAD.MOV.U32 R46, RZ, RZ, R77 ;  /* 0x000000ffff2e8224 */ /* 0x004fca00078e004d */
[----:B------:R3:W2:Y:S02]  /*1c0f0*/  @!P0 LDG.E.U8 R71, desc[UR22][R46.64] ;  /* 0x000000162e478981 */ /* 0x0006a4000c1e1100 */
[----:B---3--:R-:W-:Y:S02]  /*1c100*/  @!P0 IMAD.MOV.U32 R46, RZ, RZ, R75 ;  /* 0x000000ffff2e8224 */ /* 0x008fe400078e004b */
[----:B----4-:R-:W-:-:S05]  /*1c110*/  @!P0 IMAD.MOV.U32 R47, RZ, RZ, R76 ;  /* 0x000000ffff2f8224 */ /* 0x010fca00078e004c */
[----:B------:R-:W3:Y:S01]  /*1c120*/  @!P0 LDG.E.U8 R73, desc[UR22][R46.64] ;  /* 0x000000162e498981 */ /* 0x000ee2000c1e1100 */
[----:B------:R-:W0:Y:S03]  /*1c130*/  S2R R80, SR_TID.X ;  /* 0x0000000000507919 */ /* 0x000e260000002100 */
[----:B------:R-:W-:Y:S04]  /*1c140*/  STS.U8 [R78+UR10+0x6580], R74 ;  /* 0x0065804a4e007988 */ /* 0x000fe8000800000a */
[----:B------:R-:W-:Y:S04]  /*1c150*/  STS.U8 [R78+UR10+0x6980], R72 ;  /* 0x006980484e007988 */ /* 0x000fe8000800000a */
[----:B------:R-:W-:Y:S04]  /*1c160*/  STS.U8 [R78+UR10+0x6d80], R70 ;  /* 0x006d80464e007988 */ /* 0x000fe8000800000a */
[----:B------:R-:W-:Y:S04]  /*1c170*/  STS.U8 [R78+UR10+0x7180], R43 ;  /* 0x0071802b4e007988 */ /* 0x000fe8000800000a */
[----:B------:R-:W-:Y:S04]  /*1c180*/  STS.U8 [R78+UR10+0x7580], R42 ;  /* 0x0075802a4e007988 */ /* 0x000fe8000800000a */
[----:B------:R1:W-:Y:S01]  /*1c190*/  STS.U8 [R78+UR10+0x7980], R41 ;  /* 0x007980294e007988 */ /* 0x0003e2000800000a */
[----:B0-----:R-:W-:-:S04]  /*1c1a0*/  LOP3.LUT R80, R80, 0x7f, RZ, 0xc0, !PT ;  /* 0x0000007f50507812 */ /* 0x001fc800078ec0ff */
[C---:B------:R-:W-:Y:S01]  /*1c1b0*/  LOP3.LUT R76, R80.reuse, 0x40, RZ, 0x3c, !PT ;  /* 0x00000040504c7812 */ /* 0x040fe200078e3cff */
        /* <DEDUP_REMOVED lines=9> */
[----:B------:R-:W-:-:S03]  /*1c250*/  LOP3.LUT R75, R80, 0x50, RZ, 0x3c, !PT ;  /* 0x00000050504b7812 */ /* 0x000fc600078e3cff */
[----:B------:R-:W-:Y:S04]  /*1c260*/  STS.U8 [R76+UR10+0x6200], R34 ;  /* 0x006200224c007988 */ /* 0x000fe8000800000a */
[----:B------:R-:W-:Y:S04]  /*1c270*/  STS.U8 [R76+UR10+0x6600], R33 ;  /* 0x006600214c007988 */ /* 0x000fe8000800000a */
[----:B------:R-:W-:Y:S04]  /*1c280*/  STS.U8 [R76+UR10+0x6a00], R32 ;  /* 0x006a00204c007988 */ /* 0x000fe8000800000a */
[----:B------:R-:W-:Y:S04]  /*1c290*/  STS.U8 [R76+UR10+0x6e00], R31 ;  /* 0x006e001f4c007988 */ /* 0x000fe8000800000a */
[----:B------:R-:W-:Y:S04]  /*1c2a0*/  STS.U8 [R76+UR10+0x7200], R30 ;  /* 0x0072001e4c007988 */ /* 0x000fe8000800000a */
[----:B------:R-:W-:Y:S04]  /*1c2b0*/  STS.U8 [R76+UR10+0x7600], R29 ;  /* 0x0076001d4c007988 */ /* 0x000fe8000800000a */
[----:B------:R0:W-:Y:S04]  /*1c2c0*/  STS.U8 [R76+UR10+0x7a00], R28 ;  /* 0x007a001c4c007988 */ /* 0x0001e8000800000a */
        /* <DEDUP_REMOVED lines=8> */
[----:B------:R4:W-:Y:S01]  /*1c350*/  STS.U8 [R75+UR10+0x5e80], R21 ;  /* 0x005e80154b007988 */ /* 0x0009e2000800000a */
[----:B-1----:R-:W-:-:S03]  /*1c360*/  LOP3.LUT R41, R93, 0x60, RZ, 0x3c, !PT ;  /* 0x000000605d297812 */ /* 0x002fc600078e3cff */
        /* <DEDUP_REMOVED lines=16> */
[----:B0-----:R-:W-:-:S03]  /*1c470*/  LOP3.LUT R28, R93, 0x70, RZ, 0x3c, !PT ;  /* 0x000000705d1c7812 */ /* 0x001fc600078e3cff */
        /* <DEDUP_REMOVED lines=22> */
[----:B--2---:R4:W-:Y:S04]  /*1c5e0*/  STS.U8 [R28+UR10+0x7b80], R71 ;  /* 0x007b80471c007988 */ /* 0x0049e8000800000a */
[----:B---3--:R4:W-:Y:S01]  /*1c5f0*/  STS.U8 [R28+UR10+0x7f80], R73 ;  /* 0x007f80491c007988 */ /* 0x0089e2000800000a */
[----:B------:R0:W-:Y:S06]  /*1c600*/  MEMBAR.ALL.CTA ;  /* 0x0000000000007992 */ /* 0x0001ec0000008000 */
[----:B0-----:R-:W0:Y:S01]  /*1c610*/  FENCE.VIEW.ASYNC.S ;  /* 0x00000000000073c6 */ /* 0x001e220000000000 */
[----:B------:R-:W-:Y:S01]  /*1c620*/  ULEA UR8, UR21, UR10, 0x3 ;  /* 0x0000000a15087291 */ /* 0x000fe2000f8e18ff */
[----:B------:R-:W-:-:S03]  /*1c630*/  UMOV UR4, UR5 ;  /* 0x0000000500047c82 */ /* 0x000fc60008000000 */
[----:B------:R-:W-:Y:S01]  /*1c640*/  UIADD3 UR8, UPT, UPT, UR8, 0xc000, URZ ;  /* 0x0000c00008087890 */ /* 0x000fe2000fffe0ff */
[----:B0-----:R-:W-:Y:S06]  /*1c650*/  BAR.SYNC.DEFER_BLOCKING 0x0 ;  /* 0x0000000000007b1d */ /* 0x001fec0000010000 */
[----:B----4-:R-:W-:Y:S05]  /*1c660*/  BRA.U UP1, `(.L_x_9) ;  /* 0x0000000101487547 */ /* 0x010fea000b800000 */
[----:B------:R-:W-:Y:S01]  /*1c670*/  UMOV UR13, 0x80004020 ;  /* 0x80004020000d7882 */ /* 0x000fe20000000000 */
[----:B------:R-:W-:Y:S01]  /*1c680*/  UMOV UR15, 0x40004040 ;  /* 0x40004040000f7882 */ /* 0x000fe20000000000 */
[----:B------:R-:W-:Y:S01]  /*1c690*/  UMOV UR16, 0x0 ;  /* 0x0000000000107882 */ /* 0x000fe20000000000 */
[----:B------:R-:W-:Y:S01]  /*1c6a0*/  UMOV UR17, 0x4208010 ;  /* 0x0420801000117882 */ /* 0x000fe20000000000 */
[----:B------:R-:W-:Y:S01]  /*1c6b0*/  UMOV UR42, 0x0 ;  /* 0x00000000002a7882 */ /* 0x000fe20000000000 */
[----:B------:R-:W-:Y:S01]  /*1c6c0*/  UMOV UR43, 0x4208010 ;  /* 0x04208010002b7882 */ /* 0x000fe20000000000 */
[----:B------:R-:W-:Y:S01]  /*1c6d0*/  UMOV UR44, 0x0 ;  /* 0x00000000002c7882 */ /* 0x000fe20000000000 */
[----:B------:R-:W-:Y:S01]  /*1c6e0*/  UMOV UR45, 0x4208010 ;  /* 0x04208010002d7882 */ /* 0x000fe20000000000 */
[----:B------:R-:W-:Y:S01]  /*1c6f0*/  UMOV UR9, URZ ;  /* 0x000000ff00097c82 */ /* 0x000fe20008000000 */
[----:B------:R0:W-:Y:S01]  /*1c700*/  UTCQMMA gdesc[UR12], gdesc[UR14], tmem[UR7], tmem[UR16], idesc[UR17], UPT ;  /* 0x00ff100e0c0075ea */ /* 0x0001e2000b800307 */
        /* <DEDUP_REMOVED lines=8> */
.L_x_9:
[----:B------:R-:W-:Y:S01]  /*1c790*/  UIADD3 UR21, UPT, UPT, UR21, 0x1, URZ ;  /* 0x0000000115157890 */ /* 0x000fe2000fffe0ff */
[----:B------:R-:W-:-:S03]  /*1c7a0*/  IMAD.U32 R2, RZ, RZ, UR4 ;  /* 0x00000004ff027e24 */ /* 0x000fc6000f8e00ff */
[----:B------:R-:W-:-:S04]  /*1c7b0*/  UISETP.GT.AND UP2, UPT, UR21, 0x1, UPT ;  /* 0x000000011500788c */ /* 0x000fc8000bf44270 */
[----:B0-----:R-:W-:Y:S02]  /*1c7c0*/  USEL UR5, URZ, 0x1, !UP2 ;  /* 0x00000001ff057887 */ /* 0x001fe4000d000000 */
[----:B------:R-:W-:Y:S02]  /*1c7d0*/  USEL UR21, UR21, URZ, !UP2 ;  /* 0x000000ff15157287 */ /* 0x000fe4000d000000 */
[----:B------:R-:W-:Y:S02]  /*1c7e0*/  UISETP.NE.U32.AND UP2, UPT, UR6, UR20, UPT ;  /* 0x000000140600728c */ /* 0x000fe4000bf45070 */
[----:B------:R-:W-:Y:S01]  /*1c7f0*/  ULOP3.LUT UR5, UR4, UR5, URZ, 0x3c, !UPT ;  /* 0x0000000504057292 */ /* 0x000fe2000f8e3cff */
[----:B------:R-:W-:-:S06]  /*1c800*/  UMOV UR6, UR24 ;  /* 0x0000001800067c82 */ /* 0x000fcc0008000000 */
[----:B------:R-:W-:Y:S05]  /*1c810*/  BRA.U UP2, `(.L_x_10) ;  /* 0xffffff4902707547 */ /* 0x000fea000b83ffff */
.L_x_7:
[----:B0-----:R-:W0:Y:S01]  /*1c820*/  S2R R4, SR_TID.X ;  /* 0x0000000000047919 */ /* 0x001e220000002100 */
[----:B------:R-:W-:Y:S01]  /*1c830*/  UISETP.GE.AND UP1, UPT, UR25, 0x80, UPT ;  /* 0x000000801900788c */ /* 0x000fe2000bf26270 */
[----:B------:R-:W1:Y:S01]  /*1c840*/  S2R R5, SR_TID.X ;  /* 0x0000000000057919 */ /* 0x000e620000002100 */
[----:B------:R-:W2:Y:S01]  /*1c850*/  S2R R6, SR_TID.X ;  /* 0x0000000000067919 */ /* 0x000ea20000002100 */
[C---:B0-----:R-:W-:Y:S01]  /*1c860*/  IMAD.SHL.U32 R2, R4.reuse, 0x10, RZ ;  /* 0x0000001004027824 */ /* 0x041fe200078e00ff */
[----:B------:R-:W-:Y:S01]  /*1c870*/  SHF.R.U32.HI R93, RZ, 0x6, R4 ;  /* 0x00000006ff5d7819 */ /* 0x000fe20000011604 */
[----:B------:R-:W-:Y:S01]  /*1c880*/  IMAD.SHL.U32 R3, R4, 0x80, RZ ;  /* 0x0000008004037824 */ /* 0x000fe200078e00ff */
[----:B-1----:R-:W-:Y:S02]  /*1c890*/  LEA.HI R8, R5, 0x7e, RZ, 0x1a ;  /* 0x0000007e05087811 */ /* 0x002fe400078fd0ff */
[----:B------:R-:W-:Y:S02]  /*1c8a0*/  LOP3.LUT R2, R2, 0xf0, RZ, 0xc0, !PT ;  /* 0x000000f002027812 */ /* 0x000fe400078ec0ff */
[----:B------:R-:W-:-:S02]  /*1c8b0*/  LOP3.LUT R3, R3, 0x800, RZ, 0xc0, !PT ;  /* 0x0000080003037812 */ /* 0x000fc400078ec0ff */
[C---:B--2---:R-:W-:Y:S02]  /*1c8c0*/  LEA.HI R7, R6.reuse, 0x6e, RZ, 0x1a ;  /* 0x0000006e06077811 */ /* 0x044fe400078fd0ff */
[----:B------:R-:W-:Y:S02]  /*1c8d0*/  LEA.HI R6, R6, 0x5e, RZ, 0x1a ;  /* 0x0000005e06067811 */ /* 0x000fe400078fd0ff */
[----:B-----5:R-:W-:Y:S02]  /*1c8e0*/  LOP3.LUT R8, R0, R8, RZ, 0xfc, !PT ;  /* 0x0000000800087212 */ /* 0x020fe400078efcff */
[----:B------:R-:W-:Y:S02]  /*1c8f0*/  IADD3 R91, PT, PT, R2, UR10, R3 ;  /* 0x0000000a025b7c10 */ /* 0x000fe4000fffe003 */
[C---:B------:R-:W-:Y:S01]  /*1c900*/  LOP3.LUT R3, R0.reuse, R7, RZ, 0xfc, !PT ;  /* 0x0000000700037212 */ /* 0x040fe200078efcff */
[----:B------:R-:W-:Y:S01]  /*1c910*/  STL [R1+0x94], R8 ;  /* 0x0000940801007387 */ /* 0x000fe20000100800 */
[----:B------:R-:W-:-:S02]  /*1c920*/  LOP3.LUT R2, R0, R6, RZ, 0xfc, !PT ;  /* 0x0000000600027212 */ /* 0x000fc400078efcff */
[C---:B------:R-:W-:Y:S01]  /*1c930*/  LEA.HI R7, R5.reuse, 0x4e, RZ, 0x1a ;  /* 0x0000004e05077811 */ /* 0x040fe200078fd0ff */
[----:B------:R0:W-:Y:S01]  /*1c940*/  STL [R1+0x74], R3 ;  /* 0x0000740301007387 */ /* 0x0001e20000100800 */
[C---:B------:R-:W-:Y:S02]  /*1c950*/  LEA.HI R6, R5.reuse, 0x3e, RZ, 0x1a ;  /* 0x0000003e05067811 */ /* 0x040fe400078fd0ff */
[----:B------:R-:W-:Y:S01]  /*1c960*/  LEA.HI R5, R5, 0x2e, RZ, 0x1a ;  /* 0x0000002e05057811 */ /* 0x000fe200078fd0ff */
[----:B------:R1:W-:Y:S01]  /*1c970*/  STL [R1+0x54], R2 ;  /* 0x0000540201007387 */ /* 0x0003e20000100800 */
[----:B------:R-:W-:Y:S02]  /*1c980*/  SGXT.U32 R93, R93, 0x1 ;  /* 0x000000015d5d781a */ /* 0x000fe40000000000 */
[----:B------:R-:W-:Y:S02]  /*1c990*/  LOP3.LUT R88, R0, R5, RZ, 0xfc, !PT ;  /* 0x0000000500587212 */ /* 0x000fe400078efcff */
[----:B------:R-:W-:-:S02]  /*1c9a0*/  LEA.HI R5, R4, 0x1e, RZ, 0x1a ;  /* 0x0000001e04057811 */ /* 0x000fc400078fd0ff */
[----:B0-----:R-:W-:Y:S02]  /*1c9b0*/  LOP3.LUT R3, R0, R7, RZ, 0xfc, !PT ;  /* 0x0000000700037212 */ /* 0x001fe400078efcff */
[----:B------:R-:W-:Y:S02]  /*1c9c0*/  LEA.HI R4, R4, 0xe, RZ, 0x1a ;  /* 0x0000000e04047811 */ /* 0x000fe400078fd0ff */
[C---:B-1----:R-:W-:Y:S01]  /*1c9d0*/  LOP3.LUT R2, R0.reuse, R6, RZ, 0xfc, !PT ;  /* 0x0000000600027212 */ /* 0x042fe200078efcff */
[----:B------:R0:W-:Y:S01]  /*1c9e0*/  STL [R1+0x30], R3 ;  /* 0x0000300301007387 */ /* 0x0001e20000100800 */
[C---:B------:R-:W-:Y:S02]  /*1c9f0*/  LOP3.LUT R69, R0.reuse, R4, RZ, 0xfc, !PT ;  /* 0x0000000400457212 */ /* 0x040fe400078efcff */
[C---:B------:R-:W-:Y:S01]  /*1ca00*/  LOP3.LUT R4, R0.reuse, 0x78, R93, 0xfe, !PT ;  /* 0x0000007800047812 */ /* 0x040fe200078efe5d */
[----:B------:R1:W-:Y:S01]  /*1ca10*/  STL [R1+0x10], R2 ;  /* 0x0000100201007387 */ /* 0x0003e20000100800 */
[----:B------:R-:W-:-:S02]  /*1ca20*/  LOP3.LUT R74, R0, R5, RZ, 0xfc, !PT ;  /* 0x00000005004a7212 */ /* 0x000fc400078efcff */
[C-C-:B------:R-:W-:Y:S02]  /*1ca30*/  LOP3.LUT R92, R0.reuse, 0x34, R93.reuse, 0xfe, !PT ;  /* 0x00000034005c7812 */ /* 0x140fe400078efe5d */
[C-C-:B------:R-:W-:Y:S02]  /*1ca40*/  LOP3.LUT R90, R0.reuse, 0x32, R93.reuse, 0xfe, !PT ;  /* 0x00000032005a7812 */ /* 0x140fe400078efe5d */
[C-C-:B0-----:R-:W-:Y:S02]  /*1ca50*/  LOP3.LUT R3, R0.reuse, 0x7c, R93.reuse, 0xfe, !PT ;  /* 0x0000007c00037812 */ /* 0x141fe400078efe5d */
[----:B-1----:R-:W-:-:S03]  /*1ca60*/  LOP3.LUT R2, R0, 0x7a, R93, 0xfe, !PT ;  /* 0x0000007a00027812 */ /* 0x002fc600078efe5d */
[----:B------:R0:W-:Y:S04]  /*1ca70*/  STL [R1+0x90], R3 ;  /* 0x0000900301007387 */ /* 0x0001e80000100800 */
[----:B------:R1:W-:Y:S04]  /*1ca80*/  STL [R1+0x8c], R2 ;  /* 0x00008c0201007387 */ /* 0x0003e80000100800 */
[----:B------:R2:W-:Y:S01]  /*1ca90*/  STL [R1+0x88], R4 ;  /* 0x0000880401007387 */ /* 0x0005e20000100800 */
[C-C-:B0-----:R-:W-:Y:S02]  /*1caa0*/  LOP3.LUT R3, R0.reuse, 0x76, R93.reuse, 0xfe, !PT ;  /* 0x0000007600037812 */ /* 0x141fe400078efe5d */
[----:B-1----:R-:W-:-:S03]  /*1cab0*/  LOP3.LUT R2, R0, 0x74, R93, 0xfe, !PT ;  /* 0x0000007400027812 */ /* 0x002fc600078efe5d */
[----:B------:R0:W-:Y:S01]  /*1cac0*/  STL [R1+0x84], R3 ;  /* 0x0000840301007387 */ /* 0x0001e20000100800 */
[----:B--2---:R-:W-:-:S03]  /*1cad0*/  LOP3.LUT R4, R0, 0x72, R93, 0xfe, !PT ;  /* 0x0000007200047812 */ /* 0x004fc600078efe5d */
        /* <DEDUP_REMOVED lines=52> */
[----:B------:R2:W-:Y:S04]  /*1ce20*/  STL [R1+0x4], R3 ;  /* 0x0000040301007387 */ /* 0x0005e80000100800 */
[----:B------:R2:W-:Y:S01]  /*1ce30*/  STL [R1], R2 ;  /* 0x0000000201007387 */ /* 0x0005e20000100800 */
[----:B------:R-:W-:Y:S05]  /*1ce40*/  BRA.U !UP1, `(.L_x_11) ;  /* 0x0000000109107547 */ /* 0x000fea000b800000 */
[----:B------:R-:W-:-:S06]  /*1ce50*/  USHF.L.U32 UR4, UR4, 0x1f, URZ ;  /* 0x0000001f04047899 */ /* 0x000fcc00080006ff */
[----:B--2---:R-:W-:-:S04]  /*1ce60*/  IMAD.U32 R2, RZ, RZ, UR4 ;  /* 0x00000004ff027e24 */ /* 0x004fc8000f8e00ff */
[----:B------:R-:W0:Y:S02]  /*1ce70*/  SYNCS.PHASECHK.TRANS64.TRYWAIT P0, [UR8], R2 ;  /* 0x00000002ff0075a7 */ /* 0x000e240008001108 */
[----:B0-----:R-:W-:Y:S05]  /*1ce80*/  @!P0 BRA `(.L_x_12) ;  /* 0x0000002c00048947 */ /* 0x001fea0003800000 */
.L_x_11:
[----:B------:R-:W-:Y:S01]  /*1ce90*/  BAR.SYNC.DEFER_BLOCKING 0x0 ;  /* 0x0000000000007b1d */ /* 0x000fe20000010000 */
[C-C-:B------:R-:W-:Y:S02]  /*1cea0*/  LOP3.LUT R89, R0.reuse, 0x30, R93.reuse, 0xfe, !PT ;  /* 0x0000003000597812 */ /* 0x140fe400078efe5d */
[C-C-:B------:R-:W-:Y:S02]  /*1ceb0*/  LOP3.LUT R87, R0.reuse, 0x2c, R93.reuse, 0xfe, !PT ;  /* 0x0000002c00577812 */ /* 0x140fe400078efe5d */
[C-C-:B------:R-:W-:Y:S01]  /*1cec0*/  LOP3.LUT R86, R0.reuse, 0x2a, R93.reuse, 0xfe, !PT ;  /* 0x0000002a00567812 */ /* 0x140fe200078efe5d */
[----:B------:R-:W0:Y:S01]  /*1ced0*/  LDCU UR4, c[0x0][0x3b4] ;  /* 0x00007680ff0477ac */ /* 0x000e220008000800 */
[C-C-:B------:R-:W-:Y:S01]  /*1cee0*/  LOP3.LUT R85, R0.reuse, 0x28, R93.reuse, 0xfe, !PT ;  /* 0x0000002800557812 */ /* 0x140fe200078efe5d */
[----:B--2---:R-:W1:Y:S01]  /*1cef0*/  S2R R3, SR_TID.X ;  /* 0x0000000000037919 */ /* 0x004e620000002100 */
[C-C-:B------:R-:W-:Y:S01]  /*1cf00*/  LOP3.LUT R84, R0.reuse, 0x26, R93.reuse, 0xfe, !PT ;  /* 0x0000002600547812 */ /* 0x140fe200078efe5d */
[----:B------:R-:W2:Y:S01]  /*1cf10*/  LDCU UR5, c[0x0][0x3b8] ;  /* 0x00007700ff0577ac */ /* 0x000ea20008000800 */
[C-C-:B------:R-:W-:Y:S01]  /*1cf20*/  LOP3.LUT R81, R0.reuse, 0x24, R93.reuse, 0xfe, !PT ;  /* 0x0000002400517812 */ /* 0x140fe200078efe5d */
[----:B------:R1:W-:Y:S01]  /*1cf30*/  STL [R1+0x720], R90 ;  /* 0x0007205a01007387 */ /* 0x0003e20000100800 */
[----:B------:R-:W-:-:S02]  /*1cf40*/  LOP3.LUT R82, R0, 0x22, R93, 0xfe, !PT ;  /* 0x0000002200527812 */ /* 0x000fc400078efe5d */
[C-C-:B------:R-:W-:Y:S01]  /*1cf50*/  LOP3.LUT R68, R0.reuse, 0x20, R93.reuse, 0xfe, !PT ;  /* 0x0000002000447812 */ /* 0x140fe200078efe5d */
[----:B------:R-:W-:Y:S01]  /*1cf60*/  STL [R1+0x71c], R92 ;  /* 0x00071c5c01007387 */ /* 0x000fe20000100800 */
[C-C-:B------:R-:W-:Y:S02]  /*1cf70*/  LOP3.LUT R78, R0.reuse, 0x1c, R93.reuse, 0xfe, !PT ;  /* 0x0000001c004e7812 */ /* 0x140fe400078efe5d */
[C-C-:B------:R-:W-:Y:S02]  /*1cf80*/  LOP3.LUT R77, R0.reuse, 0x1a, R93.reuse, 0xfe, !PT ;  /* 0x0000001a004d7812 */ /* 0x140fe400078efe5d */
[C-C-:B------:R-:W-:Y:S02]  /*1cf90*/  LOP3.LUT R79, R0.reuse, 0x18, R93.reuse, 0xfe, !PT ;  /* 0x00000018004f7812 */ /* 0x140fe400078efe5d */
[C-C-:B------:R-:W-:Y:S01]  /*1cfa0*/  LOP3.LUT R76, R0.reuse, 0x16, R93.reuse, 0xfe, !PT ;  /* 0x00000016004c7812 */ /* 0x140fe200078efe5d */
[----:B------:R-:W3:Y:S02]  /*1cfb0*/  @!P2 SYNCS.CCTL.IV [UR10+0xc000] ;  /* 0x00c00000ff00a9b1 */ /* 0x000ee4000800000a */
[----:B---3--:R-:W-:Y:S01]  /*1cfc0*/  BAR.SYNC.DEFER_BLOCKING 0x0 ;  /* 0x0000000000007b1d */ /* 0x008fe20000010000 */
[----:B------:R-:W-:-:S02]  /*1cfd0*/  LOP3.LUT R72, R0, 0x14, R93, 0xfe, !PT ;  /* 0x0000001400487812 */ /* 0x000fc400078efe5d */
[C-C-:B------:R-:W-:Y:S02]  /*1cfe0*/  LOP3.LUT R70, R0.reuse, 0x12, R93.reuse, 0xfe, !PT ;  /* 0x0000001200467812 */ /* 0x140fe400078efe5d */
[C-C-:B------:R-:W-:Y:S02]  /*1cff0*/  LOP3.LUT R71, R0.reuse, 0x10, R93.reuse, 0xfe, !PT ;  /* 0x0000001000477812 */ /* 0x140fe400078efe5d */
[C-C-:B------:R-:W-:Y:S01]  /*1d000*/  LOP3.LUT R2, R0.reuse, 0xc, R93.reuse, 0xfe, !PT ;  /* 0x0000000c00027812 */ /* 0x140fe200078efe5d */
[----:B------:R-:W-:Y:S01]  /*1d010*/  LDTM.16dp32bit_t0_t15.x64 R4, tmem[UR11] ;  /* 0x0000000b000479ee */ /* 0x000fe20008b00000 */
[----:B------:R-:W3:Y:S01]  /*1d020*/  LDTM.16dp32bit_t16_t31.x64 R4, tmem[UR11+0x40] ;  /* 0x0000400b000479ee */ /* 0x000ee20008b20000 */
[C-C-:B------:R-:W-:Y:S02]  /*1d030*/  LOP3.LUT R73, R0.reuse, 0xa, R93.reuse, 0xfe, !PT ;  /* 0x0000000a00497812 */ /* 0x140fe400078efe5d */
[C-C-:B------:R-:W-:Y:S02]  /*1d040*/  LOP3.LUT R75, R0.reuse, 0x8, R93.reuse, 0xfe, !PT ;  /* 0x00000008004b7812 */ /* 0x140fe400078efe5d */
[C-C-:B------:R-:W-:Y:S01]  /*1d050*/  LOP3.LUT R80, R0.reuse, 0x6, R93.reuse, 0xfe, !PT ;  /* 0x0000000600507812 */ /* 0x140fe200078efe5d */
[----:B-1----:R-:W-:Y:S01]  /*1d060*/  IMAD.SHL.U32 R90, R3, 0x8, RZ ;  /* 0x00000008035a7824 */ /* 0x002fe200078e00ff */
[----:B------:R-:W-:-:S02]  /*1d070*/  LOP3.LUT R83, R0, 0x4, R93, 0xfe, !PT ;  /* 0x0000000400537812 */ /* 0x000fc400078efe5d */
[----:B------:R-:W-:Y:S02]  /*1d080*/  LOP3.LUT R3, R0, 0x2, R93, 0xfe, !PT ;  /* 0x0000000200037812 */ /* 0x000fe400078efe5d */
[----:B------:R-:W-:Y:S02]  /*1d090*/  LOP3.LUT R90, R90, 0x300, RZ, 0xc0, !PT ;  /* 0x000003005a5a7812 */ /* 0x000fe400078ec0ff */
[----:B------:R-:W-:Y:S01]  /*1d0a0*/  LOP3.LUT R0, R0, R93, RZ, 0xfc, !PT ;  /* 0x0000005d00007212 */ /* 0x000fe200078efcff */
[----:B------:R-:W1:Y:S02]  /*1d0b0*/  @!P2 SYNCS.CCTL.IV [UR10+0xc008] ;  /* 0x00c00800ff00a9b1 */ /* 0x000e64000800000a */
[----:B------:R-:W-:Y:S01]  /*1d0c0*/  IMAD.IADD R90, R90, 0x1, R91 ;  /* 0x000000015a5a7824 */ /* 0x000fe200078e025b */
[----:B------:R-:W-:-:S04]  /*1d0d0*/  NOP ;  /* 0x0000000000007918 */ /* 0x000fc80000000000 */
[----:B------:R4:W-:Y:S01]  /*1d0e0*/  STL [R1+0x9c], R90 ;  /* 0x00009c5a01007387 */ /* 0x0009e20000100800 */
[----:B---3--:R-:W-:Y:S02]  /*1d0f0*/  F2FP.SATFINITE.E4M3.F32.PACK_AB_MERGE_C R91, R5, R4, RZ ;  /* 0x00000004055b723e */ /* 0x008fe400048070ff */
[----:B------:R-:W-:Y:S02]  /*1d100*/  F2FP.SATFINITE.E4M3.F32.PACK_AB_MERGE_C R12, R13, R12, RZ ;  /* 0x0000000c0d0c723e */ /* 0x000fe400048070ff */
[----:B------:R-:W-:Y:S02]  /*1d110*/  F2FP.SATFINITE.E4M3.F32.PACK_AB_MERGE_C R14, R15, R14, RZ ;  /* 0x0000000e0f0e723e */ /* 0x000fe400048070ff */
[----:B------:R-:W-:Y:S02]  /*1d120*/  F2FP.SATFINITE.E4M3.F32.PACK_AB_MERGE_C R5, R17, R16, RZ ;  /* 0x000000101105723e */ /* 0x000fe400048070ff */
[----:B----4-:R-:W-:Y:S02]  /*1d130*/  F2FP.SATFINITE.E4M3.F32.PACK_AB_MERGE_C R90, R11, R10, RZ ;  /* 0x0000000a0b5a723e */ /* 0x010fe400048070ff */
[----:B------:R-:W-:-:S02]  /*1d140*/  F2FP.SATFINITE.E4M3.F32.PACK_AB_MERGE_C R10, R23, R22, RZ ;  /* 0x00000016170a723e */ /* 0x000fc400048070ff */
[----:B------:R-:W-:Y:S02]  /*1d150*/  F2FP.SATFINITE.E4M3.F32.PACK_AB_MERGE_C R25, R25, R24, RZ ;  /* 0x000000181919723e */ /* 0x000fe400048070ff */
[----:B------:R-:W-:Y:S02]  /*1d160*/  F2FP.SATFINITE.E4M3.F32.PACK_AB_MERGE_C R4, R7, R6, RZ ;  /* 0x000000060704723e */ /* 0x000fe400048070ff */
[----:B------:R-:W-:Y:S02]  /*1d170*/  F2FP.SATFINITE.E4M3.F32.PACK_AB_MERGE_C R22, R29, R28, RZ ;  /* 0x0000001c1d16723e */ /* 0x000fe400048070ff */
[----:B------:R-:W-:Y:S02]  /*1d180*/  F2FP.SATFINITE.E4M3.F32.PACK_AB_MERGE_C R24, R31, R30, RZ ;  /* 0x0000001e1f18723e */ /* 0x000fe400048070ff */
[----:B------:R-:W-:Y:S02]  /*1d190*/  F2FP.SATFINITE.E4M3.F32.PACK_AB_MERGE_C R23, R33, R32, RZ ;  /* 0x000000202117723e */ /* 0x000fe400048070ff */
[----:B------:R-:W-:-:S02]  /*1d1a0*/  F2FP.SATFINITE.E4M3.F32.PACK_AB_MERGE_C R6, R9, R8, RZ ;  /* 0x000000080906723e */ /* 0x000fc400048070ff */
[----:B------:R-:W-:Y:S02]  /*1d1b0*/  F2FP.SATFINITE.E4M3.F32.PACK_AB_MERGE_C R92, R19, R18, RZ ;  /* 0x00000012135c723e */ /* 0x000fe400048070ff */
[----:B------:R-:W-:Y:S02]  /*1d1c0*/  F2FP.SATFINITE.E4M3.F32.PACK_AB_MERGE_C R93, R27, R26, RZ ;  /* 0x0000001a1b5d723e */ /* 0x000fe400048070ff */
[----:B------:R-:W-:Y:S02]  /*1d1d0*/  F2FP.SATFINITE.E4M3.F32.PACK_AB_MERGE_C R19, R37, R36, RZ ;  /* 0x000000242513723e */ /* 0x000fe400048070ff */
[----:B------:R-:W-:Y:S02]  /*1d1e0*/  F2FP.SATFINITE.E4M3.F32.PACK_AB_MERGE_C R9, R39, R38, RZ ;  /* 0x000000262709723e */ /* 0x000fe400048070ff */
[----:B------:R-:W-:Y:S02]  /*1d1f0*/  LOP3.LUT R26, R12, 0xffff, RZ, 0xc0, !PT ;  /* 0x0000ffff0c1a7812 */ /* 0x000fe400078ec0ff */
[----:B------:R-:W-:-:S02]  /*1d200*/  LOP3.LUT R28, R14, 0xffff, RZ, 0xc0, !PT ;  /* 0x0000ffff0e1c7812 */ /* 0x000fc400078ec0ff */
[----:B------:R-:W-:Y:S02]  /*1d210*/  LOP3.LUT R27, R5, 0xffff, RZ, 0xc0, !PT ;  /* 0x0000ffff051b7812 */ /* 0x000fe400078ec0ff */
[----:B------:R-:W-:Y:S02]  /*1d220*/  LOP3.LUT R22, R22, 0xffff, RZ, 0xc0, !PT ;  /* 0x0000ffff16167812 */ /* 0x000fe400078ec0ff */
[----:B------:R-:W-:Y:S02]  /*1d230*/  LOP3.LUT R24, R24, 0xffff, RZ, 0xc0, !PT ;  /* 0x0000ffff18187812 */ /* 0x000fe400078ec0ff */
[----:B------:R-:W-:Y:S02]  /*1d240*/  LOP3.LUT R23, R23, 0xffff, RZ, 0xc0, !PT ;  /* 0x0000ffff17177812 */ /* 0x000fe400078ec0ff */
[----:B------:R-:W-:Y:S02]  /*1d250*/  LOP3.LUT R19, R19, 0xffff, RZ, 0xc0, !PT ;  /* 0x0000ffff13137812 */ /* 0x000fe400078ec0ff */
[----:B------:R-:W-:-:S02]  /*1d260*/  LOP3.LUT R9, R9, 0xffff, RZ, 0xc0, !PT ;  /* 0x0000ffff09097812 */ /* 0x000fc400078ec0ff */
[----:B------:R-:W-:Y:S02]  /*1d270*/  F2FP.SATFINITE.E4M3.F32.PACK_AB_MERGE_C R34, R35, R34, RZ ;  /* 0x000000222322723e */ /* 0x000fe400048070ff */
[--C-:B------:R-:W-:Y:S01]  /*1d280*/  PRMT R5, R27, 0x3340, R1.reuse ;  /* 0x000033401b057816 */ /* 0x100fe20000000001 */
[----:B------:R-:W1:Y:S01]  /*1d290*/  LDL.LU R35, [R1+0x9c] ;  /* 0x00009c0001237983 */ /* 0x000e620000300800 */
[----:B------:R-:W-:Y:S02]  /*1d2a0*/  PRMT R14, R26, 0x3340, R28 ;  /* 0x000033401a0e7816 */ /* 0x000fe4000000001c */
[----:B------:R-:W-:Y:S02]  /*1d2b0*/  PRMT R7, R23, 0x3340, R1 ;  /* 0x0000334017077816 */ /* 0x000fe40000000001 */
[----:B------:R-:W-:Y:S02]  /*1d2c0*/  PRMT R12, R22, 0x3340, R24 ;  /* 0x00003340160c7816 */ /* 0x000fe40000000018 */
[----:B------:R-:W-:-:S02]  /*1d2d0*/  SHF.R.U32.HI R26, RZ, 0x8, R26 ;  /* 0x00000008ff1a7819 */ /* 0x000fc4000001161a */
[----:B------:R-:W-:Y:S02]  /*1d2e0*/  SHF.R.U32.HI R28, RZ, 0x8, R28 ;  /* 0x00000008ff1c7819 */ /* 0x000fe4000001161c */
[----:B------:R-:W-:Y:S02]  /*1d2f0*/  SHF.R.U32.HI R27, RZ, 0x8, R27 ;  /* 0x00000008ff1b7819 */ /* 0x000fe4000001161b */
[----:B------:R-:W-:Y:S02]  /*1d300*/  SHF.R.U32.HI R22, RZ, 0x8, R22 ;  /* 0x00000008ff167819 */ /* 0x000fe40000011616 */
[----:B------:R-:W-:Y:S02]  /*1d310*/  SHF.R.U32.HI R24, RZ, 0x8, R24 ;  /* 0x00000008ff187819 */ /* 0x000fe40000011618 */
[----:B------:R-:W-:Y:S02]  /*1d320*/  SHF.R.U32.HI R23, RZ, 0x8, R23 ;  /* 0x00000008ff177819 */ /* 0x000fe40000011617 */
[----:B------:R-:W-:-:S02]  /*1d330*/  PRMT R33, R19, 0x3340, R9 ;  /* 0x0000334013217816 */ /* 0x000fc40000000009 */
[----:B------:R-:W-:Y:S02]  /*1d340*/  SHF.R.U32.HI R19, RZ, 0x8, R19 ;  /* 0x00000008ff137819 */ /* 0x000fe40000011613 */
[----:B------:R-:W-:Y:S02]  /*1d350*/  SHF.R.U32.HI R9, RZ, 0x8, R9 ;  /* 0x00000008ff097819 */ /* 0x000fe40000011609 */
[----:B------:R-:W-:Y:S02]  /*1d360*/  LOP3.LUT R26, R26, 0xffff, RZ, 0xc0, !PT ;  /* 0x0000ffff1a1a7812 */ /* 0x000fe400078ec0ff */
[----:B------:R-:W-:Y:S02]  /*1d370*/  LOP3.LUT R28, R28, 0xffff, RZ, 0xc0, !PT ;  /* 0x0000ffff1c1c7812 */ /* 0x000fe400078ec0ff */
[----:B------:R-:W-:Y:S02]  /*1d380*/  LOP3.LUT R27, R27, 0xffff, RZ, 0xc0, !PT ;  /* 0x0000ffff1b1b7812 */ /* 0x000fe400078ec0ff */
[----:B------:R-:W-:-:S02]  /*1d390*/  LOP3.LUT R22, R22, 0xffff, RZ, 0xc0, !PT ;  /* 0x0000ffff16167812 */ /* 0x000fc400078ec0ff */
[----:B------:R-:W-:Y:S02]  /*1d3a0*/  LOP3.LUT R24, R24, 0xffff, RZ, 0xc0, !PT ;  /* 0x0000ffff18187812 */ /* 0x000fe400078ec0ff */
[----:B------:R-:W-:Y:S02]  /*1d3b0*/  LOP3.LUT R23, R23, 0xffff, RZ, 0xc0, !PT ;  /* 0x0000ffff17177812 */ /* 0x000fe400078ec0ff */
[----:B------:R-:W-:Y:S02]  /*1d3c0*/  LOP3.LUT R19, R19, 0xffff, RZ, 0xc0, !PT ;  /* 0x0000ffff13137812 */ /* 0x000fe400078ec0ff */
[----:B------:R-:W-:Y:S02]  /*1d3d0*/  LOP3.LUT R9, R9, 0xffff, RZ, 0xc0, !PT ;  /* 0x0000ffff09097812 */ /* 0x000fe400078ec0ff */
[----:B------:R-:W-:Y:S02]  /*1d3e0*/  PRMT R26, R26, 0x3340, R28 ;  /* 0x000033401a1a7816 */ /* 0x000fe4000000001c */
[----:B------:R-:W-:-:S02]  /*1d3f0*/  PRMT R27, R27, 0x3340, R1 ;  /* 0x000033401b1b7816 */ /* 0x000fc40000000001 */
[----:B------:R-:W-:Y:S02]  /*1d400*/  PRMT R24, R22, 0x3340, R24 ;  /* 0x0000334016187816 */ /* 0x000fe40000000018 */
[----:B------:R-:W-:Y:S02]  /*1d410*/  PRMT R23, R23, 0x3340, R1 ;  /* 0x0000334017177816 */ /* 0x000fe40000000001 */
[----:B------:R-:W-:Y:S02]  /*1d420*/  PRMT R19, R19, 0x3340, R9 ;  /* 0x0000334013137816 */ /* 0x000fe40000000009 */
[----:B------:R-:W-:Y:S02]  /*1d430*/  PRMT R9, R26, 0x5410, R27 ;  /* 0x000054101a097816 */ /* 0x000fe4000000001b */
[----:B------:R-:W-:Y:S02]  /*1d440*/  LOP3.LUT R26, R90, 0xffff, RZ, 0xc0, !PT ;  /* 0x0000ffff5a1a7812 */ /* 0x000fe400078ec0ff */
[----:B------:R-:W-:Y:S01]  /*1d450*/  PRMT R23, R24, 0x5410, R23 ;  /* 0x0000541018177816 */ /* 0x000fe20000000017 */
[----:B------:R-:W3:Y:S01]  /*1d460*/  LDL.LU R90, [R1+0x720] ;  /* 0x00072000015a7983 */ /* 0x000ee20000300800 */
[----:B------:R-:W-:-:S02]  /*1d470*/  LOP3.LUT R24, R92, 0xffff, RZ, 0xc0, !PT ;  /* 0x0000ffff5c187812 */ /* 0x000fc400078ec0ff */
[----:B------:R-:W-:Y:S01]  /*1d480*/  F2FP.SATFINITE.E4M3.F32.PACK_AB_MERGE_C R48, R49, R48, RZ ;  /* 0x000000303130723e */ /* 0x000fe200048070ff */
[----:B------:R-:W4:Y:S01]  /*1d490*/  LDL.LU R92, [R1+0x71c] ;  /* 0x00071c00015c7983 */ /* 0x000f220000300800 */
[----:B------:R-:W-:-:S03]  /*1d4a0*/  F2FP.SATFINITE.E4M3.F32.PACK_AB_MERGE_C R20, R21, R20, RZ ;  /* 0x000000141514723e */ /* 0x000fc600048070ff */
[----:B------:R-:W0:Y:S04]  /*1d4b0*/  LDL.LU R27, [R1+0x718] ;  /* 0x00071800011b7983 */ /* 0x000e280000300800 */
[----:B------:R-:W5:Y:S01]  /*1d4c0*/  LDL.LU R49, [R1] ;  /* 0x0000000001317983 */ /* 0x000f620000300800 */
[----:B------:R-:W2:Y:S01]  /*1d4d0*/  S2R R36, SR_TID.X ;  /* 0x0000000000247919 */ /* 0x000ea20000002100 */
[----:B------:R-:W-:Y:S02]  /*1d4e0*/  LOP3.LUT R8, R91, 0xffff, RZ, 0xc0, !PT ;  /* 0x0000ffff5b087812 */ /* 0x000fe400078ec0ff */
[----:B------:R-:W-:Y:S02]  /*1d4f0*/  LOP3.LUT R4, R4, 0xffff, RZ, 0xc0, !PT ;  /* 0x0000ffff04047812 */ /* 0x000fe400078ec0ff */
[----:B------:R-:W-:-:S02]  /*1d500*/  LOP3.LUT R29, R6, 0xffff, RZ, 0xc0, !PT ;  /* 0x0000ffff061d7812 */ /* 0x000fc400078ec0ff */
[----:B------:R-:W-:Y:S02]  /*1d510*/  LOP3.LUT R20, R20, 0xffff, RZ, 0xc0, !PT ;  /* 0x0000ffff14147812 */ /* 0x000fe400078ec0ff */
[----:B------:R-:W-:Y:S02]  /*1d520*/  LOP3.LUT R10, R10, 0xffff, RZ, 0xc0, !PT ;  /* 0x0000ffff0a0a7812 */ /* 0x000fe400078ec0ff */
[----:B------:R-:W-:Y:S02]  /*1d530*/  LOP3.LUT R25, R25, 0xffff, RZ, 0xc0, !PT ;  /* 0x0000ffff19197812 */ /* 0x000fe400078ec0ff */
[--C-:B------:R-:W-:Y:S02]  /*1d540*/  PRMT R11, R29, 0x3340, R1.reuse ;  /* 0x000033401d0b7816 */ /* 0x100fe40000000001 */
[----:B------:R-:W-:Y:S02]  /*1d550*/  PRMT R15, R8, 0x3340, R4 ;  /* 0x00003340080f7816 */ /* 0x000fe40000000004 */
[----:B------:R-:W-:-:S02]  /*1d560*/  PRMT R6, R25, 0x3340, R1 ;  /* 0x0000334019067816 */ /* 0x000fc40000000001 */
[----:B------:R-:W-:Y:S02]  /*1d570*/  PRMT R13, R20, 0x3340, R10 ;  /* 0x00003340140d7816 */ /* 0x000fe4000000000a */
[----:B------:R-:W-:Y:S02]  /*1d580*/  SHF.R.U32.HI R8, RZ, 0x8, R8 ;  /* 0x00000008ff087819 */ /* 0x000fe40000011608 */
[----:B------:R-:W-:Y:S02]  /*1d590*/  SHF.R.U32.HI R4, RZ, 0x8, R4 ;  /* 0x00000008ff047819 */ /* 0x000fe40000011604 */
[----:B------:R-:W-:Y:S02]  /*1d5a0*/  SHF.R.U32.HI R29, RZ, 0x8, R29 ;  /* 0x00000008ff1d7819 */ /* 0x000fe4000001161d */
[----:B------:R-:W-:Y:S02]  /*1d5b0*/  SHF.R.U32.HI R20, RZ, 0x8, R20 ;  /* 0x00000008ff147819 */ /* 0x000fe40000011614 */
[----:B------:R-:W-:-:S02]  /*1d5c0*/  SHF.R.U32.HI R10, RZ, 0x8, R10 ;  /* 0x00000008ff0a7819 */ /* 0x000fc4000001160a */
[----:B------:R-:W-:Y:S02]  /*1d5d0*/  SHF.R.U32.HI R25, RZ, 0x8, R25 ;  /* 0x00000008ff197819 */ /* 0x000fe40000011619 */
[----:B------:R-:W-:Y:S02]  /*1d5e0*/  LOP3.LUT R8, R8, 0xffff, RZ, 0xc0, !PT ;  /* 0x0000ffff08087812 */ /* 0x000fe400078ec0ff */
[----:B------:R-:W-:Y:S02]  /*1d5f0*/  LOP3.LUT R4, R4, 0xffff, RZ, 0xc0, !PT ;  /* 0x0000ffff04047812 */ /* 0x000fe400078ec0ff */
[----:B------:R-:W-:Y:S02]  /*1d600*/  LOP3.LUT R29, R29, 0xffff, RZ, 0xc0, !PT ;  /* 0x0000ffff1d1d7812 */ /* 0x000fe400078ec0ff */
[----:B------:R-:W-:Y:S02]  /*1d610*/  LOP3.LUT R20, R20, 0xffff, RZ, 0xc0, !PT ;  /* 0x0000ffff14147812 */ /* 0x000fe400078ec0ff */
[----:B------:R-:W-:-:S02]  /*1d620*/  LOP3.LUT R10, R10, 0xffff, RZ, 0xc0, !PT ;  /* 0x0000ffff0a0a7812 */ /* 0x000fc400078ec0ff */
[----:B------:R-:W-:Y:S02]  /*1d630*/  LOP3.LUT R25, R25, 0xffff, RZ, 0xc0, !PT ;  /* 0x0000ffff19197812 */ /* 0x000fe400078ec0ff */
[----:B------:R-:W-:Y:S02]  /*1d640*/  PRMT R4, R8, 0x3340, R4 ;  /* 0x0000334008047816 */ /* 0x000fe40000000004 */
[----:B------:R-:W-:Y:S02]  /*1d650*/  PRMT R29, R29, 0x3340, R1 ;  /* 0x000033401d1d7816 */ /* 0x000fe40000000001 */
[----:B------:R-:W-:Y:S02]  /*1d660*/  PRMT R11, R15, 0x5410, R11 ;  /* 0x000054100f0b7816 */ /* 0x000fe4000000000b */
[----:B------:R-:W-:Y:S02]  /*1d670*/  PRMT R10, R20, 0x3340, R10 ;  /* 0x00003340140a7816 */ /* 0x000fe4000000000a */
[----:B------:R-:W-:-:S02]  /*1d680*/  PRMT R25, R25, 0x3340, R1 ;  /* 0x0000334019197816 */ /* 0x000fc40000000001 */
[----:B------:R-:W-:Y:S02]  /*1d690*/  PRMT R8, R4, 0x5410, R29 ;  /* 0x0000541004087816 */ /* 0x000fe4000000001d */
[----:B------:R-:W-:Y:S02]  /*1d6a0*/  PRMT R10, R10, 0x5410, R25 ;  /* 0x000054100a0a7816 */ /* 0x000fe40000000019 */
[----:B------:R-:W-:Y:S02]  /*1d6b0*/  PRMT R4, R11, 0x4210, R26 ;  /* 0x000042100b047816 */ /* 0x000fe4000000001a */
[----:B------:R-:W-:Y:S02]  /*1d6c0*/  PRMT R5, R14, 0x5410, R5 ;  /* 0x000054100e057816 */ /* 0x000fe40000000005 */
[----:B------:R-:W-:Y:S02]  /*1d6d0*/  PRMT R6, R13, 0x5410, R6 ;  /* 0x000054100d067816 */ /* 0x000fe40000000006 */
[----:B------:R-:W-:-:S02]  /*1d6e0*/  PRMT R7, R12, 0x5410, R7 ;  /* 0x000054100c077816 */ /* 0x000fc40000000007 */
[----:B------:R-:W-:Y:S02]  /*1d6f0*/  LOP3.LUT R25, R93, 0xffff, RZ, 0xc0, !PT ;  /* 0x0000ffff5d197812 */ /* 0x000fe400078ec0ff */
[----:B------:R-:W-:Y:S02]  /*1d700*/  LOP3.LUT R11, R34, 0xffff, RZ, 0xc0, !PT ;  /* 0x0000ffff220b7812 */ /* 0x000fe400078ec0ff */
[----:B------:R-:W-:Y:S02]  /*1d710*/  F2FP.SATFINITE.E4M3.F32.PACK_AB_MERGE_C R16, R61, R60, RZ ;  /* 0x0000003c3d10723e */ /* 0x000fe400048070ff */
[----:B------:R-:W-:Y:S02]  /*1d720*/  F2FP.SATFINITE.E4M3.F32.PACK_AB_MERGE_C R17, R63, R62, RZ ;  /* 0x0000003e3f11723e */ /* 0x000fe400048070ff */
[----:B------:R-:W-:Y:S02]  /*1d730*/  F2FP.SATFINITE.E4M3.F32.PACK_AB_MERGE_C R18, R65, R64, RZ ;  /* 0x000000404112723e */ /* 0x000fe400048070ff */
[----:B------:R-:W-:-:S02]  /*1d740*/  PRMT R5, R5, 0x4210, R24 ;  /* 0x0000421005057816 */ /* 0x000fc40000000018 */
[----:B------:R-:W-:Y:S02]  /*1d750*/  PRMT R6, R6, 0x4210, R25 ;  /* 0x0000421006067816 */ /* 0x000fe40000000019 */
[----:B------:R-:W-:Y:S02]  /*1d760*/  PRMT R7, R7, 0x4210, R11 ;  /* 0x0000421007077816 */ /* 0x000fe4000000000b */
[----:B------:R-:W-:Y:S02]  /*1d770*/  F2FP.SATFINITE.E4M3.F32.PACK_AB_MERGE_C R21, R41, R40, RZ ;  /* 0x000000282915723e */ /* 0x000fe400048070ff */
[----:B------:R-:W-:Y:S02]  /*1d780*/  PRMT R8, R8, 0x5210, R26 ;  /* 0x0000521008087816 */ /* 0x000fe4000000001a */
[----:B------:R-:W-:Y:S02]  /*1d790*/  PRMT R9, R9, 0x5210, R24 ;  /* 0x0000521009097816 */ /* 0x000fe40000000018 */
[----:B------:R-:W-:-:S02]  /*1d7a0*/  PRMT R10, R10, 0x5210, R25 ;  /* 0x000052100a0a7816 */ /* 0x000fc40000000019 */
[----:B------:R-:W-:Y:S02]  /*1d7b0*/  PRMT R11, R23, 0x5210, R11 ;  /* 0x00005210170b7816 */ /* 0x000fe4000000000b */
[----:B--2---:R-:W-:Y:S02]  /*1d7c0*/  LOP3.LUT R36, R36, 0x7f, RZ, 0xc0, !PT ;  /* 0x0000007f24247812 */ /* 0x004fe400078ec0ff */
[----:B------:R-:W-:Y:S02]  /*1d7d0*/  F2FP.SATFINITE.E4M3.F32.PACK_AB_MERGE_C R44, R45, R44, RZ ;  /* 0x0000002c2d2c723e */ /* 0x000fe400048070ff */
[----:B------:R-:W-:Y:S02]  /*1d7e0*/  F2FP.SATFINITE.E4M3.F32.PACK_AB_MERGE_C R46, R47, R46, RZ ;  /* 0x0000002e2f2e723e */ /* 0x000fe400048070ff */
[----:B------:R-:W-:Y:S02]  /*1d7f0*/  F2FP.SATFINITE.E4M3.F32.PACK_AB_MERGE_C R52, R53, R52, RZ ;  /* 0x000000343534723e */ /* 0x000fe400048070ff */
[----:B------:R-:W-:-:S02]  /*1d800*/  F2FP.SATFINITE.E4M3.F32.PACK_AB_MERGE_C R54, R55, R54, RZ ;  /* 0x000000363736723e */ /* 0x000fc400048070ff */
[----:B------:R-:W-:Y:S02]  /*1d810*/  F2FP.SATFINITE.E4M3.F32.PACK_AB_MERGE_C R56, R57, R56, RZ ;  /* 0x000000383938723e */ /* 0x000fe400048070ff */
[----:B------:R-:W-:Y:S02]  /*1d820*/  LOP3.LUT R16, R16, 0xffff, RZ, 0xc0, !PT ;  /* 0x0000ffff10107812 */ /* 0x000fe400078ec0ff */
[----:B------:R-:W-:Y:S02]  /*1d830*/  LOP3.LUT R17, R17, 0xffff, RZ, 0xc0, !PT ;  /* 0x0000ffff11117812 */ /* 0x000fe400078ec0ff */
[----:B------:R-:W-:Y:S02]  /*1d840*/  LOP3.LUT R18, R18, 0xffff, RZ, 0xc0, !PT ;  /* 0x0000ffff12127812 */ /* 0x000fe400078ec0ff */
[----:B------:R-:W-:Y:S02]  /*1d850*/  LOP3.LUT R21, R21, 0xffff, RZ, 0xc0, !PT ;  /* 0x0000ffff15157812 */ /* 0x000fe400078ec0ff */
[----:B------:R-:W-:Y:S01]  /*1d860*/  LEA R41, R36, UR10, 0x4 ;  /* 0x0000000a24297c11 */ /* 0x000fe2000f8e20ff */
[----:B------:R-:W2:Y:S01]  /*1d870*/  LDCU.128 UR8, c[0x0][0x390] ;  /* 0x00007200ff0877ac */ /* 0x000ea20008000c00 */
[----:B------:R-:W-:-:S02]  /*1d880*/  LOP3.LUT R44, R44, 0xffff, RZ, 0xc0, !PT ;  /* 0x0000ffff2c2c7812 */ /* 0x000fc400078ec0ff */
[----:B------:R-:W-:Y:S02]  /*1d890*/  LOP3.LUT R46, R46, 0xffff, RZ, 0xc0, !PT ;  /* 0x0000ffff2e2e7812 */ /* 0x000fe400078ec0ff */
[----:B------:R-:W-:Y:S02]  /*1d8a0*/  LOP3.LUT R48, R48, 0xffff, RZ, 0xc0, !PT ;  /* 0x0000ffff30307812 */ /* 0x000fe400078ec0ff */
[----:B------:R-:W-:Y:S02]  /*1d8b0*/  LOP3.LUT R52, R52, 0xffff, RZ, 0xc0, !PT ;  /* 0x0000ffff34347812 */ /* 0x000fe400078ec0ff */
[----:B------:R-:W-:Y:S02]  /*1d8c0*/  LOP3.LUT R54, R54, 0xffff, RZ, 0xc0, !PT ;  /* 0x0000ffff36367812 */ /* 0x000fe400078ec0ff */
[----:B------:R-:W-:Y:S02]  /*1d8d0*/  LOP3.LUT R56, R56, 0xffff, RZ, 0xc0, !PT ;  /* 0x0000ffff38387812 */ /* 0x000fe400078ec0ff */
[----:B------:R-:W-:-:S02]  /*1d8e0*/  PRMT R30, R16, 0x3340, R17 ;  /* 0x00003340101e7816 */ /* 0x000fc40000000011 */
[----:B------:R-:W-:Y:S02]  /*1d8f0*/  SHF.R.U32.HI R16, RZ, 0x8, R16 ;  /* 0x00000008ff107819 */ /* 0x000fe40000011610 */
[----:B------:R-:W-:Y:S02]  /*1d900*/  SHF.R.U32.HI R17, RZ, 0x8, R17 ;  /* 0x00000008ff117819 */ /* 0x000fe40000011611 */
[----:B------:R-:W-:Y:S02]  /*1d910*/  SHF.R.U32.HI R24, RZ, 0x8, R18 ;  /* 0x00000008ff187819 */ /* 0x000fe40000011612 */
[----:B------:R-:W-:Y:S02]  /*1d920*/  PRMT R12, R21, 0x3340, R1 ;  /* 0x00003340150c7816 */ /* 0x000fe40000000001 */
[----:B------:R-:W-:Y:S02]  /*1d930*/  SHF.R.U32.HI R21, RZ, 0x8, R21 ;  /* 0x00000008ff157819 */ /* 0x000fe40000011615 */
[----:B------:R-:W-:-:S02]  /*1d940*/  PRMT R13, R48, 0x3340, R1 ;  /* 0x00003340300d7816 */ /* 0x000fc40000000001 */
[----:B------:R-:W-:Y:S02]  /*1d950*/  PRMT R14, R56, 0x3340, R1 ;  /* 0x00003340380e7816 */ /* 0x000fe40000000001 */
[----:B------:R-:W-:Y:S02]  /*1d960*/  PRMT R32, R44, 0x3340, R46 ;  /* 0x000033402c207816 */ /* 0x000fe4000000002e */
[----:B------:R-:W-:Y:S02]  /*1d970*/  PRMT R31, R52, 0x3340, R54 ;  /* 0x00003340341f7816 */ /* 0x000fe40000000036 */
[----:B------:R-:W-:Y:S02]  /*1d980*/  SHF.R.U32.HI R44, RZ, 0x8, R44 ;  /* 0x00000008ff2c7819 */ /* 0x000fe4000001162c */
[----:B------:R-:W-:Y:S02]  /*1d990*/  SHF.R.U32.HI R46, RZ, 0x8, R46 ;  /* 0x00000008ff2e7819 */ /* 0x000fe4000001162e */
[----:B------:R-:W-:-:S02]  /*1d9a0*/  SHF.R.U32.HI R48, RZ, 0x8, R48 ;  /* 0x00000008ff307819 */ /* 0x000fc40000011630 */
[----:B------:R-:W-:Y:S02]  /*1d9b0*/  SHF.R.U32.HI R52, RZ, 0x8, R52 ;  /* 0x00000008ff347819 */ /* 0x000fe40000011634 */
[----:B------:R-:W-:Y:S02]  /*1d9c0*/  SHF.R.U32.HI R23, RZ, 0x8, R54 ;  /* 0x00000008ff177819 */ /* 0x000fe40000011636 */
[----:B------:R-:W-:Y:S02]  /*1d9d0*/  SHF.R.U32.HI R56, RZ, 0x8, R56 ;  /* 0x00000008ff387819 */ /* 0x000fe40000011638 */
[----:B------:R-:W-:Y:S02]  /*1d9e0*/  LOP3.LUT R17, R17, 0xffff, RZ, 0xc0, !PT ;  /* 0x0000ffff11117812 */ /* 0x000fe400078ec0ff */
[----:B------:R-:W-:Y:S02]  /*1d9f0*/  LOP3.LUT R16, R16, 0xffff, RZ, 0xc0, !PT ;  /* 0x0000ffff10107812 */ /* 0x000fe400078ec0ff */
[----:B------:R-:W-:-:S02]  /*1da00*/  LOP3.LUT R20, R21, 0xffff, RZ, 0xc0, !PT ;  /* 0x0000ffff15147812 */ /* 0x000fc400078ec0ff */
[----:B------:R-:W-:Y:S02]  /*1da10*/  PRMT R15, R18, 0x3340, R1 ;  /* 0x00003340120f7816 */ /* 0x000fe40000000001 */
[----:B------:R-:W-:Y:S02]  /*1da20*/  LOP3.LUT R21, R44, 0xffff, RZ, 0xc0, !PT ;  /* 0x0000ffff2c157812 */ /* 0x000fe400078ec0ff */
[----:B------:R-:W-:Y:S02]  /*1da30*/  LOP3.LUT R46, R46, 0xffff, RZ, 0xc0, !PT ;  /* 0x0000ffff2e2e7812 */ /* 0x000fe400078ec0ff */
[----:B------:R-:W-:Y:S02]  /*1da40*/  LOP3.LUT R22, R48, 0xffff, RZ, 0xc0, !PT ;  /* 0x0000ffff30167812 */ /* 0x000fe400078ec0ff */
[----:B------:R-:W-:Y:S02]  /*1da50*/  LOP3.LUT R18, R56, 0xffff, RZ, 0xc0, !PT ;  /* 0x0000ffff38127812 */ /* 0x000fe400078ec0ff */
[----:B------:R-:W-:-:S02]  /*1da60*/  F2FP.SATFINITE.E4M3.F32.PACK_AB_MERGE_C R42, R43, R42, RZ ;  /* 0x0000002a2b2a723e */ /* 0x000fc400048070ff */
[----:B------:R-:W-:Y:S02]  /*1da70*/  F2FP.SATFINITE.E4M3.F32.PACK_AB_MERGE_C R50, R51, R50, RZ ;  /* 0x000000323332723e */ /* 0x000fe400048070ff */
[----:B------:R-:W-:Y:S02]  /*1da80*/  F2FP.SATFINITE.E4M3.F32.PACK_AB_MERGE_C R58, R59, R58, RZ ;  /* 0x0000003a3b3a723e */ /* 0x000fe400048070ff */
[----:B------:R-:W-:Y:S01]  /*1da90*/  F2FP.SATFINITE.E4M3.F32.PACK_AB_MERGE_C R66, R67, R66, RZ ;  /* 0x000000424342723e */ /* 0x000fe200048070ff */
[----:B------:R-:W-:Y:S01]  /*1daa0*/  IMAD R39, R76, UR5, RZ ;  /* 0x000000054c277c24 */ /* 0x000fe2000f8e02ff */
[----:B------:R-:W-:Y:S01]  /*1dab0*/  LOP3.LUT R23, R23, 0xffff, RZ, 0xc0, !PT ;  /* 0x0000ffff17177812 */ /* 0x000fe200078ec0ff */
[----:B------:R-:W3:Y:S01]  /*1dac0*/  LDL.LU R48, [R1+0x4] ;  /* 0x0000040001307983 */ /* 0x000ee20000300800 */
[----:B------:R-:W-:Y:S02]  /*1dad0*/  PRMT R17, R16, 0x3340, R17 ;  /* 0x0000334010117816 */ /* 0x000fe40000000011 */
[----:B------:R-:W-:Y:S01]  /*1dae0*/  PRMT R20, R20, 0x3340, R1 ;  /* 0x0000334014147816 */ /* 0x000fe20000000001 */
[----:B------:R-:W3:Y:S01]  /*1daf0*/  LDL.LU R47, [R1+0x8] ;  /* 0x00000800012f7983 */ /* 0x000ee20000300800 */
[----:B------:R-:W-:-:S02]  /*1db00*/  PRMT R21, R21, 0x3340, R46 ;  /* 0x0000334015157816 */ /* 0x000fc4000000002e */
[--C-:B------:R-:W-:Y:S01]  /*1db10*/  PRMT R22, R22, 0x3340, R1.reuse ;  /* 0x0000334016167816 */ /* 0x100fe20000000001 */
[----:B------:R-:W3:Y:S01]  /*1db20*/  LDL.LU R46, [R1+0xc] ;  /* 0x00000c00012e7983 */ /* 0x000ee20000300800 */
[----:B------:R-:W-:Y:S02]  /*1db30*/  PRMT R18, R18, 0x3340, R1 ;  /* 0x0000334012127816 */ /* 0x000fe40000000001 */
[----:B------:R-:W-:Y:S01]  /*1db40*/  PRMT R12, R33, 0x5410, R12 ;  /* 0x00005410210c7816 */ /* 0x000fe2000000000c */
[----:B------:R-:W3:Y:S01]  /*1db50*/  LDL.LU R44, [R1+0x10] ;  /* 0x00001000012c7983 */ /* 0x000ee20000300800 */
[----:B------:R-:W-:Y:S02]  /*1db60*/  PRMT R20, R19, 0x5410, R20 ;  /* 0x0000541013147816 */ /* 0x000fe40000000014 */
[----:B------:R-:W-:Y:S02]  /*1db70*/  PRMT R13, R32, 0x5410, R13 ;  /* 0x00005410200d7816 */ /* 0x000fe4000000000d */
[----:B------:R-:W-:-:S02]  /*1db80*/  PRMT R14, R31, 0x5410, R14 ;  /* 0x000054101f0e7816 */ /* 0x000fc4000000000e */
[----:B------:R-:W-:Y:S02]  /*1db90*/  LOP3.LUT R50, R50, 0xffff, RZ, 0xc0, !PT ;  /* 0x0000ffff32327812 */ /* 0x000fe400078ec0ff */
[----:B------:R-:W-:Y:S02]  /*1dba0*/  PRMT R21, R21, 0x5410, R22 ;  /* 0x0000541015157816 */ /* 0x000fe40000000016 */
[----:B------:R-:W-:Y:S01]  /*1dbb0*/  PRMT R15, R30, 0x5410, R15 ;  /* 0x000054101e0f7816 */ /* 0x000fe2000000000f */
[----:B-1----:R-:W-:Y:S04]  /*1dbc0*/  STS.128 [R35], R4 ;  /* 0x0000000423007388 */ /* 0x002fe80000000c00 */
[----:B------:R1:W-:Y:S01]  /*1dbd0*/  STS.128 [R35+0x400], R8 ;  /* 0x0004000823007388 */ /* 0x0003e20000000c00 */
[----:B------:R-:W-:Y:S01]  /*1dbe0*/  BAR.SYNC.DEFER_BLOCKING 0x0 ;  /* 0x0000000000007b1d */ /* 0x000fe20000010000 */
[----:B-1----:R-:W-:-:S02]  /*1dbf0*/  LOP3.LUT R10, R24, 0xffff, RZ, 0xc0, !PT ;  /* 0x0000ffff180a7812 */ /* 0x002fc400078ec0ff */
[----:B------:R-:W-:Y:S02]  /*1dc00*/  LOP3.LUT R8, R52, 0xffff, RZ, 0xc0, !PT ;  /* 0x0000ffff34087812 */ /* 0x000fe400078ec0ff */
[----:B------:R-:W-:Y:S02]  /*1dc10*/  PRMT R10, R10, 0x3340, R1 ;  /* 0x000033400a0a7816 */ /* 0x000fe40000000001 */
[----:B------:R-:W-:Y:S02]  /*1dc20*/  PRMT R23, R8, 0x3340, R23 ;  /* 0x0000334008177816 */ /* 0x000fe40000000017 */
[----:B------:R-:W-:Y:S02]  /*1dc30*/  PRMT R16, R17, 0x5410, R10 ;  /* 0x0000541011107816 */ /* 0x000fe4000000000a */
[----:B------:R-:W-:Y:S02]  /*1dc40*/  LOP3.LUT R9, R42, 0xffff, RZ, 0xc0, !PT ;  /* 0x0000ffff2a097812 */ /* 0x000fe400078ec0ff */
[----:B------:R-:W-:Y:S01]  /*1dc50*/  LOP3.LUT R11, R58, 0xffff, RZ, 0xc0, !PT ;  /* 0x0000ffff3a0b7812 */ /* 0x000fe200078ec0ff */
[----:B------:R-:W1:Y:S01]  /*1dc60*/  LDS.128 R4, [R41] ;  /* 0x0000000029047984 */ /* 0x000e620000000c00 */
[----:B------:R-:W-:-:S02]  /*1dc70*/  PRMT R18, R23, 0x5410, R18 ;  /* 0x0000541017127816 */ /* 0x000fc40000000012 */
[--C-:B------:R-:W-:Y:S01]  /*1dc80*/  PRMT R8, R12, 0x4210, R9.reuse ;  /* 0x000042100c087816 */ /* 0x100fe20000000009 */
[----:B------:R-:W3:Y:S01]  /*1dc90*/  LDL.LU R42, [R1+0x14] ;  /* 0x00001400012a7983 */ /* 0x000ee20000300800 */
[----:B------:R-:W-:Y:S02]  /*1dca0*/  LOP3.LUT R66, R66, 0xffff, RZ, 0xc0, !PT ;  /* 0x0000ffff42427812 */ /* 0x000fe400078ec0ff */
[----:B------:R-:W-:Y:S02]  /*1dcb0*/  PRMT R12, R20, 0x5210, R9 ;  /* 0x00005210140c7816 */ /* 0x000fe40000000009 */
[--C-:B------:R-:W-:Y:S02]  /*1dcc0*/  PRMT R9, R13, 0x4210, R50.reuse ;  /* 0x000042100d097816 */ /* 0x100fe40000000032 */
[--C-:B------:R-:W-:Y:S02]  /*1dcd0*/  PRMT R10, R14, 0x4210, R11.reuse ;  /* 0x000042100e0a7816 */ /* 0x100fe4000000000b */
[----:B------:R-:W-:Y:S01]  /*1dce0*/  PRMT R13, R21, 0x5210, R50 ;  /* 0x00005210150d7816 */ /* 0x000fe20000000032 */
[----:B------:R-:W-:Y:S01]  /*1dcf0*/  IMAD R21, R0, UR5, RZ ;  /* 0x0000000500157c24 */ /* 0x000fe2000f8e02ff */
[----:B------:R-:W-:-:S02]  /*1dd00*/  PRMT R14, R18, 0x5210, R11 ;  /* 0x00005210120e7816 */ /* 0x000fc4000000000b */
[--C-:B------:R-:W-:Y:S02]  /*1dd10*/  PRMT R11, R15, 0x4210, R66.reuse ;  /* 0x000042100f0b7816 */ /* 0x100fe40000000042 */
[----:B------:R-:W-:Y:S01]  /*1dd20*/  PRMT R15, R16, 0x5210, R66 ;  /* 0x00005210100f7816 */ /* 0x000fe20000000042 */
[C---:B0-----:R-:W-:Y:S01]  /*1dd30*/  IMAD R17, R27.reuse, UR4, RZ ;  /* 0x000000041b117c24 */ /* 0x041fe2000f8e02ff */
[----:B--2---:R-:W-:-:S04]  /*1dd40*/  ISETP.GE.AND P0, PT, R27, UR10, PT ;  /* 0x0000000a1b007c0c */ /* 0x004fc8000bf06270 */
[C---:B------:R-:W-:Y:S02]  /*1dd50*/  IADD3 R22, P2, PT, R17.reuse, UR8, RZ ;  /* 0x0000000811167c10 */ /* 0x040fe4000ff5e0ff */
[----:B------:R-:W-:Y:S02]  /*1dd60*/  ISETP.LT.AND P1, PT, R0, UR11, !P0 ;  /* 0x0000000b00007c0c */ /* 0x000fe4000c721270 */
[----:B------:R-:W-:Y:S02]  /*1dd70*/  LEA.HI.X.SX32 R0, R17, UR9, 0x1, P2 ;  /* 0x0000000911007c11 */ /* 0x000fe400090f0eff */
[----:B------:R-:W-:Y:S01]  /*1dd80*/  LDS.128 R16, [R41+0x800] ;  /* 0x0008000029107984 */ /* 0x000fe20000000c00 */
[----:B------:R-:W-:Y:S01]  /*1dd90*/  BAR.SYNC.DEFER_BLOCKING 0x0 ;  /* 0x0000000000007b1d */ /* 0x000fe20000010000 */
[C---:B------:R-:W-:Y:S01]  /*1dda0*/  ISETP.LT.AND P4, PT, R3.reuse, UR11, !P0 ;  /* 0x0000000b03007c0c */ /* 0x040fe2000c781270 */
[----:B------:R-:W-:Y:S01]  /*1ddb0*/  IMAD R3, R3, UR5, RZ ;  /* 0x0000000503037c24 */ /* 0x000fe2000f8e02ff */
[----:B------:R-:W-:-:S03]  /*1ddc0*/  IADD3 R20, P2, PT, R21, R22, RZ ;  /* 0x0000001615147210 */ /* 0x000fc60007f5e0ff */
[----:B------:R0:W-:Y:S04]  /*1ddd0*/  STS.128 [R35], R8 ;  /* 0x0000000823007388 */ /* 0x0001e80000000c00 */
[----:B------:R-:W-:Y:S01]  /*1dde0*/  STS.128 [R35+0x400], R12 ;  /* 0x0004000c23007388 */ /* 0x000fe20000000c00 */
[----:B------:R-:W-:Y:S02]  /*1ddf0*/  LEA.HI.X.SX32 R21, R21, R0, 0x1, P2 ;  /* 0x0000000015157211 */ /* 0x000fe400010f0eff */
[----:B-1----:R-:W-:Y:S01]  /*1de00*/  PRMT R23, R4, 0x7770, RZ ;  /* 0x0000777004177816 */ /* 0x002fe200000000ff */
[----:B------:R-:W-:Y:S01]  /*1de10*/  BAR.SYNC.DEFER_BLOCKING 0x0 ;  /* 0x0000000000007b1d */ /* 0x000fe20000010000 */
[----:B0-----:R-:W-:Y:S01]  /*1de20*/  IADD3 R8, P3, PT, R3, R22, RZ ;  /* 0x0000001603087210 */ /* 0x001fe20007f7e0ff */
[----:B------:R-:W-:-:S03]  /*1de30*/  IMAD R11, R80, UR5, RZ ;  /* 0x00000005500b7c24 */ /* 0x000fc6000f8e02ff */
[----:B------:R-:W-:Y:S02]  /*1de40*/  LEA.HI.X.SX32 R9, R3, R0, 0x1, P3 ;  /* 0x0000000003097211 */ /* 0x000fe400018f0eff */
[----:B------:R-:W-:Y:S02]  /*1de50*/  PRMT R3, R4, 0x7771, RZ ;  /* 0x0000777104037816 */ /* 0x000fe400000000ff */
[C---:B------:R-:W-:Y:S01]  /*1de60*/  ISETP.LT.AND P2, PT, R75.reuse, UR11, !P0 ;  /* 0x0000000b4b007c0c */ /* 0x040fe2000c741270 */
[----:B------:R-:W-:Y:S01]  /*1de70*/  IMAD R75, R75, UR5, RZ ;  /* 0x000000054b4b7c24 */ /* 0x000fe2000f8e02ff */
[----:B------:R-:W-:Y:S01]  /*1de80*/  @P1 STG.E.U8 desc[UR22][R20.64], R23 ;  /* 0x0000001714001986 */ /* 0x000fe2000c101116 */
[C---:B------:R-:W-:Y:S01]  /*1de90*/  ISETP.LT.AND P1, PT, R83.reuse, UR11, !P0 ;  /* 0x0000000b53007c0c */ /* 0x040fe2000c721270 */
[----:B------:R-:W-:Y:S01]  /*1dea0*/  IMAD R83, R83, UR5, RZ ;  /* 0x0000000553537c24 */ /* 0x000fe2000f8e02ff */
[----:B------:R-:W-:Y:S01]  /*1deb0*/  ISETP.LT.AND P3, PT, R80, UR11, !P0 ;  /* 0x0000000b50007c0c */ /* 0x000fe2000c761270 */
[----:B------:R0:W-:Y:S01]  /*1dec0*/  @P4 STG.E.U8 desc[UR22][R8.64], R3 ;  /* 0x0000000308004986 */ /* 0x0001e2000c101116 */
[C---:B------:R-:W-:Y:S01]  /*1ded0*/  ISETP.LT.AND P4, PT, R73.reuse, UR11, !P0 ;  /* 0x0000000b49007c0c */ /* 0x040fe2000c781270 */
[----:B------:R-:W-:Y:S01]  /*1dee0*/  IMAD R73, R73, UR5, RZ ;  /* 0x0000000549497c24 */ /* 0x000fe2000f8e02ff */
[----:B------:R-:W-:-:S02]  /*1def0*/  IADD3 R10, P5, PT, R11, R22, RZ ;  /* 0x000000160b0a7210 */ /* 0x000fc40007fbe0ff */
[C---:B------:R-:W-:Y:S02]  /*1df00*/  PRMT R25, R4.reuse, 0x7773, RZ ;  /* 0x0000777304197816 */ /* 0x040fe400000000ff */
[----:B------:R-:W-:Y:S02]  /*1df10*/  PRMT R31, R4, 0x7772, RZ ;  /* 0x00007772041f7816 */ /* 0x000fe400000000ff */
[----:B0-----:R-:W-:Y:S02]  /*1df20*/  IADD3 R8, P6, PT, R83, R22, RZ ;  /* 0x0000001653087210 */ /* 0x001fe40007fde0ff */
[-C--:B------:R-:W-:Y:S02]  /*1df30*/  LEA.HI.X.SX32 R11, R11, R0.reuse, 0x1, P5 ;  /* 0x000000000b0b7211 */ /* 0x080fe400028f0eff */
[----:B------:R-:W-:Y:S02]  /*1df40*/  LEA.HI.X.SX32 R9, R83, R0, 0x1, P6 ;  /* 0x0000000053097211 */ /* 0x000fe400030f0eff */
[----:B------:R-:W-:-:S02]  /*1df50*/  IADD3 R12, P6, PT, R75, R22, RZ ;  /* 0x000000164b0c7210 */ /* 0x000fc40007fde0ff */
[----:B------:R-:W-:Y:S02]  /*1df60*/  IADD3 R4, P5, PT, R73, R22, RZ ;  /* 0x0000001649047210 */ /* 0x000fe40007fbe0ff */
[C---:B------:R-:W-:Y:S02]  /*1df70*/  PRMT R36, R5.reuse, 0x7773, RZ ;  /* 0x0000777305247816 */ /* 0x040fe400000000ff */
[C---:B------:R-:W-:Y:S02]  /*1df80*/  PRMT R35, R5.reuse, 0x7772, RZ ;  /* 0x0000777205237816 */ /* 0x040fe400000000ff */
[C---:B------:R-:W-:Y:S02]  /*1df90*/  PRMT R27, R5.reuse, 0x7771, RZ ;  /* 0x00007771051b7816 */ /* 0x040fe400000000ff */
[----:B------:R-:W-:Y:S02]  /*1dfa0*/  PRMT R29, R5, 0x7770, RZ ;  /* 0x00007770051d7816 */ /* 0x000fe400000000ff */
[----:B------:R-:W-:-:S02]  /*1dfb0*/  LEA.HI.X.SX32 R13, R75, R0, 0x1, P6 ;  /* 0x000000004b0d7211 */ /* 0x000fc400030f0eff */
[----:B------:R-:W-:Y:S01]  /*1dfc0*/  LEA.HI.X.SX32 R5, R73, R0, 0x1, P5 ;  /* 0x0000000049057211 */ /* 0x000fe200028f0eff */
[----:B------:R-:W-:Y:S01]  /*1dfd0*/  @P1 STG.E.U8 desc[UR22][R8.64], R31 ;  /* 0x0000001f08001986 */ /* 0x000fe2000c101116 */
[----:B------:R-:W-:-:S03]  /*1dfe0*/  PRMT R15, R7, 0x7773, RZ ;  /* 0x00007773070f7816 */ /* 0x000fc600000000ff */
[----:B------:R-:W-:Y:S01]  /*1dff0*/  @P3 STG.E.U8 desc[UR22][R10.64], R25 ;  /* 0x000000190a003986 */ /* 0x000fe2000c101116 */
[C---:B------:R-:W-:Y:S02]  /*1e000*/  PRMT R20, R7.reuse, 0x7772, RZ ;  /* 0x0000777207147816 */ /* 0x040fe400000000ff */
[C---:B------:R-:W-:Y:S01]  /*1e010*/  PRMT R21, R7.reuse, 0x7771, RZ ;  /* 0x0000777107157816 */ /* 0x040fe200000000ff */
[----:B------:R-:W-:Y:S01]  /*1e020*/  @P2 STG.E.U8 desc[UR22][R12.64], R29 ;  /* 0x0000001d0c002986 */ /* 0x000fe2000c101116 */
[----:B------:R-:W-:Y:S01]  /*1e030*/  PRMT R23, R7, 0x7770, RZ ;  /* 0x0000777007177816 */ /* 0x000fe200000000ff */
[C---:B------:R-:W-:Y:S02]  /*1e040*/  IMAD R7, R2.reuse, UR5, RZ ;  /* 0x0000000502077c24 */ /* 0x040fe4000f8e02ff */
[----:B------:R0:W-:Y:S01]  /*1e050*/  @P4 STG.E.U8 desc[UR22][R4.64], R27 ;  /* 0x0000001b04004986 */ /* 0x0001e2000c101116 */
[C---:B------:R-:W-:Y:S01]  /*1e060*/  ISETP.LT.AND P4, PT, R69.reuse, UR11, !P0 ;  /* 0x0000000b45007c0c */ /* 0x040fe2000c781270 */
[----:B------:R-:W-:Y:S01]  /*1e070*/  IMAD R69, R69, UR5, RZ ;  /* 0x0000000545457c24 */ /* 0x000fe2000f8e02ff */
[----:B------:R-:W-:-:S02]  /*1e080*/  ISETP.LT.AND P2, PT, R2, UR11, !P0 ;  /* 0x0000000b02007c0c */ /* 0x000fc4000c741270 */
[C---:B------:R-:W-:Y:S02]  /*1e090*/  PRMT R3, R6.reuse, 0x7773, RZ ;  /* 0x0000777306037816 */ /* 0x040fe400000000ff */
[C---:B------:R-:W-:Y:S02]  /*1e0a0*/  PRMT R14, R6.reuse, 0x7772, RZ ;  /* 0x00007772060e7816 */ /* 0x040fe400000000ff */
[C---:B------:R-:W-:Y:S02]  /*1e0b0*/  PRMT R37, R6.reuse, 0x7771, RZ ;  /* 0x0000777106257816 */ /* 0x040fe400000000ff */
[----:B------:R-:W-:Y:S02]  /*1e0c0*/  PRMT R38, R6, 0x7770, RZ ;  /* 0x0000777006267816 */ /* 0x000fe400000000ff */
[-C--:B------:R-:W-:Y:S02]  /*1e0d0*/  IADD3 R6, P5, PT, R7, R22.reuse, RZ ;  /* 0x0000001607067210 */ /* 0x080fe40007fbe0ff */
[----:B0-----:R-:W-:-:S02]  /*1e0e0*/  IADD3 R4, P6, PT, R69, R22, RZ ;  /* 0x0000001645047210 */ /* 0x001fc40007fde0ff */
[C---:B------:R-:W-:Y:S01]  /*1e0f0*/  ISETP.LT.AND P3, PT, R71.reuse, UR11, !P0 ;  /* 0x0000000b47007c0c */ /* 0x040fe2000c761270 */
[----:B------:R-:W-:Y:S01]  /*1e100*/  IMAD R71, R71, UR5, RZ ;  /* 0x0000000547477c24 */ /* 0x000fe2000f8e02ff */
[C---:B------:R-:W-:Y:S01]  /*1e110*/  ISETP.LT.AND P1, PT, R70.reuse, UR11, !P0 ;  /* 0x0000000b46007c0c */ /* 0x040fe2000c721270 */
[----:B------:R-:W-:Y:S01]  /*1e120*/  IMAD R70, R70, UR5, RZ ;  /* 0x0000000546467c24 */ /* 0x000fe2000f8e02ff */
[-C--:B------:R-:W-:Y:S02]  /*1e130*/  LEA.HI.X.SX32 R7, R7, R0.reuse, 0x1, P5 ;  /* 0x0000000007077211 */ /* 0x080fe400028f0eff */
[----:B------:R-:W-:Y:S02]  /*1e140*/  LEA.HI.X.SX32 R5, R69, R0, 0x1, P6 ;  /* 0x0000000045057211 */ /* 0x000fe400030f0eff */
[-C--:B------:R-:W-:Y:S01]  /*1e150*/  IADD3 R8, P6, PT, R71, R22.reuse, RZ ;  /* 0x0000001647087210 */ /* 0x080fe20007fde0ff */
[----:B------:R-:W-:Y:S01]  /*1e160*/  @P2 STG.E.U8 desc[UR22][R6.64], R35 ;  /* 0x0000002306002986 */ /* 0x000fe2000c101116 */
[----:B------:R-:W-:-:S03]  /*1e170*/  IADD3 R10, P5, PT, R70, R22, RZ ;  /* 0x00000016460a7210 */ /* 0x000fc60007fbe0ff */
[----:B------:R-:W-:Y:S01]  /*1e180*/  @P4 STG.E.U8 desc[UR22][R4.64], R36 ;  /* 0x0000002404004986 */ /* 0x000fe2000c101116 */
[----:B------:R-:W-:-:S03]  /*1e190*/  LEA.HI.X.SX32 R9, R71, R0, 0x1, P6 ;  /* 0x0000000047097211 */ /* 0x000fc600030f0eff */
[----:B------:R-:W0:Y:S01]  /*1e1a0*/  LDS.128 R4, [R41] ;  /* 0x0000000029047984 */ /* 0x000e220000000c00 */
[----:B------:R-:W-:Y:S01]  /*1e1b0*/  LEA.HI.X.SX32 R11, R70, R0, 0x1, P5 ;  /* 0x00000000460b7211 */ /* 0x000fe200028f0eff */
[C---:B------:R-:W-:Y:S01]  /*1e1c0*/  IMAD R13, R72.reuse, UR5, RZ ;  /* 0x00000005480d7c24 */ /* 0x040fe2000f8e02ff */
[----:B------:R-:W-:Y:S01]  /*1e1d0*/  ISETP.LT.AND P2, PT, R72, UR11, !P0 ;  /* 0x0000000b48007c0c */ /* 0x000fe2000c741270 */
[----:B------:R1:W-:Y:S01]  /*1e1e0*/  @P3 STG.E.U8 desc[UR22][R8.64], R38 ;  /* 0x0000002608003986 */ /* 0x0003e2000c101116 */
[----:B------:R-:W-:-:S03]  /*1e1f0*/  ISETP.LT.AND P3, PT, R79, UR11, !P0 ;  /* 0x0000000b4f007c0c */ /* 0x000fc6000c761270 */
[----:B------:R2:W-:Y:S01]  /*1e200*/  @P1 STG.E.U8 desc[UR22][R10.64], R37 ;  /* 0x000000250a001986 */ /* 0x0005e2000c101116 */
[----:B------:R-:W-:Y:S01]  /*1e210*/  ISETP.LT.AND P4, PT, R76, UR11, !P0 ;  /* 0x0000000b4c007c0c */ /* 0x000fe2000c781270 */
[----:B------:R-:W-:Y:S01]  /*1e220*/  IMAD R79, R79, UR5, RZ ;  /* 0x000000054f4f7c24 */ /* 0x000fe2000f8e02ff */
[----:B-1----:R-:W-:-:S04]  /*1e230*/  IADD3 R8, P1, PT, R13, R22, RZ ;  /* 0x000000160d087210 */ /* 0x002fc80007f3e0ff */
[----:B------:R-:W-:Y:S02]  /*1e240*/  LEA.HI.X.SX32 R9, R13, R0, 0x1, P1 ;  /* 0x000000000d097211 */ /* 0x000fe400008f0eff */
[C---:B------:R-:W-:Y:S01]  /*1e250*/  ISETP.LT.AND P1, PT, R77.reuse, UR11, !P0 ;  /* 0x0000000b4d007c0c */ /* 0x040fe2000c721270 */
[----:B------:R-:W-:Y:S01]  /*1e260*/  IMAD R77, R77, UR5, RZ ;  /* 0x000000054d4d7c24 */ /* 0x000fe2000f8e02ff */
[-C--:B--2---:R-:W-:Y:S02]  /*1e270*/  IADD3 R10, P5, PT, R39, R22.reuse, RZ ;  /* 0x00000016270a7210 */ /* 0x084fe40007fbe0ff */
[----:B------:R-:W-:Y:S01]  /*1e280*/  IADD3 R12, P6, PT, R79, R22, RZ ;  /* 0x000000164f0c7210 */ /* 0x000fe20007fde0ff */
[----:B------:R1:W-:Y:S01]  /*1e290*/  @P2 STG.E.U8 desc[UR22][R8.64], R14 ;  /* 0x0000000e08002986 */ /* 0x0003e2000c101116 */
[-C--:B------:R-:W-:Y:S01]  /*1e2a0*/  LEA.HI.X.SX32 R11, R39, R0.reuse, 0x1, P5 ;  /* 0x00000000270b7211 */ /* 0x080fe200028f0eff */
[----:B------:R-:W-:Y:S01]  /*1e2b0*/  IMAD R35, R78, UR5, RZ ;  /* 0x000000054e237c24 */ /* 0x000fe2000f8e02ff */
[----:B------:R-:W-:-:S02]  /*1e2c0*/  LEA.HI.X.SX32 R13, R79, R0, 0x1, P6 ;  /* 0x000000004f0d7211 */ /* 0x000fc400030f0eff */
[----:B------:R-:W-:Y:S01]  /*1e2d0*/  ISETP.LT.AND P2, PT, R78, UR11, !P0 ;  /* 0x0000000b4e007c0c */ /* 0x000fe2000c741270 */
[----:B------:R2:W-:Y:S01]  /*1e2e0*/  @P4 STG.E.U8 desc[UR22][R10.64], R3 ;  /* 0x000000030a004986 */ /* 0x0005e2000c101116 */
[C---:B------:R-:W-:Y:S01]  /*1e2f0*/  IMAD R37, R74.reuse, UR5, RZ ;  /* 0x000000054a257c24 */ /* 0x040fe2000f8e02ff */
[C---:B-1----:R-:W-:Y:S02]  /*1e300*/  IADD3 R8, P5, PT, R77.reuse, R22, RZ ;  /* 0x000000164d087210 */ /* 0x042fe40007fbe0ff */
[----:B------:R-:W-:Y:S01]  /*1e310*/  @P3 STG.E.U8 desc[UR22][R12.64], R23 ;  /* 0x000000170c003986 */ /* 0x000fe2000c101116 */
[----:B------:R-:W-:Y:S02]  /*1e320*/  ISETP.LT.AND P3, PT, R74, UR11, !P0 ;  /* 0x0000000b4a007c0c */ /* 0x000fe4000c761270 */
[----:B------:R-:W-:Y:S02]  /*1e330*/  LEA.HI.X.SX32 R9, R77, R0, 0x1, P5 ;  /* 0x000000004d097211 */ /* 0x000fe400028f0eff */
[----:B--2---:R-:W-:Y:S01]  /*1e340*/  IADD3 R10, P4, PT, R35, R22, RZ ;  /* 0x00000016230a7210 */ /* 0x004fe20007f9e0ff */
[----:B------:R-:W-:-:S02]  /*1e350*/  IMAD R3, R68, UR5, RZ ;  /* 0x0000000544037c24 */ /* 0x000fc4000f8e02ff */
[----:B------:R1:W-:Y:S01]  /*1e360*/  @P1 STG.E.U8 desc[UR22][R8.64], R21 ;  /* 0x0000001508001986 */ /* 0x0003e2000c101116 */
[----:B------:R-:W-:Y:S02]  /*1e370*/  LEA.HI.X.SX32 R11, R35, R0, 0x1, P4 ;  /* 0x00000000230b7211 */ /* 0x000fe400020f0eff */
[----:B------:R-:W-:Y:S02]  /*1e380*/  ISETP.LT.AND P1, PT, R68, UR11, !P0 ;  /* 0x0000000b44007c0c */ /* 0x000fe4000c721270 */
[C---:B------:R-:W-:Y:S01]  /*1e390*/  ISETP.LT.AND P4, PT, R82.reuse, UR11, !P0 ;  /* 0x0000000b52007c0c */ /* 0x040fe2000c781270 */
[----:B------:R-:W-:Y:S01]  /*1e3a0*/  IMAD R82, R82, UR5, RZ ;  /* 0x0000000552527c24 */ /* 0x000fe2000f8e02ff */
[----:B------:R2:W-:Y:S01]  /*1e3b0*/  @P2 STG.E.U8 desc[UR22][R10.64], R20 ;  /* 0x000000140a002986 */ /* 0x0005e2000c101116 */
[----:B-1----:R-:W-:-:S04]  /*1e3c0*/  IADD3 R8, P5, PT, R37, R22, RZ ;  /* 0x0000001625087210 */ /* 0x002fc80007fbe0ff */
[----:B------:R-:W-:Y:S02]  /*1e3d0*/  LEA.HI.X.SX32 R9, R37, R0, 0x1, P5 ;  /* 0x0000000025097211 */ /* 0x000fe400028f0eff */
[----:B--2---:R-:W-:-:S03]  /*1e3e0*/  IADD3 R10, P2, PT, R3, R22, RZ ;  /* 0x00000016030a7210 */ /* 0x004fc60007f5e0ff */
[----:B------:R1:W-:Y:S01]  /*1e3f0*/  @P3 STG.E.U8 desc[UR22][R8.64], R15 ;  /* 0x0000000f08003986 */ /* 0x0003e2000c101116 */
[C---:B0-----:R-:W-:Y:S02]  /*1e400*/  PRMT R45, R4.reuse, 0x7770, RZ ;  /* 0x00007770042d7816 */ /* 0x041fe400000000ff */
[----:B------:R-:W-:Y:S02]  /*1e410*/  LEA.HI.X.SX32 R11, R3, R0, 0x1, P2 ;  /* 0x00000000030b7211 */ /* 0x000fe400010f0eff */
[C---:B------:R-:W-:Y:S01]  /*1e420*/  ISETP.LT.AND P2, PT, R81.reuse, UR11, !P0 ;  /* 0x0000000b51007c0c */ /* 0x040fe2000c741270 */
[----:B------:R-:W-:Y:S01]  /*1e430*/  IMAD R81, R81, UR5, RZ ;  /* 0x0000000551517c24 */ /* 0x000fe2000f8e02ff */
[----:B------:R-:W-:Y:S02]  /*1e440*/  PRMT R43, R4, 0x7771, RZ ;  /* 0x00007771042b7816 */ /* 0x000fe400000000ff */
[----:B-1----:R-:W-:Y:S01]  /*1e450*/  IADD3 R8, P3, PT, R82, R22, RZ ;  /* 0x0000001652087210 */ /* 0x002fe20007f7e0ff */
[----:B------:R0:W-:Y:S01]  /*1e460*/  @P1 STG.E.U8 desc[UR22][R10.64], R45 ;  /* 0x0000002d0a001986 */ /* 0x0001e2000c101116 */
[----:B------:R-:W-:-:S02]  /*1e470*/  PRMT R12, R7, 0x7773, RZ ;  /* 0x00007773070c7816 */ /* 0x000fc400000000ff */
[----:B------:R-:W-:Y:S02]  /*1e480*/  LEA.HI.X.SX32 R9, R82, R0, 0x1, P3 ;  /* 0x0000000052097211 */ /* 0x000fe400018f0eff */
[C---:B------:R-:W-:Y:S02]  /*1e490*/  PRMT R3, R7.reuse, 0x7772, RZ ;  /* 0x0000777207037816 */ /* 0x040fe400000000ff */
[C---:B------:R-:W-:Y:S02]  /*1e4a0*/  PRMT R13, R7.reuse, 0x7771, RZ ;  /* 0x00007771070d7816 */ /* 0x040fe400000000ff */
[----:B------:R-:W-:Y:S01]  /*1e4b0*/  PRMT R15, R7, 0x7770, RZ ;  /* 0x00007770070f7816 */ /* 0x000fe200000000ff */
[----:B------:R-:W-:Y:S01]  /*1e4c0*/  IMAD R7, R84, UR5, RZ ;  /* 0x0000000554077c24 */ /* 0x000fe2000f8e02ff */
[C---:B------:R-:W-:Y:S02]  /*1e4d0*/  PRMT R37, R4.reuse, 0x7773, RZ ;  /* 0x0000777304257816 */ /* 0x040fe400000000ff */
[----:B------:R-:W-:-:S02]  /*1e4e0*/  PRMT R39, R4, 0x7772, RZ ;  /* 0x0000777204277816 */ /* 0x000fc400000000ff */
[----:B------:R-:W-:Y:S02]  /*1e4f0*/  ISETP.LT.AND P1, PT, R84, UR11, !P0 ;  /* 0x0000000b54007c0c */ /* 0x000fe4000c721270 */
[----:B------:R-:W-:Y:S01]  /*1e500*/  IADD3 R4, P3, PT, R81, R22, RZ ;  /* 0x0000001651047210 */ /* 0x000fe20007f7e0ff */
[----:B------:R1:W-:Y:S01]  /*1e510*/  @P4 STG.E.U8 desc[UR22][R8.64], R43 ;  /* 0x0000002b08004986 */ /* 0x0003e2000c101116 */
[C---:B------:R-:W-:Y:S02]  /*1e520*/  PRMT R23, R5.reuse, 0x7773, RZ ;  /* 0x0000777305177816 */ /* 0x040fe400000000ff */
[C---:B------:R-:W-:Y:S02]  /*1e530*/  PRMT R36, R5.reuse, 0x7772, RZ ;  /* 0x0000777205247816 */ /* 0x040fe400000000ff */
[C---:B------:R-:W-:Y:S02]  /*1e540*/  PRMT R38, R5.reuse, 0x7771, RZ ;  /* 0x0000777105267816 */ /* 0x040fe400000000ff */
[----:B------:R-:W-:-:S02]  /*1e550*/  PRMT R40, R5, 0x7770, RZ ;  /* 0x0000777005287816 */ /* 0x000fc400000000ff */
[C---:B------:R-:W-:Y:S02]  /*1e560*/  PRMT R14, R6.reuse, 0x7773, RZ ;  /* 0x00007773060e7816 */ /* 0x040fe400000000ff */
[C---:B------:R-:W-:Y:S02]  /*1e570*/  PRMT R20, R6.reuse, 0x7772, RZ ;  /* 0x0000777206147816 */ /* 0x040fe400000000ff */
[C---:B------:R-:W-:Y:S02]  /*1e580*/  PRMT R21, R6.reuse, 0x7771, RZ ;  /* 0x0000777106157816 */ /* 0x040fe400000000ff */
[----:B------:R-:W-:Y:S02]  /*1e590*/  PRMT R35, R6, 0x7770, RZ ;  /* 0x0000777006237816 */ /* 0x000fe400000000ff */
[C---:B------:R-:W-:Y:S01]  /*1e5a0*/  ISETP.LT.AND P4, PT, R85.reuse, UR11, !P0 ;  /* 0x0000000b55007c0c */ /* 0x040fe2000c781270 */
[----:B------:R-:W-:Y:S01]  /*1e5b0*/  IMAD R85, R85, UR5, RZ ;  /* 0x0000000555557c24 */ /* 0x000fe2000f8e02ff */
[----:B------:R-:W-:Y:S01]  /*1e5c0*/  IADD3 R6, P5, PT, R7, R22, RZ ;  /* 0x0000001607067210 */ /* 0x000fe20007fbe0ff */
[----:B0-----:R-:W-:Y:S01]  /*1e5d0*/  IMAD R11, R86, UR5, RZ ;  /* 0x00000005560b7c24 */ /* 0x001fe2000f8e02ff */
[----:B------:R-:W-:-:S02]  /*1e5e0*/  LEA.HI.X.SX32 R5, R81, R0, 0x1, P3 ;  /* 0x0000000051057211 */ /* 0x000fc400018f0eff */
[----:B------:R-:W-:Y:S02]  /*1e5f0*/  ISETP.LT.AND P3, PT, R86, UR11, !P0 ;  /* 0x0000000b56007c0c */ /* 0x000fe4000c761270 */
[----:B------:R-:W-:Y:S01]  /*1e600*/  LEA.HI.X.SX32 R7, R7, R0, 0x1, P5 ;  /* 0x0000000007077211 */ /* 0x000fe200028f0eff */
[----:B------:R0:W-:Y:S01]  /*1e610*/  @P2 STG.E.U8 desc[UR22][R4.64], R39 ;  /* 0x0000002704002986 */ /* 0x0001e2000c101116 */
[----:B-1----:R-:W-:-:S03]  /*1e620*/  IADD3 R8, P6, PT, R85, R22, RZ ;  /* 0x0000001655087210 */ /* 0x002fc60007fde0ff */
[----:B------:R1:W-:Y:S01]  /*1e630*/  @P1 STG.E.U8 desc[UR22][R6.64], R37 ;  /* 0x0000002506001986 */ /* 0x0003e2000c101116 */
[----:B------:R-:W-:Y:S02]  /*1e640*/  LEA.HI.X.SX32 R9, R85, R0, 0x1, P6 ;  /* 0x0000000055097211 */ /* 0x000fe400030f0eff */
[----:B------:R-:W-:Y:S02]  /*1e650*/  ISETP.LT.AND P1, PT, R87, UR11, !P0 ;  /* 0x0000000b57007c0c */ /* 0x000fe4000c721270 */
[----:B0-----:R-:W-:Y:S01]  /*1e660*/  IADD3 R4, P2, PT, R11, R22, RZ ;  /* 0x000000160b047210 */ /* 0x001fe20007f5e0ff */
[----:B------:R-:W-:-:S03]  /*1e670*/  IMAD R87, R87, UR5, RZ ;  /* 0x0000000557577c24 */ /* 0x000fc6000f8e02ff */
[----:B------:R-:W-:Y:S01]  /*1e680*/  LEA.HI.X.SX32 R5, R11, R0, 0x1, P2 ;  /* 0x000000000b057211 */ /* 0x000fe200010f0eff */
[----:B------:R-:W-:Y:S01]  /*1e690*/  @P4 STG.E.U8 desc[UR22][R8.64], R40 ;  /* 0x0000002808004986 */ /* 0x000fe2000c101116 */
[----:B------:R-:W-:-:S03]  /*1e6a0*/  IMAD R11, R88, UR5, RZ ;  /* 0x00000005580b7c24 */ /* 0x000fc6000f8e02ff */
[----:B------:R0:W-:Y:S01]  /*1e6b0*/  @P3 STG.E.U8 desc[UR22][R4.64], R38 ;  /* 0x0000002604003986 */ /* 0x0001e2000c101116 */
[C---:B------:R-:W-:Y:S01]  /*1e6c0*/  ISETP.LT.AND P3, PT, R89.reuse, UR11, !P0 ;  /* 0x0000000b59007c0c */ /* 0x040fe2000c761270 */
[----:B------:R-:W-:Y:S01]  /*1e6d0*/  IMAD R89, R89, UR5, RZ ;  /* 0x0000000559597c24 */ /* 0x000fe2000f8e02ff */
[----:B------:R-:W-:Y:S02]  /*1e6e0*/  ISETP.LT.AND P2, PT, R88, UR11, !P0 ;  /* 0x0000000b58007c0c */ /* 0x000fe4000c741270 */
[-C--:B-1----:R-:W-:Y:S02]  /*1e6f0*/  IADD3 R6, P5, PT, R11, R22.reuse, RZ ;  /* 0x000000160b067210 */ /* 0x082fe40007fbe0ff */
[----:B0-----:R-:W-:-:S04]  /*1e700*/  IADD3 R4, P4, PT, R87, R22, RZ ;  /* 0x0000001657047210 */ /* 0x001fc80007f9e0ff */
[-C--:B------:R-:W-:Y:S02]  /*1e710*/  LEA.HI.X.SX32 R5, R87, R0.reuse, 0x1, P4 ;  /* 0x0000000057057211 */ /* 0x080fe400020f0eff */
[----:B------:R-:W-:-:S03]  /*1e720*/  LEA.HI.X.SX32 R7, R11, R0, 0x1, P5 ;  /* 0x000000000b077211 */ /* 0x000fc600028f0eff */
[----:B------:R0:W-:Y:S01]  /*1e730*/  @P1 STG.E.U8 desc[UR22][R4.64], R36 ;  /* 0x0000002404001986 */ /* 0x0001e2000c101116 */
[C---:B---3--:R-:W-:Y:S01]  /*1e740*/  IMAD R37, R90.reuse, UR5, RZ ;  /* 0x000000055a257c24 */ /* 0x048fe2000f8e02ff */
[----:B------:R-:W-:Y:S02]  /*1e750*/  ISETP.LT.AND P4, PT, R90, UR11, !P0 ;  /* 0x0000000b5a007c0c */ /* 0x000fe4000c781270 */
[----:B------:R1:W-:Y:S01]  /*1e760*/  @P2 STG.E.U8 desc[UR22][R6.64], R23 ;  /* 0x0000001706002986 */ /* 0x0003e2000c101116 */
[----:B0-----:R-:W-:-:S04]  /*1e770*/  IADD3 R4, P5, PT, R89, R22, RZ ;  /* 0x0000001659047210 */ /* 0x001fc80007fbe0ff */
[----:B------:R-:W-:Y:S01]  /*1e780*/  LEA.HI.X.SX32 R5, R89, R0, 0x1, P5 ;  /* 0x0000000059057211 */ /* 0x000fe200028f0eff */
[C---:B----4-:R-:W-:Y:S01]  /*1e790*/  IMAD R11, R92.reuse, UR5, RZ ;  /* 0x000000055c0b7c24 */ /* 0x050fe2000f8e02ff */
[----:B------:R-:W-:-:S03]  /*1e7a0*/  ISETP.LT.AND P1, PT, R92, UR11, !P0 ;  /* 0x0000000b5c007c0c */ /* 0x000fc6000c721270 */
[----:B------:R0:W-:Y:S01]  /*1e7b0*/  @P3 STG.E.U8 desc[UR22][R4.64], R35 ;  /* 0x0000002304003986 */ /* 0x0001e2000c101116 */
[-C--:B------:R-:W-:Y:S02]  /*1e7c0*/  IADD3 R8, P6, PT, R37, R22.reuse, RZ ;  /* 0x0000001625087210 */ /* 0x080fe40007fde0ff */
[----:B-1----:R-:W-:Y:S02]  /*1e7d0*/  IADD3 R6, P2, PT, R11, R22, RZ ;  /* 0x000000160b067210 */ /* 0x002fe40007f5e0ff */
[-C--:B------:R-:W-:Y:S01]  /*1e7e0*/  LEA.HI.X.SX32 R9, R37, R0.reuse, 0x1, P6 ;  /* 0x0000000025097211 */ /* 0x080fe200030f0eff */
[----:B0-----:R-:W2:Y:S01]  /*1e7f0*/  LDL.LU R35, [R1+0x18] ;  /* 0x0000180001237983 */ /* 0x001ea20000300800 */
[----:B------:R-:W-:Y:S01]  /*1e800*/  LEA.HI.X.SX32 R7, R11, R0, 0x1, P2 ;  /* 0x000000000b077211 */ /* 0x000fe200010f0eff */
[C---:B-----5:R-:W-:Y:S02]  /*1e810*/  IMAD R11, R49.reuse, UR5, RZ ;  /* 0x00000005310b7c24 */ /* 0x060fe4000f8e02ff */
[----:B------:R-:W-:Y:S01]  /*1e820*/  @P4 STG.E.U8 desc[UR22][R8.64], R21 ;  /* 0x0000001508004986 */ /* 0x000fe2000c101116 */
[----:B------:R-:W-:-:S03]  /*1e830*/  ISETP.LT.AND P4, PT, R49, UR11, !P0 ;  /* 0x0000000b31007c0c */ /* 0x000fc6000c781270 */
[----:B------:R-:W3:Y:S04]  /*1e840*/  LDL.LU R38, [R1+0x1c] ;  /* 0x00001c0001267983 */ /* 0x000ee80000300800 */
[----:B------:R0:W-:Y:S01]  /*1e850*/  @P1 STG.E.U8 desc[UR22][R6.64], R20 ;  /* 0x0000001406001986 */ /* 0x0001e2000c101116 */
[----:B------:R-:W-:-:S03]  /*1e860*/  IADD3 R4, P1, PT, R11, R22, RZ ;  /* 0x000000160b047210 */ /* 0x000fc60007f3e0ff */
[----:B------:R-:W4:Y:S01]  /*1e870*/  LDL.LU R10, [R1+0x20] ;  /* 0x00002000010a7983 */ /* 0x000f220000300800 */
[----:B------:R-:W-:-:S03]  /*1e880*/  LEA.HI.X.SX32 R5, R11, R0, 0x1, P1 ;  /* 0x000000000b057211 */ /* 0x000fc600008f0eff */
[----:B0-----:R-:W5:Y:S04]  /*1e890*/  LDL.LU R20, [R1+0x24] ;  /* 0x0000240001147983 */ /* 0x001f680000300800 */
[----:B------:R0:W-:Y:S04]  /*1e8a0*/  @P4 STG.E.U8 desc[UR22][R4.64], R14 ;  /* 0x0000000e04004986 */ /* 0x0001e8000c101116 */
[----:B0-----:R-:W5:Y:S01]  /*1e8b0*/  LDL.LU R14, [R1+0x28] ;  /* 0x00002800010e7983 */ /* 0x001f620000300800 */
[C---:B------:R-:W-:Y:S01]  /*1e8c0*/  IMAD R37, R48.reuse, UR5, RZ ;  /* 0x0000000530257c24 */ /* 0x040fe2000f8e02ff */
[----:B------:R-:W-:Y:S01]  /*1e8d0*/  ISETP.LT.AND P3, PT, R48, UR11, !P0 ;  /* 0x0000000b30007c0c */ /* 0x000fe2000c761270 */
[C---:B------:R-:W-:Y:S01]  /*1e8e0*/  IMAD R23, R47.reuse, UR5, RZ ;  /* 0x000000052f177c24 */ /* 0x040fe2000f8e02ff */
[----:B------:R-:W-:Y:S01]  /*1e8f0*/  ISETP.LT.AND P2, PT, R47, UR11, !P0 ;  /* 0x0000000b2f007c0c */ /* 0x000fe2000c741270 */
[----:B------:R-:W-:Y:S01]  /*1e900*/  IMAD R11, R46, UR5, RZ ;  /* 0x000000052e0b7c24 */ /* 0x000fe2000f8e02ff */
[-C--:B------:R-:W-:Y:S01]  /*1e910*/  IADD3 R6, P5, PT, R37, R22.reuse, RZ ;  /* 0x0000001625067210 */ /* 0x080fe20007fbe0ff */
[----:B------:R-:W-:Y:S01]  /*1e920*/  IMAD R21, R44, UR5, RZ ;  /* 0x000000052c157c24 */ /* 0x000fe2000f8e02ff */
[----:B------:R-:W-:Y:S01]  /*1e930*/  ISETP.LT.AND P1, PT, R46, UR11, !P0 ;  /* 0x0000000b2e007c0c */ /* 0x000fe2000c721270 */
[----:B------:R-:W5:Y:S01]  /*1e940*/  LDL.LU R36, [R1+0x2c] ;  /* 0x00002c0001247983 */ /* 0x000f620000300800 */
[----:B------:R-:W-:-:S02]  /*1e950*/  IADD3 R8, P6, PT, R23, R22, RZ ;  /* 0x0000001617087210 */ /* 0x000fc40007fde0ff */
[----:B------:R-:W-:Y:S02]  /*1e960*/  LEA.HI.X.SX32 R7, R37, R0, 0x1, P5 ;  /* 0x0000000025077211 */ /* 0x000fe400028f0eff */
[----:B------:R-:W-:Y:S02]  /*1e970*/  IADD3 R4, P4, PT, R11, R22, RZ ;  /* 0x000000160b047210 */ /* 0x000fe40007f9e0ff */
[-C--:B------:R-:W-:Y:S01]  /*1e980*/  LEA.HI.X.SX32 R9, R23, R0.reuse, 0x1, P6 ;  /* 0x0000000017097211 */ /* 0x080fe200030f0eff */
[----:B------:R0:W-:Y:S01]  /*1e990*/  @P3 STG.E.U8 desc[UR22][R6.64], R15 ;  /* 0x0000000f06003986 */ /* 0x0001e2000c101116 */
[----:B------:R-:W-:Y:S02]  /*1e9a0*/  LEA.HI.X.SX32 R5, R11, R0, 0x1, P4 ;  /* 0x000000000b057211 */ /* 0x000fe400020f0eff */
[----:B------:R-:W-:Y:S01]  /*1e9b0*/  ISETP.LT.AND P3, PT, R44, UR11, !P0 ;  /* 0x0000000b2c007c0c */ /* 0x000fe2000c761270 */
[----:B------:R-:W-:Y:S01]  /*1e9c0*/  @P2 STG.E.U8 desc[UR22][R8.64], R13 ;  /* 0x0000000d08002986 */ /* 0x000fe2000c101116 */
[C---:B------:R-:W-:Y:S01]  /*1e9d0*/  IMAD R11, R42.reuse, UR5, RZ ;  /* 0x000000052a0b7c24 */ /* 0x040fe2000f8e02ff */
[----:B------:R-:W-:-:S02]  /*1e9e0*/  ISETP.LT.AND P2, PT, R42, UR11, !P0 ;  /* 0x0000000b2a007c0c */ /* 0x000fc4000c741270 */
[----:B------:R1:W-:Y:S01]  /*1e9f0*/  @P1 STG.E.U8 desc[UR22][R4.64], R3 ;  /* 0x0000000304001986 */ /* 0x0003e2000c101116 */
[----:B0-----:R-:W-:-:S04]  /*1ea00*/  IADD3 R6, P4, PT, R21, R22, RZ ;  /* 0x0000001615067210 */ /* 0x001fc80007f9e0ff */
[----:B------:R-:W-:Y:S02]  /*1ea10*/  LEA.HI.X.SX32 R7, R21, R0, 0x1, P4 ;  /* 0x0000000015077211 */ /* 0x000fe400020f0eff */
[----:B-1----:R-:W-:-:S03]  /*1ea20*/  IADD3 R4, P6, PT, R11, R22, RZ ;  /* 0x000000160b047210 */ /* 0x002fc60007fde0ff */
[----:B------:R0:W-:Y:S01]  /*1ea30*/  @P3 STG.E.U8 desc[UR22][R6.64], R12 ;  /* 0x0000000c06003986 */ /* 0x0001e2000c101116 */
[C---:B------:R-:W-:Y:S02]  /*1ea40*/  PRMT R28, R16.reuse, 0x7770, RZ ;  /* 0x00007770101c7816 */ /* 0x040fe400000000ff */
[----:B------:R-:W-:Y:S02]  /*1ea50*/  LEA.HI.X.SX32 R5, R11, R0, 0x1, P6 ;  /* 0x000000000b057211 */ /* 0x000fe400030f0eff */
[----:B------:R-:W-:-:S03]  /*1ea60*/  PRMT R25, R16, 0x7771, RZ ;  /* 0x0000777110197816 */ /* 0x000fc600000000ff */
[----:B------:R1:W-:Y:S01]  /*1ea70*/  @P2 STG.E.U8 desc[UR22][R4.64], R28 ;  /* 0x0000001c04002986 */ /* 0x0003e2000c101116 */
[C---:B--2---:R-:W-:Y:S01]  /*1ea80*/  IMAD R23, R35.reuse, UR5, RZ ;  /* 0x0000000523177c24 */ /* 0x044fe2000f8e02ff */
[----:B------:R-:W-:Y:S02]  /*1ea90*/  ISETP.LT.AND P1, PT, R35, UR11, !P0 ;  /* 0x0000000b23007c0c */ /* 0x000fe4000c721270 */
[----:B------:R-:W2:Y:S02]  /*1eaa0*/  LDL.LU R35, [R1+0x30] ;  /* 0x0000300001237983 */ /* 0x000ea40000300800 */
[----:B------:R-:W-:Y:S01]  /*1eab0*/  IADD3 R8, P5, PT, R23, R22, RZ ;  /* 0x0000001617087210 */ /* 0x000fe20007fbe0ff */
[----:B---3--:R-:W-:-:S03]  /*1eac0*/  IMAD R15, R38, UR5, RZ ;  /* 0x00000005260f7c24 */ /* 0x008fc6000f8e02ff */
[----:B------:R-:W-:Y:S02]  /*1ead0*/  LEA.HI.X.SX32 R9, R23, R0, 0x1, P5 ;  /* 0x0000000017097211 */ /* 0x000fe400028f0eff */
[----:B------:R-:W3:Y:S01]  /*1eae0*/  LDL.LU R23, [R1+0x34] ;  /* 0x0000340001177983 */ /* 0x000ee20000300800 */
[----:B0-----:R-:W-:Y:S01]  /*1eaf0*/  IADD3 R6, P3, PT, R15, R22, RZ ;  /* 0x000000160f067210 */ /* 0x001fe20007f7e0ff */
[----:B----4-:R-:W-:-:S03]  /*1eb00*/  IMAD R3, R10, UR5, RZ ;  /* 0x000000050a037c24 */ /* 0x010fc6000f8e02ff */
[----:B------:R-:W-:Y:S01]  /*1eb10*/  LEA.HI.X.SX32 R7, R15, R0, 0x1, P3 ;  /* 0x000000000f077211 */ /* 0x000fe200018f0eff */
[----:B------:R0:W-:Y:S01]  /*1eb20*/  @P1 STG.E.U8 desc[UR22][R8.64], R25 ;  /* 0x0000001908001986 */ /* 0x0001e2000c101116 */
[----:B------:R-:W-:Y:S02]  /*1eb30*/  ISETP.LT.AND P5, PT, R10, UR11, !P0 ;  /* 0x0000000b0a007c0c */ /* 0x000fe4000c7a1270 */
[C---:B------:R-:W-:Y:S01]  /*1eb40*/  IADD3 R10, P3, PT, R3.reuse, R22, RZ ;  /* 0x00000016030a7210 */ /* 0x040fe20007f7e0ff */
[----:B-1----:R-:W4:Y:S01]  /*1eb50*/  LDL.LU R28, [R1+0x38] ;  /* 0x00003800011c7983 */ /* 0x002f220000300800 */
[C---:B-----5:R-:W-:Y:S01]  /*1eb60*/  ISETP.LT.AND P1, PT, R20.reuse, UR11, !P0 ;  /* 0x0000000b14007c0c */ /* 0x060fe2000c721270 */
[----:B------:R-:W-:Y:S02]  /*1eb70*/  IMAD R13, R20, UR5, RZ ;  /* 0x00000005140d7c24 */ /* 0x000fe4000f8e02ff */
[----:B------:R-:W5:Y:S01]  /*1eb80*/  LDL.LU R20, [R1+0x3c] ;  /* 0x00003c0001147983 */ /* 0x000f620000300800 */
[----:B------:R-:W-:-:S02]  /*1eb90*/  LEA.HI.X.SX32 R11, R3, R0, 0x1, P3 ;  /* 0x00000000030b7211 */ /* 0x000fc400018f0eff */
[C---:B------:R-:W-:Y:S01]  /*1eba0*/  ISETP.LT.AND P2, PT, R14.reuse, UR11, !P0 ;  /* 0x0000000b0e007c0c */ /* 0x040fe2000c741270 */
[----:B------:R-:W-:Y:S02]  /*1ebb0*/  IMAD R3, R14, UR5, RZ ;  /* 0x000000050e037c24 */ /* 0x000fe4000f8e02ff */
[----:B------:R-:W4:Y:S01]  /*1ebc0*/  LDL.LU R14, [R1+0x40] ;  /* 0x00004000010e7983 */ /* 0x000f220000300800 */
[----:B------:R-:W-:Y:S02]  /*1ebd0*/  ISETP.LT.AND P4, PT, R38, UR11, !P0 ;  /* 0x0000000b26007c0c */ /* 0x000fe4000c781270 */
[C---:B------:R-:W-:Y:S01]  /*1ebe0*/  PRMT R24, R16.reuse, 0x7772, RZ ;  /* 0x0000777210187816 */ /* 0x040fe200000000ff */
[----:B0-----:R-:W4:Y:S01]  /*1ebf0*/  LDL.LU R25, [R1+0x44] ;  /* 0x0000440001197983 */ /* 0x001f220000300800 */
[----:B------:R-:W-:Y:S02]  /*1ec00*/  PRMT R2, R16, 0x7773, RZ ;  /* 0x0000777310027816 */ /* 0x000fe400000000ff */
[----:B------:R-:W-:-:S02]  /*1ec10*/  PRMT R31, R17, 0x7770, RZ ;  /* 0x00007770111f7816 */ /* 0x000fc400000000ff */
[----:B------:R-:W-:Y:S01]  /*1ec20*/  PRMT R27, R17, 0x7771, RZ ;  /* 0x00007771111b7816 */ /* 0x000fe200000000ff */
[C---:B------:R-:W-:Y:S01]  /*1ec30*/  IMAD R15, R36.reuse, UR5, RZ ;  /* 0x00000005240f7c24 */ /* 0x040fe2000f8e02ff */
[----:B------:R-:W-:Y:S01]  /*1ec40*/  ISETP.LT.AND P3, PT, R36, UR11, !P0 ;  /* 0x0000000b24007c0c */ /* 0x000fe2000c761270 */
[----:B------:R-:W4:Y:S04]  /*1ec50*/  LDL.LU R21, [R1+0x48] ;  /* 0x0000480001157983 */ /* 0x000f280000300800 */
[----:B------:R0:W-:Y:S01]  /*1ec60*/  @P4 STG.E.U8 desc[UR22][R6.64], R24 ;  /* 0x0000001806004986 */ /* 0x0001e2000c101116 */
[----:B------:R-:W-:-:S04]  /*1ec70*/  IADD3 R4, P4, PT, R13, R22, RZ ;  /* 0x000000160d047210 */ /* 0x000fc80007f9e0ff */
[----:B------:R-:W-:Y:S02]  /*1ec80*/  LEA.HI.X.SX32 R5, R13, R0, 0x1, P4 ;  /* 0x000000000d057211 */ /* 0x000fe400020f0eff */
[C---:B0-----:R-:W-:Y:S01]  /*1ec90*/  IADD3 R6, P6, PT, R3.reuse, R22, RZ ;  /* 0x0000001603067210 */ /* 0x041fe20007fde0ff */
[----:B------:R0:W-:Y:S03]  /*1eca0*/  @P5 STG.E.U8 desc[UR22][R10.64], R2 ;  /* 0x000000020a005986 */ /* 0x0001e6000c101116 */
[----:B------:R-:W-:Y:S01]  /*1ecb0*/  LEA.HI.X.SX32 R7, R3, R0, 0x1, P6 ;  /* 0x0000000003077211 */ /* 0x000fe200030f0eff */
[----:B------:R1:W-:Y:S01]  /*1ecc0*/  @P1 STG.E.U8 desc[UR22][R4.64], R31 ;  /* 0x0000001f04001986 */ /* 0x0003e2000c101116 */
[----:B------:R-:W-:-:S03]  /*1ecd0*/  IADD3 R8, P5, PT, R15, R22, RZ ;  /* 0x000000160f087210 */ /* 0x000fc60007fbe0ff */
[----:B------:R-:W-:Y:S01]  /*1ece0*/  @P2 STG.E.U8 desc[UR22][R6.64], R27 ;  /* 0x0000001b06002986 */ /* 0x000fe2000c101116 */
[----:B------:R-:W-:Y:S02]  /*1ecf0*/  PRMT R26, R17, 0x7772, RZ ;  /* 0x00007772111a7816 */ /* 0x000fe400000000ff */
[----:B------:R-:W-:Y:S02]  /*1ed00*/  LEA.HI.X.SX32 R9, R15, R0, 0x1, P5 ;  /* 0x000000000f097211 */ /* 0x000fe400028f0eff */
[----:B------:R-:W-:-:S03]  /*1ed10*/  PRMT R16, R17, 0x7773, RZ ;  /* 0x0000777311107816 */ /* 0x000fc600000000ff */
[----:B------:R-:W-:Y:S01]  /*1ed20*/  @P3 STG.E.U8 desc[UR22][R8.64], R26 ;  /* 0x0000001a08003986 */ /* 0x000fe2000c101116 */
[C---:B--2---:R-:W-:Y:S01]  /*1ed30*/  IMAD R13, R35.reuse, UR5, RZ ;  /* 0x00000005230d7c24 */ /* 0x044fe2000f8e02ff */
[----:B------:R-:W-:-:S04]  /*1ed40*/  ISETP.LT.AND P4, PT, R35, UR11, !P0 ;  /* 0x0000000b23007c0c */ /* 0x000fc8000c781270 */
[----:B------:R-:W-:Y:S02]  /*1ed50*/  IADD3 R12, P1, PT, R13, R22, RZ ;  /* 0x000000160d0c7210 */ /* 0x000fe40007f3e0ff */
[C---:B---3--:R-:W-:Y:S01]  /*1ed60*/  ISETP.LT.AND P2, PT, R23.reuse, UR11, !P0 ;  /* 0x0000000b17007c0c */ /* 0x048fe2000c741270 */
[----:B------:R-:W-:Y:S02]  /*1ed70*/  IMAD R3, R23, UR5, RZ ;  /* 0x0000000517037c24 */ /* 0x000fe4000f8e02ff */
[----:B------:R-:W2:Y:S01]  /*1ed80*/  LDL.LU R23, [R1+0x4c] ;  /* 0x00004c0001177983 */ /* 0x000ea20000300800 */
[----:B------:R-:W-:-:S03]  /*1ed90*/  LEA.HI.X.SX32 R13, R13, R0, 0x1, P1 ;  /* 0x000000000d0d7211 */ /* 0x000fc600008f0eff */
[----:B------:R-:W3:Y:S01]  /*1eda0*/  LDL.LU R24, [R1+0x54] ;  /* 0x0000540001187983 */ /* 0x000ee20000300800 */
[----:B0-----:R-:W-:-:S03]  /*1edb0*/  IADD3 R2, P1, PT, R3, R22, RZ ;  /* 0x0000001603027210 */ /* 0x001fc60007f3e0ff */
[----:B------:R0:W-:Y:S01]  /*1edc0*/  @P4 STG.E.U8 desc[UR22][R12.64], R16 ;  /* 0x000000100c004986 */ /* 0x0001e2000c101116 */
[----:B------:R-:W-:Y:S02]  /*1edd0*/  LEA.HI.X.SX32 R3, R3, R0, 0x1, P1 ;  /* 0x0000000003037211 */ /* 0x000fe400008f0eff */
[C---:B-----5:R-:W-:Y:S01]  /*1ede0*/  ISETP.LT.AND P4, PT, R20.reuse, UR11, !P0 ;  /* 0x0000000b14007c0c */ /* 0x060fe2000c781270 */
[----:B-1----:R-:W-:Y:S02]  /*1edf0*/  IMAD R5, R20, UR5, RZ ;  /* 0x0000000514057c24 */ /* 0x002fe4000f8e02ff */
[----:B------:R-:W5:Y:S01]  /*1ee00*/  LDL.LU R20, [R1+0x58] ;  /* 0x0000580001147983 */ /* 0x000f620000300800 */
[C---:B----4-:R-:W-:Y:S01]  /*1ee10*/  ISETP.LT.AND P1, PT, R14.reuse, UR11, !P0 ;  /* 0x0000000b0e007c0c */ /* 0x050fe2000c721270 */
[----:B------:R-:W-:Y:S02]  /*1ee20*/  IMAD R15, R14, UR5, RZ ;  /* 0x000000050e0f7c24 */ /* 0x000fe4000f8e02ff */
[----:B------:R-:W4:Y:S04]  /*1ee30*/  LDL.LU R14, [R1+0x5c] ;  /* 0x00005c00010e7983 */ /* 0x000f280000300800 */
[----:B0-----:R-:W4:Y:S01]  /*1ee40*/  LDL.LU R16, [R1+0x60] ;  /* 0x0000600001107983 */ /* 0x001f220000300800 */
[C---:B------:R-:W-:Y:S01]  /*1ee50*/  IMAD R11, R28.reuse, UR5, RZ ;  /* 0x000000051c0b7c24 */ /* 0x040fe2000f8e02ff */
[----:B------:R-:W-:-:S02]  /*1ee60*/  ISETP.LT.AND P3, PT, R28, UR11, !P0 ;  /* 0x0000000b1c007c0c */ /* 0x000fc4000c761270 */
[C---:B------:R-:W-:Y:S01]  /*1ee70*/  PRMT R34, R18.reuse, 0x7770, RZ ;  /* 0x0000777012227816 */ /* 0x040fe200000000ff */
[----:B------:R-:W4:Y:S01]  /*1ee80*/  LDL.LU R26, [R1+0x64] ;  /* 0x00006400011a7983 */ /* 0x000f220000300800 */
[-C--:B------:R-:W-:Y:S02]  /*1ee90*/  IADD3 R10, P5, PT, R11, R22.reuse, RZ ;  /* 0x000000160b0a7210 */ /* 0x080fe40007fbe0ff */
[----:B------:R-:W-:Y:S01]  /*1eea0*/  IADD3 R8, P6, PT, R5, R22, RZ ;  /* 0x0000001605087210 */ /* 0x000fe20007fde0ff */
[----:B------:R0:W-:Y:S01]  /*1eeb0*/  @P2 STG.E.U8 desc[UR22][R2.64], R34 ;  /* 0x0000002202002986 */ /* 0x0001e2000c101116 */
[----:B------:R-:W-:Y:S02]  /*1eec0*/  PRMT R29, R18, 0x7771, RZ ;  /* 0x00007771121d7816 */ /* 0x000fe400000000ff */
[----:B------:R-:W-:Y:S02]  /*1eed0*/  LEA.HI.X.SX32 R11, R11, R0, 0x1, P5 ;  /* 0x000000000b0b7211 */ /* 0x000fe400028f0eff */
[----:B------:R-:W-:-:S02]  /*1eee0*/  IADD3 R12, P2, PT, R15, R22, RZ ;  /* 0x000000160f0c7210 */ /* 0x000fc40007f5e0ff */
[C---:B------:R-:W-:Y:S02]  /*1eef0*/  PRMT R17, R18.reuse, 0x7772, RZ ;  /* 0x0000777212117816 */ /* 0x040fe400000000ff */
[-C--:B------:R-:W-:Y:S01]  /*1ef00*/  LEA.HI.X.SX32 R9, R5, R0.reuse, 0x1, P6 ;  /* 0x0000000005097211 */ /* 0x080fe200030f0eff */
[----:B------:R1:W-:Y:S01]  /*1ef10*/  @P3 STG.E.U8 desc[UR22][R10.64], R29 ;  /* 0x0000001d0a003986 */ /* 0x0003e2000c101116 */
[----:B------:R-:W-:Y:S02]  /*1ef20*/  PRMT R30, R18, 0x7773, RZ ;  /* 0x00007773121e7816 */ /* 0x000fe400000000ff */
[----:B------:R-:W-:Y:S01]  /*1ef30*/  LEA.HI.X.SX32 R13, R15, R0, 0x1, P2 ;  /* 0x000000000f0d7211 */ /* 0x000fe200010f0eff */
[C---:B------:R-:W-:Y:S01]  /*1ef40*/  IMAD R15, R25.reuse, UR5, RZ ;  /* 0x00000005190f7c24 */ /* 0x040fe2000f8e02ff */
[----:B------:R-:W-:Y:S01]  /*1ef50*/  ISETP.LT.AND P3, PT, R25, UR11, !P0 ;  /* 0x0000000b19007c0c */ /* 0x000fe2000c761270 */
[----:B------:R1:W-:Y:S01]  /*1ef60*/  @P4 STG.E.U8 desc[UR22][R8.64], R17 ;  /* 0x0000001108004986 */ /* 0x0003e2000c101116 */
[C---:B------:R-:W-:Y:S01]  /*1ef70*/  ISETP.LT.AND P2, PT, R21.reuse, UR11, !P0 ;  /* 0x0000000b15007c0c */ /* 0x040fe2000c741270 */
[----:B------:R-:W-:-:S02]  /*1ef80*/  IMAD R21, R21, UR5, RZ ;  /* 0x0000000515157c24 */ /* 0x000fc4000f8e02ff */
[----:B------:R1:W-:Y:S01]  /*1ef90*/  @P1 STG.E.U8 desc[UR22][R12.64], R30 ;  /* 0x0000001e0c001986 */ /* 0x0003e2000c101116 */
[----:B0-----:R-:W-:Y:S02]  /*1efa0*/  IADD3 R2, P1, PT, R15, R22, RZ ;  /* 0x000000160f027210 */ /* 0x001fe40007f3e0ff */
[C---:B------:R-:W-:Y:S01]  /*1efb0*/  PRMT R18, R19.reuse, 0x7773, RZ ;  /* 0x0000777313127816 */ /* 0x040fe200000000ff */
[----:B------:R-:W4:Y:S01]  /*1efc0*/  LDL.LU R25, [R1+0x68] ;  /* 0x0000680001197983 */ /* 0x000f220000300800 */
[C---:B------:R-:W-:Y:S02]  /*1efd0*/  PRMT R32, R19.reuse, 0x7772, RZ ;  /* 0x0000777213207816 */ /* 0x040fe400000000ff */
[C---:B------:R-:W-:Y:S01]  /*1efe0*/  PRMT R33, R19.reuse, 0x7771, RZ ;  /* 0x0000777113217816 */ /* 0x040fe200000000ff */
[----:B------:R-:W0:Y:S01]  /*1eff0*/  LDS.128 R4, [R41+0x800] ;  /* 0x0008000029047984 */ /* 0x000e220000000c00 */
[----:B------:R-:W-:Y:S02]  /*1f000*/  PRMT R19, R19, 0x7770, RZ ;  /* 0x0000777013137816 */ /* 0x000fe400000000ff */
[----:B------:R-:W-:-:S02]  /*1f010*/  LEA.HI.X.SX32 R3, R15, R0, 0x1, P1 ;  /* 0x000000000f037211 */ /* 0x000fc400008f0eff */
[----:B-1----:R-:W-:-:S03]  /*1f020*/  IADD3 R10, P5, PT, R21, R22, RZ ;  /* 0x00000016150a7210 */ /* 0x002fc60007fbe0ff */
[----:B------:R-:W-:Y:S01]  /*1f030*/  @P3 STG.E.U8 desc[UR22][R2.64], R19 ;  /* 0x0000001302003986 */ /* 0x000fe2000c101116 */
[----:B------:R-:W-:-:S05]  /*1f040*/  LEA.HI.X.SX32 R11, R21, R0, 0x1, P5 ;  /* 0x00000000150b7211 */ /* 0x000fca00028f0eff */
[----:B------:R1:W-:Y:S01]  /*1f050*/  @P2 STG.E.U8 desc[UR22][R10.64], R33 ;  /* 0x000000210a002986 */ /* 0x0003e2000c101116 */
[C---:B--2---:R-:W-:Y:S01]  /*1f060*/  ISETP.LT.AND P4, PT, R23.reuse, UR11, !P0 ;  /* 0x0000000b17007c0c */ /* 0x044fe2000c781270 */
[----:B------:R-:W-:Y:S02]  /*1f070*/  IMAD R23, R23, UR5, RZ ;  /* 0x0000000517177c24 */ /* 0x000fe4000f8e02ff */
[C---:B---3--:R-:W-:Y:S01]  /*1f080*/  IMAD R15, R24.reuse, UR5, RZ ;  /* 0x00000005180f7c24 */ /* 0x048fe2000f8e02ff */
[----:B------:R-:W-:Y:S02]  /*1f090*/  ISETP.LT.AND P1, PT, R24, UR11, !P0 ;  /* 0x0000000b18007c0c */ /* 0x000fe4000c721270 */
[-C--:B------:R-:W-:Y:S01]  /*1f0a0*/  IADD3 R8, P6, PT, R23, R22.reuse, RZ ;  /* 0x0000001617087210 */ /* 0x080fe20007fde0ff */
[----:B------:R-:W2:Y:S01]  /*1f0b0*/  LDL.LU R24, [R1+0x6c] ;  /* 0x00006c0001187983 */ /* 0x000ea20000300800 */
[----:B------:R-:W-:Y:S02]  /*1f0c0*/  IADD3 R12, P3, PT, R15, R22, RZ ;  /* 0x000000160f0c7210 */ /* 0x000fe40007f7e0ff */
[----:B------:R-:W-:-:S02]  /*1f0d0*/  LEA.HI.X.SX32 R9, R23, R0, 0x1, P6 ;  /* 0x0000000017097211 */ /* 0x000fc400030f0eff */
[----:B------:R-:W-:Y:S02]  /*1f0e0*/  LEA.HI.X.SX32 R13, R15, R0, 0x1, P3 ;  /* 0x000000000f0d7211 */ /* 0x000fe400018f0eff */
[C---:B-----5:R-:W-:Y:S01]  /*1f0f0*/  ISETP.LT.AND P2, PT, R20.reuse, UR11, !P0 ;  /* 0x0000000b14007c0c */ /* 0x060fe2000c741270 */
[----:B------:R-:W-:Y:S02]  /*1f100*/  IMAD R17, R20, UR5, RZ ;  /* 0x0000000514117c24 */ /* 0x000fe4000f8e02ff */
[----:B------:R-:W3:Y:S04]  /*1f110*/  LDL.LU R20, [R1+0x70] ;  /* 0x0000700001147983 */ /* 0x000ee80000300800 */
[----:B------:R5:W-:Y:S04]  /*1f120*/  @P4 STG.E.U8 desc[UR22][R8.64], R32 ;  /* 0x0000002008004986 */ /* 0x000be8000c101116 */
[----:B------:R0:W-:Y:S01]  /*1f130*/  @P1 STG.E.U8 desc[UR22][R12.64], R18 ;  /* 0x000000120c001986 */ /* 0x0001e2000c101116 */
[C---:B----4-:R-:W-:Y:S01]  /*1f140*/  ISETP.LT.AND P1, PT, R16.reuse, UR11, !P0 ;  /* 0x0000000b10007c0c */ /* 0x050fe2000c721270 */
[----:B-1----:R-:W-:-:S02]  /*1f150*/  IMAD R11, R16, UR5, RZ ;  /* 0x00000005100b7c24 */ /* 0x002fc4000f8e02ff */
[----:B------:R-:W4:Y:S01]  /*1f160*/  LDL.LU R16, [R1+0x74] ;  /* 0x0000740001107983 */ /* 0x000f220000300800 */
[C---:B------:R-:W-:Y:S01]  /*1f170*/  IMAD R21, R14.reuse, UR5, RZ ;  /* 0x000000050e157c24 */ /* 0x040fe2000f8e02ff */
[----:B------:R-:W-:Y:S02]  /*1f180*/  ISETP.LT.AND P3, PT, R14, UR11, !P0 ;  /* 0x0000000b0e007c0c */ /* 0x000fe4000c761270 */
[-C--:B------:R-:W-:Y:S02]  /*1f190*/  IADD3 R14, P4, PT, R17, R22.reuse, RZ ;  /* 0x00000016110e7210 */ /* 0x080fe40007f9e0ff */
[----:B------:R-:W-:Y:S02]  /*1f1a0*/  IADD3 R2, P5, PT, R21, R22, RZ ;  /* 0x0000001615027210 */ /* 0x000fe40007fbe0ff */
[----:B------:R-:W-:Y:S02]  /*1f1b0*/  LEA.HI.X.SX32 R15, R17, R0, 0x1, P4 ;  /* 0x00000000110f7211 */ /* 0x000fe400020f0eff */
[----:B0-----:R-:W-:-:S02]  /*1f1c0*/  PRMT R23, R4, 0x7770, RZ ;  /* 0x0000777004177816 */ /* 0x001fc400000000ff */
[----:B------:R-:W-:Y:S02]  /*1f1d0*/  LEA.HI.X.SX32 R3, R21, R0, 0x1, P5 ;  /* 0x0000000015037211 */ /* 0x000fe400028f0eff */
[----:B------:R-:W-:Y:S01]  /*1f1e0*/  PRMT R21, R4, 0x7771, RZ ;  /* 0x0000777104157816 */ /* 0x000fe200000000ff */
[----:B------:R0:W-:Y:S01]  /*1f1f0*/  @P2 STG.E.U8 desc[UR22][R14.64], R23 ;  /* 0x000000170e002986 */ /* 0x0001e2000c101116 */
[C---:B-----5:R-:W-:Y:S01]  /*1f200*/  IADD3 R8, P4, PT, R11.reuse, R22, RZ ;  /* 0x000000160b087210 */ /* 0x060fe20007f9e0ff */
[C---:B------:R-:W-:Y:S01]  /*1f210*/  IMAD R13, R26.reuse, UR5, RZ ;  /* 0x000000051a0d7c24 */ /* 0x040fe2000f8e02ff */
[----:B------:R-:W-:Y:S01]  /*1f220*/  ISETP.LT.AND P2, PT, R26, UR11, !P0 ;  /* 0x0000000b1a007c0c */ /* 0x000fe2000c741270 */
[----:B------:R1:W-:Y:S01]  /*1f230*/  @P3 STG.E.U8 desc[UR22][R2.64], R21 ;  /* 0x0000001502003986 */ /* 0x0003e2000c101116 */
[----:B------:R-:W-:Y:S02]  /*1f240*/  LEA.HI.X.SX32 R9, R11, R0, 0x1, P4 ;  /* 0x000000000b097211 */ /* 0x000fe400020f0eff */
[----:B------:R-:W-:Y:S01]  /*1f250*/  IADD3 R10, P4, PT, R13, R22, RZ ;  /* 0x000000160d0a7210 */ /* 0x000fe20007f9e0ff */
[----:B------:R-:W5:Y:S01]  /*1f260*/  LDL.LU R26, [R1+0x78] ;  /* 0x00007800011a7983 */ /* 0x000f620000300800 */
[----:B------:R-:W-:Y:S01]  /*1f270*/  PRMT R19, R4, 0x7772, RZ ;  /* 0x0000777204137816 */ /* 0x000fe200000000ff */
[C---:B------:R-:W-:Y:S01]  /*1f280*/  IMAD R17, R25.reuse, UR5, RZ ;  /* 0x0000000519117c24 */ /* 0x040fe2000f8e02ff */
[----:B------:R-:W-:-:S02]  /*1f290*/  ISETP.LT.AND P3, PT, R25, UR11, !P0 ;  /* 0x0000000b19007c0c */ /* 0x000fc4000c761270 */
[----:B------:R-:W5:Y:S02]  /*1f2a0*/  LDL.LU R25, [R1+0x7c] ;  /* 0x00007c0001197983 */ /* 0x000f640000300800 */
[----:B------:R-:W-:Y:S02]  /*1f2b0*/  IADD3 R12, P5, PT, R17, R22, RZ ;  /* 0x00000016110c7210 */ /* 0x000fe40007fbe0ff */
[-C--:B------:R-:W-:Y:S02]  /*1f2c0*/  LEA.HI.X.SX32 R11, R13, R0.reuse, 0x1, P4 ;  /* 0x000000000d0b7211 */ /* 0x080fe400020f0eff */
[----:B0-----:R-:W-:Y:S02]  /*1f2d0*/  PRMT R23, R4, 0x7773, RZ ;  /* 0x0000777304177816 */ /* 0x001fe400000000ff */
[----:B------:R-:W-:Y:S02]  /*1f2e0*/  LEA.HI.X.SX32 R13, R17, R0, 0x1, P5 ;  /* 0x00000000110d7211 */ /* 0x000fe400028f0eff */
[----:B-1----:R-:W-:Y:S01]  /*1f2f0*/  PRMT R21, R5, 0x7770, RZ ;  /* 0x0000777005157816 */ /* 0x002fe200000000ff */
[----:B------:R0:W-:Y:S04]  /*1f300*/  @P1 STG.E.U8 desc[UR22][R8.64], R19 ;  /* 0x0000001308001986 */ /* 0x0001e8000c101116 */
[----:B------:R-:W-:Y:S04]  /*1f310*/  @P2 STG.E.U8 desc[UR22][R10.64], R23 ;  /* 0x000000170a002986 */ /* 0x000fe8000c101116 */
[----:B------:R1:W-:Y:S01]  /*1f320*/  @P3 STG.E.U8 desc[UR22][R12.64], R21 ;  /* 0x000000150c003986 */ /* 0x0003e2000c101116 */
[C---:B--2---:R-:W-:Y:S01]  /*1f330*/  ISETP.LT.AND P1, PT, R24.reuse, UR11, !P0 ;  /* 0x0000000b18007c0c */ /* 0x044fe2000c721270 */
[----:B------:R-:W-:-:S02]  /*1f340*/  IMAD R3, R24, UR5, RZ ;  /* 0x0000000518037c24 */ /* 0x000fc4000f8e02ff */
[----:B------:R-:W2:Y:S01]  /*1f350*/  LDL.LU R24, [R1+0x94] ;  /* 0x0000940001187983 */ /* 0x000ea20000300800 */
[C---:B---3--:R-:W-:Y:S01]  /*1f360*/  ISETP.LT.AND P2, PT, R20.reuse, UR11, !P0 ;  /* 0x0000000b14007c0c */ /* 0x048fe2000c741270 */
[----:B0-----:R-:W-:Y:S02]  /*1f370*/  IMAD R9, R20, UR5, RZ ;  /* 0x0000000514097c24 */ /* 0x001fe4000f8e02ff */
[----:B------:R-:W3:Y:S04]  /*1f380*/  LDL.LU R20, [R1+0x80] ;  /* 0x0000800001147983 */ /* 0x000ee80000300800 */
[----:B-1----:R-:W3:Y:S04]  /*1f390*/  LDL.LU R12, [R1+0x84] ;  /* 0x00008400010c7983 */ /* 0x002ee80000300800 */
[----:B------:R-:W3:Y:S01]  /*1f3a0*/  LDL.LU R18, [R1+0x88] ;  /* 0x0000880001127983 */ /* 0x000ee20000300800 */
[C---:B----4-:R-:W-:Y:S01]  /*1f3b0*/  ISETP.LT.AND P3, PT, R16.reuse, UR11, !P0 ;  /* 0x0000000b10007c0c */ /* 0x050fe2000c761270 */
[----:B------:R-:W-:-:S02]  /*1f3c0*/  IMAD R15, R16, UR5, RZ ;  /* 0x00000005100f7c24 */ /* 0x000fc4000f8e02ff */
[----:B------:R-:W4:Y:S04]  /*1f3d0*/  LDL.LU R16, [R1+0x8c] ;  /* 0x00008c0001107983 */ /* 0x000f280000300800 */
[----:B------:R-:W4:Y:S01]  /*1f3e0*/  LDL.LU R14, [R1+0x90] ;  /* 0x00009000010e7983 */ /* 0x000f220000300800 */
[----:B------:R-:W-:Y:S02]  /*1f3f0*/  IADD3 R2, P4, PT, R3, R22, RZ ;  /* 0x0000001603027210 */ /* 0x000fe40007f9e0ff */
[----:B------:R-:W-:Y:S02]  /*1f400*/  PRMT R19, R5, 0x7771, RZ ;  /* 0x0000777105137816 */ /* 0x000fe400000000ff */
[----:B------:R-:W-:Y:S02]  /*1f410*/  LEA.HI.X.SX32 R3, R3, R0, 0x1, P4 ;  /* 0x0000000003037211 */ /* 0x000fe400020f0eff */
[----:B------:R-:W-:-:S02]  /*1f420*/  IADD3 R8, P4, PT, R9, R22, RZ ;  /* 0x0000001609087210 */ /* 0x000fc40007f9e0ff */
[----:B------:R-:W-:Y:S01]  /*1f430*/  PRMT R21, R5, 0x7772, RZ ;  /* 0x0000777205157816 */ /* 0x000fe200000000ff */
[----:B------:R0:W-:Y:S01]  /*1f440*/  @P1 STG.E.U8 desc[UR22][R2.64], R19 ;  /* 0x0000001302001986 */ /* 0x0001e2000c101116 */
[----:B------:R-:W-:Y:S02]  /*1f450*/  LEA.HI.X.SX32 R9, R9, R0, 0x1, P4 ;  /* 0x0000000009097211 */ /* 0x000fe400020f0eff */
[C---:B------:R-:W-:Y:S01]  /*1f460*/  IADD3 R10, P5, PT, R15.reuse, R22, RZ ;  /* 0x000000160f0a7210 */ /* 0x040fe20007fbe0ff */
[C---:B-----5:R-:W-:Y:S01]  /*1f470*/  IMAD R17, R26.reuse, UR5, RZ ;  /* 0x000000051a117c24 */ /* 0x060fe2000f8e02ff */
[----:B------:R-:W-:Y:S01]  /*1f480*/  ISETP.LT.AND P1, PT, R26, UR11, !P0 ;  /* 0x0000000b1a007c0c */ /* 0x000fe2000c721270 */
[----:B------:R-:W-:Y:S01]  /*1f490*/  @P2 STG.E.U8 desc[UR22][R8.64], R21 ;  /* 0x0000001508002986 */ /* 0x000fe2000c101116 */
[----:B------:R-:W-:Y:S01]  /*1f4a0*/  LEA.HI.X.SX32 R11, R15, R0, 0x1, P5 ;  /* 0x000000000f0b7211 */ /* 0x000fe200028f0eff */
[C---:B------:R-:W-:Y:S01]  /*1f4b0*/  IMAD R13, R25.reuse, UR5, RZ ;  /* 0x00000005190d7c24 */ /* 0x040fe2000f8e02ff */
[----:B------:R-:W-:-:S02]  /*1f4c0*/  ISETP.LT.AND P4, PT, R25, UR11, !P0 ;  /* 0x0000000b19007c0c */ /* 0x000fc4000c781270 */
[-C--:B0-----:R-:W-:Y:S02]  /*1f4d0*/  IADD3 R2, P2, PT, R17, R22.reuse, RZ ;  /* 0x0000001611027210 */ /* 0x081fe40007f5e0ff */
[----:B------:R-:W-:Y:S02]  /*1f4e0*/  IADD3 R4, P5, PT, R13, R22, RZ ;  /* 0x000000160d047210 */ /* 0x000fe40007fbe0ff */
[----:B------:R-:W-:Y:S02]  /*1f4f0*/  PRMT R25, R5, 0x7773, RZ ;  /* 0x0000777305197816 */ /* 0x000fe400000000ff */
[-C--:B------:R-:W-:Y:S02]  /*1f500*/  LEA.HI.X.SX32 R3, R17, R0.reuse, 0x1, P2 ;  /* 0x0000000011037211 */ /* 0x080fe400010f0eff */
[C---:B------:R-:W-:Y:S02]  /*1f510*/  PRMT R19, R6.reuse, 0x7770, RZ ;  /* 0x0000777006137816 */ /* 0x040fe400000000ff */
[----:B------:R-:W-:Y:S01]  /*1f520*/  LEA.HI.X.SX32 R5, R13, R0, 0x1, P5 ;  /* 0x000000000d057211 */ /* 0x000fe200028f0eff */
[----:B------:R0:W-:Y:S01]  /*1f530*/  @P3 STG.E.U8 desc[UR22][R10.64], R25 ;  /* 0x000000190a003986 */ /* 0x0001e2000c101116 */
[----:B------:R-:W-:-:S03]  /*1f540*/  PRMT R23, R6, 0x7771, RZ ;  /* 0x0000777106177816 */ /* 0x000fc600000000ff */
[----:B------:R1:W-:Y:S04]  /*1f550*/  @P1 STG.E.U8 desc[UR22][R2.64], R19 ;  /* 0x0000001302001986 */ /* 0x0003e8000c101116 */
[----:B------:R5:W-:Y:S01]  /*1f560*/  @P4 STG.E.U8 desc[UR22][R4.64], R23 ;  /* 0x0000001704004986 */ /* 0x000be2000c101116 */
[----:B0-----:R-:W-:Y:S01]  /*1f570*/  PRMT R25, R6, 0x7772, RZ ;  /* 0x0000777206197816 */ /* 0x001fe200000000ff */
[----:B--2---:R-:W-:Y:S02]  /*1f580*/  IMAD R21, R24, UR5, RZ ;  /* 0x0000000518157c24 */ /* 0x004fe4000f8e02ff */
[----:B---3--:R-:W-:Y:S02]  /*1f590*/  IMAD R9, R20, UR5, RZ ;  /* 0x0000000514097c24 */ /* 0x008fe4000f8e02ff */
[----:B------:R-:W-:-:S03]  /*1f5a0*/  IMAD R13, R12, UR5, RZ ;  /* 0x000000050c0d7c24 */ /* 0x000fc6000f8e02ff */
[-C--:B------:R-:W-:Y:S01]  /*1f5b0*/  IADD3 R8, P6, PT, R9, R22.reuse, RZ ;  /* 0x0000001609087210 */ /* 0x080fe20007fde0ff */
[----:B------:R-:W-:Y:S01]  /*1f5c0*/  IMAD R15, R18, UR5, RZ ;  /* 0x00000005120f7c24 */ /* 0x000fe2000f8e02ff */
[-C--:B-1----:R-:W-:Y:S02]  /*1f5d0*/  IADD3 R2, P2, PT, R13, R22.reuse, RZ ;  /* 0x000000160d027210 */ /* 0x082fe40007f5e0ff */
[----:B------:R-:W-:Y:S02]  /*1f5e0*/  ISETP.LT.AND P4, PT, R12, UR11, !P0 ;  /* 0x0000000b0c007c0c */ /* 0x000fe4000c781270 */
[----:B-----5:R-:W-:Y:S02]  /*1f5f0*/  IADD3 R4, P3, PT, R15, R22, RZ ;  /* 0x000000160f047210 */ /* 0x020fe40007f7e0ff */
[-C--:B------:R-:W-:Y:S01]  /*1f600*/  LEA.HI.X.SX32 R3, R13, R0.reuse, 0x1, P2 ;  /* 0x000000000d037211 */ /* 0x080fe200010f0eff */
[----:B----4-:R-:W-:Y:S02]  /*1f610*/  IMAD R17, R16, UR5, RZ ;  /* 0x0000000510117c24 */ /* 0x010fe4000f8e02ff */
[----:B------:R-:W-:Y:S01]  /*1f620*/  IMAD R19, R14, UR5, RZ ;  /* 0x000000050e137c24 */ /* 0x000fe2000f8e02ff */
[----:B------:R-:W-:-:S02]  /*1f630*/  LEA.HI.X.SX32 R9, R9, R0, 0x1, P6 ;  /* 0x0000000009097211 */ /* 0x000fc400030f0eff */
[-C--:B------:R-:W-:Y:S02]  /*1f640*/  IADD3 R10, P6, PT, R17, R22.reuse, RZ ;  /* 0x00000016110a7210 */ /* 0x080fe40007fde0ff */
[----:B------:R-:W-:Y:S02]  /*1f650*/  IADD3 R12, P2, PT, R19, R22, RZ ;  /* 0x00000016130c7210 */ /* 0x000fe40007f5e0ff */
[----:B------:R-:W-:Y:S02]  /*1f660*/  ISETP.LT.AND P5, PT, R20, UR11, !P0 ;  /* 0x0000000b14007c0c */ /* 0x000fe4000c7a1270 */
[-C--:B------:R-:W-:Y:S02]  /*1f670*/  LEA.HI.X.SX32 R5, R15, R0.reuse, 0x1, P3 ;  /* 0x000000000f057211 */ /* 0x080fe400018f0eff */
[----:B------:R-:W-:Y:S02]  /*1f680*/  ISETP.LT.AND P3, PT, R18, UR11, !P0 ;  /* 0x0000000b12007c0c */ /* 0x000fe4000c761270 */
[----:B------:R-:W-:-:S02]  /*1f690*/  LEA.HI.X.SX32 R13, R19, R0, 0x1, P2 ;  /* 0x00000000130d7211 */ /* 0x000fc400010f0eff */
[----:B------:R-:W-:Y:S02]  /*1f6a0*/  ISETP.LT.AND P1, PT, R24, UR11, !P0 ;  /* 0x0000000b18007c0c */ /* 0x000fe4000c721270 */
[----:B------:R-:W-:Y:S02]  /*1f6b0*/  LEA.HI.X.SX32 R11, R17, R0, 0x1, P6 ;  /* 0x00000000110b7211 */ /* 0x000fe400030f0eff */
[----:B------:R-:W-:Y:S02]  /*1f6c0*/  ISETP.LT.AND P2, PT, R16, UR11, !P0 ;  /* 0x0000000b10007c0c */ /* 0x000fe4000c741270 */
[C---:B------:R-:W-:Y:S02]  /*1f6d0*/  IADD3 R22, P6, PT, R21.reuse, R22, RZ ;  /* 0x0000001615167210 */ /* 0x040fe40007fde0ff */
[----:B------:R-:W-:Y:S02]  /*1f6e0*/  ISETP.LT.AND P0, PT, R14, UR11, !P0 ;  /* 0x0000000b0e007c0c */ /* 0x000fe4000c701270 */
[----:B------:R-:W-:-:S02]  /*1f6f0*/  LEA.HI.X.SX32 R23, R21, R0, 0x1, P6 ;  /* 0x0000000015177211 */ /* 0x000fc400030f0eff */
[----:B------:R-:W-:Y:S02]  /*1f700*/  PRMT R21, R6, 0x7773, RZ ;  /* 0x0000777306157816 */ /* 0x000fe400000000ff */
[C---:B------:R-:W-:Y:S02]  /*1f710*/  PRMT R15, R7.reuse, 0x7773, RZ ;  /* 0x00007773070f7816 */ /* 0x040fe400000000ff */
[C---:B------:R-:W-:Y:S02]  /*1f720*/  PRMT R17, R7.reuse, 0x7772, RZ ;  /* 0x0000777207117816 */ /* 0x040fe400000000ff */
[C---:B------:R-:W-:Y:S02]  /*1f730*/  PRMT R19, R7.reuse, 0x7771, RZ ;  /* 0x0000777107137816 */ /* 0x040fe400000000ff */
[----:B------:R-:W-:Y:S01]  /*1f740*/  PRMT R7, R7, 0x7770, RZ ;  /* 0x0000777007077816 */ /* 0x000fe200000000ff */
[----:B------:R0:W-:Y:S04]  /*1f750*/  @P5 STG.E.U8 desc[UR22][R8.64], R25 ;  /* 0x0000001908005986 */ /* 0x0001e8000c101116 */
[----:B------:R0:W-:Y:S04]  /*1f760*/  @P4 STG.E.U8 desc[UR22][R2.64], R21 ;  /* 0x0000001502004986 */ /* 0x0001e8000c101116 */
[----:B------:R0:W-:Y:S04]  /*1f770*/  @P3 STG.E.U8 desc[UR22][R4.64], R7 ;  /* 0x0000000704003986 */ /* 0x0001e8000c101116 */
[----:B------:R0:W-:Y:S04]  /*1f780*/  @P2 STG.E.U8 desc[UR22][R10.64], R19 ;  /* 0x000000130a002986 */ /* 0x0001e8000c101116 */
[----:B------:R0:W-:Y:S04]  /*1f790*/  @P0 STG.E.U8 desc[UR22][R12.64], R17 ;  /* 0x000000110c000986 */ /* 0x0001e8000c101116 */
[----:B------:R0:W-:Y:S01]  /*1f7a0*/  @P1 STG.E.U8 desc[UR22][R22.64], R15 ;  /* 0x0000000f16001986 */ /* 0x0001e2000c101116 */
[----:B------:R-:W-:Y:S06]  /*1f7b0*/  BAR.SYNC.DEFER_BLOCKING 0x0 ;  /* 0x0000000000007b1d */ /* 0x000fec0000010000 */
[----:B------:R-:W-:Y:S05]  /*1f7c0*/  BRA.U UP0, `(.L_x_13) ;  /* 0x0000000100a07547 */ /* 0x000fea000b800000 */
[----:B------:R-:W1:Y:S01]  /*1f7d0*/  S2UR UR5, SR_CgaCtaId ;  /* 0x00000000000579c3 */ /* 0x000e620000008800 */
[----:B------:R-:W-:Y:S01]  /*1f7e0*/  NOP ;  /* 0x0000000000007918 */ /* 0x000fe20000000000 */
[----:B------:R-:W-:Y:S01]  /*1f7f0*/  UMOV UR4, 0x50 ;  /* 0x0000005000047882 */ /* 0x000fe20000000000 */
[----:B------:R-:W-:Y:S02]  /*1f800*/  IMAD.U32 R0, RZ, RZ, UR7 ;  /* 0x00000007ff007e24 */ /* 0x000fe4000f8e00ff */
[----:B0-----:R-:W-:Y:S02]  /*1f810*/  IMAD.MOV.U32 R3, RZ, RZ, 0xf ;  /* 0x0000000fff037424 */ /* 0x001fe400078e00ff */
[----:B------:R-:W-:Y:S01]  /*1f820*/  IMAD.MOV.U32 R7, RZ, RZ, 0x1 ;  /* 0x00000001ff077424 */ /* 0x000fe200078e00ff */
[----:B------:R-:W-:-:S04]  /*1f830*/  LOP3.LUT R0, R0, 0xffff, RZ, 0xc0, !PT ;  /* 0x0000ffff00007812 */ /* 0x000fc800078ec0ff */
[----:B------:R-:W-:-:S05]  /*1f840*/  SHF.R.U32.HI R0, RZ, 0x5, R0 ;  /* 0x00000005ff007819 */ /* 0x000fca0000011600 */
[----:B------:R-:W-:Y:S01]  /*1f850*/  VIADD R2, R0, 0x10 ;  /* 0x0000001000027836 */ /* 0x000fe20000000000 */
[----:B------:R-:W-:Y:S01]  /*1f860*/  SHF.L.U32 R0, R3, R0, RZ ;  /* 0x0000000003007219 */ /* 0x000fe200000006ff */
[----:B-1----:R-:W-:-:S03]  /*1f870*/  ULEA UR6, UR5, UR4, 0x18 ;  /* 0x0000000405067291 */ /* 0x002fc6000f8ec0ff */
[----:B------:R-:W-:-:S04]  /*1f880*/  SHF.L.U32 R3, R7, R2, RZ ;  /* 0x0000000207037219 */ /* 0x000fc800000006ff */
[----:B------:R-:W-:Y:S02]  /*1f890*/  LOP3.LUT R0, R3, R0, RZ, 0xfc, !PT ;  /* 0x0000000003007212 */ /* 0x000fe400078efcff */
[----:B------:R-:W0:Y:S02]  /*1f8a0*/  LDS R5, [UR6] ;  /* 0x00000006ff057984 */ /* 0x000e240008000800 */
[C---:B------:R-:W-:Y:S02]  /*1f8b0*/  LOP3.LUT R2, R0.reuse, 0xffff, RZ, 0xc0, !PT ;  /* 0x0000ffff00027812 */ /* 0x040fe400078ec0ff */
[----:B0-----:R-:W-:-:S04]  /*1f8c0*/  LOP3.LUT R3, R0, 0xffff, R5, 0x80, !PT ;  /* 0x0000ffff00037812 */ /* 0x001fc800078e8005 */
[----:B------:R-:W-:-:S13]  /*1f8d0*/  ISETP.NE.AND P0, PT, R3, R2, PT ;  /* 0x000000020300720c */ /* 0x000fda0003f05270 */
[----:B------:R-:W-:Y:S05]  /*1f8e0*/  @P0 BRA `(.L_x_14) ;  /* 0x0000000000500947 */ /* 0x000fea0003800000 */
[----:B------:R-:W-:Y:S02]  /*1f8f0*/  SHF.R.U32.HI R5, RZ, 0x10, R5 ;  /* 0x00000010ff057819 */ /* 0x000fe40000011605 */
[----:B------:R-:W-:-:S04]  /*1f900*/  SHF.R.U32.HI R2, RZ, 0x10, R0 ;  /* 0x00000010ff027819 */ /* 0x000fc80000011600 */
[----:B------:R-:W-:-:S04]  /*1f910*/  LOP3.LUT R5, R5, R2, RZ, 0xc0, !PT ;  /* 0x0000000205057212 */ /* 0x000fc800078ec0ff */
[----:B------:R-:W-:-:S13]  /*1f920*/  ISETP.NE.AND P0, PT, R5, R2, PT ;  /* 0x000000020500720c */ /* 0x000fda0003f05270 */
[----:B------:R-:W-:Y:S05]  /*1f930*/  @P0 BRA `(.L_x_15) ;  /* 0x0000000000300947 */ /* 0x000fea0003800000 */
[----:B------:R-:W-:Y:S01]  /*1f940*/  R2UR UR4, R0 ;  /* 0x00000000000472ca */ /* 0x000fe200000e0000 */
[----:B------:R-:W-:Y:S01]  /*1f950*/  VOTEU.ANY UR5, UPT, PT ;  /* 0x0000000000057886 */ /* 0x000fe200038e0100 */
[----:B------:R-:W0:Y:S01]  /*1f960*/  S2R R0, SR_LANEID ;  /* 0x0000000000007919 */ /* 0x000e220000000000 */
[----:B------:R-:W-:-:S10]  /*1f970*/  UFLO.U32 UR5, UR5 ;  /* 0x00000005000572bd */ /* 0x000fd400080e0000 */
[----:B------:R-:W-:-:S06]  /*1f980*/  ULOP3.LUT UR4, URZ, UR4, URZ, 0x33, !UPT ;  /* 0x00000004ff047292 */ /* 0x000fcc000f8e33ff */
[----:B------:R-:W-:-:S04]  /*1f990*/  IMAD.U32 R2, RZ, RZ, UR4 ;  /* 0x00000004ff027e24 */ /* 0x000fc8000f8e00ff */
[----:B------:R-:W1:Y:S02]  /*1f9a0*/  REDUX UR7, R2 ;  /* 0x00000000020773c4 */ /* 0x000e640000000000 */
[----:B------:R2:W-:Y:S01]  /*1f9b0*/  UTCATOMSWS.AND URZ, UR4 ;  /* 0x0000000400ff79e3 */ /* 0x0005e20008000000 */
[----:B0-----:R-:W-:Y:S01]  /*1f9c0*/  ISETP.EQ.U32.AND P0, PT, R0, UR5, PT ;  /* 0x0000000500007c0c */ /* 0x001fe2000bf02070 */
[----:B-1----:R-:W-:-:S12]  /*1f9d0*/  IMAD.U32 R0, RZ, RZ, UR7 ;  /* 0x00000007ff007e24 */ /* 0x002fd8000f8e00ff */
[----:B------:R2:W-:Y:S01]  /*1f9e0*/  @P0 ATOMS.AND RZ, [UR6], R0 ;  /* 0x00000000ffff098c */ /* 0x0005e2000a800006 */
[----:B------:R-:W-:Y:S05]  /*1f9f0*/  BRA `(.L_x_13) ;  /* 0x0000000000147947 */ /* 0x000fea0003800000 */
.L_x_15:
[----:B------:R-:W-:-:S07]  /*1fa00*/  MOV R2, 0x1fa20 ;  /* 0x0001fa2000027802 */ /* 0x000fce0000000f00 */
[----:B------:R-:W-:Y:S05]  /*1fa10*/  CALL.REL.NOINC `($__internal_0_$__cuda_sm10x_tcgen05_guardrail_trap_col_being_dealloced_not_returned_by_alloc) ;  /* 0x00000000002c7944 */ /* 0x000fea0003c00000 */
[----:B------:R-:W-:Y:S05]  /*1fa20*/  BRA `(.L_x_13) ;  /* 0x0000000000087947 */ /* 0x000fea0003800000 */
.L_x_14:
[----:B------:R-:W-:-:S07]  /*1fa30*/  MOV R2, 0x1fa50 ;  /* 0x0001fa5000027802 */ /* 0x000fce0000000f00 */
[----:B------:R-:W-:Y:S05]  /*1fa40*/  CALL.REL.NOINC `($__internal_2_$__cuda_sm10x_tcgen05_guardrail_trap_unallocated_columns_being_dealloced) ;  /* 0x0000000000387944 */ /* 0x000fea0003c00000 */
.L_x_13:
[----:B------:R-:W-:Y:S01]  /*1fa50*/  NOP ;  /* 0x0000000000007918 */ /* 0x000fe20000000000 */
[----:B--2---:R-:W-:Y:S05]  /*1fa60*/  EXIT ;  /* 0x000000000000794d */ /* 0x004fea0003800000 */
.L_x_8:
[----:B------:R-:W1:Y:S02]  /*1fa70*/  SYNCS.PHASECHK.TRANS64.TRYWAIT P4, [UR8], R2 ;  /* 0x00000002ff0075a7 */ /* 0x000e640008081108 */
[----:B-1----:R-:W-:Y:S05]  /*1fa80*/  @!P4 BRA `(.L_x_8) ;  /* 0xfffffffc00f8c947 */ /* 0x002fea000383ffff */
[----:B------:R-:W-:Y:S05]  /*1fa90*/  BRA `(.L_x_16) ;  /* 0xffffff60002c7947 */ /* 0x000fea000383ffff */
.L_x_12:
[----:B------:R-:W0:Y:S02]  /*1faa0*/  SYNCS.PHASECHK.TRANS64.TRYWAIT P0, [UR8], R2 ;  /* 0x00000002ff0075a7 */ /* 0x000e240008001108 */
[----:B0-----:R-:W-:Y:S05]  /*1fab0*/  @!P0 BRA `(.L_x_12) ;  /* 0xfffffffc00f88947 */ /* 0x001fea000383ffff */
[----:B------:R-:W-:Y:S05]  /*1fac0*/  BRA `(.L_x_11) ;  /* 0xffffffd000f07947 */ /* 0x000fea000383ffff */
        .weak           $__internal_0_$__cuda_sm10x_tcgen05_guardrail_trap_col_being_dealloced_not_returned_by_alloc
        .type           $__internal_0_$__cuda_sm10x_tcgen05_guardrail_trap_col_being_dealloced_not_returned_by_alloc,@function
        .size           $__internal_0_$__cuda_sm10x_tcgen05_guardrail_trap_col_being_dealloced_not_returned_by_alloc,($__internal_1_$__cuda_sm10x_tcgen05_guardrail_trap_phase_invalid_during_alloc - $__internal_0_$__cuda_sm10x_tcgen05_guardrail_trap_col_being_dealloced_not_returned_by_alloc)
$__internal_0_$__cuda_sm10x_tcgen05_guardrail_trap_col_being_dealloced_not_returned_by_alloc:
[----:B------:R-:W-:Y:S05]  /*1fad0*/  BPT.TRAP 0x1 ;  /* 0x000000040000795c */ /* 0x000fea0000300000 */
[----:B------:R-:W-:-:S04]  /*1fae0*/  IMAD.MOV.U32 R3, RZ, RZ, 0x0 ;  /* 0x00000000ff037424 */ /* 0x000fc800078e00ff */
[----:B------:R-:W-:Y:S05]  /*1faf0*/  RET.REL.NODEC R2 `(matmul_kernel) ;  /* 0xfffffe0402407950 */ /* 0x000fea0003c3ffff */
        .weak           $__internal_1_$__cuda_sm10x_tcgen05_guardrail_trap_phase_invalid_during_alloc
        .type           $__internal_1_$__cuda_sm10x_tcgen05_guardrail_trap_phase_invalid_during_alloc,@function
        .size           $__internal_1_$__cuda_sm10x_tcgen05_guardrail_trap_phase_invalid_during_alloc,($__internal_2_$__cuda_sm10x_tcgen05_guardrail_trap_unallocated_columns_being_dealloced - $__internal_1_$__cuda_sm10x_tcgen05_guardrail_trap_phase_invalid_during_alloc)
$__internal_1_$__cuda_sm10x_tcgen05_guardrail_trap_phase_invalid_during_alloc:
[----:B------:R-:W-:Y:S05]  /*1fb00*/  BPT.TRAP 0x1 ;  /* 0x000000040000795c */ /* 0x000fea0000300000 */
[----:B------:R-:W-:-:S04]  /*1fb10*/  IMAD.MOV.U32 R3, RZ, RZ, 0x0 ;  /* 0x00000000ff037424 */ /* 0x000fc800078e00ff */
[----:B------:R-:W-:Y:S05]  /*1fb20*/  RET.REL.NODEC R2 `(matmul_kernel) ;  /* 0xfffffe0402347950 */ /* 0x000fea0003c3ffff */
        .weak           $__internal_2_$__cuda_sm10x_tcgen05_guardrail_trap_unallocated_columns_being_dealloced
        .type           $__internal_2_$__cuda_sm10x_tcgen05_guardrail_trap_unallocated_columns_being_dealloced,@function
        .size           $__internal_2_$__cuda_sm10x_tcgen05_guardrail_trap_unallocated_columns_being_dealloced,(.L_x_20 - $__internal_2_$__cuda_sm10x_tcgen05_guardrail_trap_unallocated_columns_being_dealloced)
$__internal_2_$__cuda_sm10x_tcgen05_guardrail_trap_unallocated_columns_being_dealloced:
[----:B------:R-:W-:Y:S05]  /*1fb30*/  BPT.TRAP 0x1 ;  /* 0x000000040000795c */ /* 0x000fea0000300000 */
[----:B------:R-:W-:-:S04]  /*1fb40*/  IMAD.MOV.U32 R3, RZ, RZ, 0x0 ;  /* 0x00000000ff037424 */ /* 0x000fc800078e00ff */
[----:B------:R-:W-:Y:S05]  /*1fb50*/  RET.REL.NODEC R2 `(matmul_kernel) ;  /* 0xfffffe0402287950 */ /* 0x000fea0003c3ffff */
.L_x_17:
[----:B------:R-:W-:-:S00]  /*1fb60*/  BRA `(.L_x_17) ;  /* 0xfffffffc00fc7947 */ /* 0x000fc0000383ffff */
[----:B------:R-:W-:-:S00]  /*1fb70*/  NOP ;  /* 0x0000000000007918 */ /* 0x000fc00000000000 */
        /* <DEDUP_REMOVED lines=8> */
.L_x_20:


//--------------------- .nv.shared.matmul_kernel  --------------------------
	.section	.nv.shared.matmul_kernel,"aw",@nobits
	.sectionflags	@""
	.align	16
	.zero		1024


//--------------------- .nv.shared.reserved.0     --------------------------
	.section	.nv.shared.reserved.0,"aw",@nobits
	.align	8
	.weak		__nv_reservedSMEM_offset_0_alias
	.size		__nv_reservedSMEM_offset_0_alias, 0, 64
	.other		__nv_reservedSMEM_offset_0_alias,@"STO_CUDA_RESERVED_SHARED STV_DEFAULT"
__nv_reservedSMEM_offset_0_alias:
	.zero		0
.nv.shared.reserved.0:
	.zero		64
	.weak		__nv_reservedSMEM_allocation_phase
	.type		__nv_reservedSMEM_allocation_phase,@object
	.size		__nv_reservedSMEM_allocation_phase,(.L_0 - __nv_reservedSMEM_allocation_phase)
__nv_reservedSMEM_allocation_phase:
	.zero		1
.L_0:
	.zero		7
	.weak		__nv_reservedSMEM_devtool_atexit_pc
	.type		__nv_reservedSMEM_devtool_atexit_pc,@object
	.size		__nv_reservedSMEM_devtool_atexit_pc,(__nv_reservedSMEM_allocation_mask - __nv_reservedSMEM_devtool_atexit_pc)
__nv_reservedSMEM_devtool_atexit_pc:
	.zero		8
	.weak		__nv_reservedSMEM_allocation_mask
	.type		__nv_reservedSMEM_allocation_mask,@object
	.size		__nv_reservedSMEM_allocation_mask,(.L_2 - __nv_reservedSMEM_allocation_mask)
__nv_reservedSMEM_allocation_mask:
	.zero		4
.L_2:


//--------------------- .nv.constant0.matmul_kernel --------------------------
	.section	.nv.constant0.matmul_kernel,"a",@progbits
	.sectionflags	@""
	.align	4
.nv.constant0.matmul_kernel:
	.zero		976


//--------------------- SYMBOLS --------------------------

	.type		.nv.reservedSmem.offset0,@object
	.size		.nv.reservedSmem.offset0,0x4
	.type		.nv.reservedSmem.cap,@object
	.size		.nv.reservedSmem.cap,0x4
